//
// Generated by NVIDIA NVVM Compiler
//
// Compiler Build ID: CL-36424714
// Cuda compilation tools, release 13.0, V13.0.88
// Based on NVVM 20.0.0
//

.version 9.0
.target sm_100
.address_size 64

	// .globl	sgemm_double_buffer
// _ZZ23sgemm_double_buffer_ptxE2As has been demoted
// _ZZ23sgemm_double_buffer_ptxE2Bs has been demoted
// _ZZ19sgemm_double_bufferPKfS0_PfiiiiiiffE2As has been demoted
// _ZZ19sgemm_double_bufferPKfS0_PfiiiiiiffE2Bs has been demoted

.visible .entry sgemm_double_buffer(
	.param .u64 .ptr .align 1 sgemm_double_buffer_param_0,
	.param .u64 .ptr .align 1 sgemm_double_buffer_param_1,
	.param .u64 .ptr .align 1 sgemm_double_buffer_param_2,
	.param .u32 sgemm_double_buffer_param_3,
	.param .u32 sgemm_double_buffer_param_4,
	.param .u32 sgemm_double_buffer_param_5,
	.param .u32 sgemm_double_buffer_param_6,
	.param .u32 sgemm_double_buffer_param_7,
	.param .u32 sgemm_double_buffer_param_8,
	.param .f32 sgemm_double_buffer_param_9,
	.param .f32 sgemm_double_buffer_param_10
)
{
	.reg .pred 	%p<141>;
	.reg .b32 	%r<544>;
	.reg .b32 	%f<1285>;
	.reg .b64 	%rd<116>;
	// demoted variable
	.shared .align 4 .b8 _ZZ19sgemm_double_bufferPKfS0_PfiiiiiiffE2As[9216];
	// demoted variable
	.shared .align 4 .b8 _ZZ19sgemm_double_bufferPKfS0_PfiiiiiiffE2Bs[8256];
	ld.param.u64 	%rd12, [sgemm_double_buffer_param_0];
	ld.param.u64 	%rd13, [sgemm_double_buffer_param_1];
	ld.param.u32 	%r75, [sgemm_double_buffer_param_5];
	ld.param.u32 	%r76, [sgemm_double_buffer_param_6];
	cvta.to.global.u64 	%rd1, %rd12;
	cvta.to.global.u64 	%rd2, %rd13;
	mov.u32 	%r79, %tid.x;
	mov.u32 	%r80, %tid.y;
	mov.u32 	%r81, %ntid.x;
	mad.lo.s32 	%r1, %r80, %r81, %r79;
	mov.u32 	%r82, %ctaid.x;
	mov.u32 	%r83, %ctaid.y;
	shl.b32 	%r2, %r83, 7;
	shl.b32 	%r3, %r82, 7;
	shr.u32 	%r4, %r1, 3;
	and.b32  	%r532, %r1, 7;
	shr.u32 	%r6, %r1, 7;
	and.b32  	%r7, %r1, 127;
	add.s32 	%r84, %r75, 7;
	shr.s32 	%r85, %r84, 31;
	shr.u32 	%r86, %r85, 29;
	add.s32 	%r87, %r84, %r86;
	shr.s32 	%r8, %r87, 3;
	setp.lt.s32 	%p1, %r75, 1;
	shl.b32 	%r88, %r1, 2;
	and.b32  	%r89, %r88, 28;
	mov.u32 	%r90, _ZZ19sgemm_double_bufferPKfS0_PfiiiiiiffE2As;
	add.s32 	%r9, %r90, %r89;
	and.b32  	%r91, %r88, 508;
	mov.u32 	%r92, _ZZ19sgemm_double_bufferPKfS0_PfiiiiiiffE2Bs;
	add.s32 	%r10, %r92, %r91;
	@%p1 bra 	$L__BB0_33;
	setp.gt.u32 	%p2, %r1, 1023;
	mad.lo.s32 	%r11, %r4, 36, %r9;
	@%p2 bra 	$L__BB0_5;
	ld.param.u32 	%r501, [sgemm_double_buffer_param_5];
	ld.param.u32 	%r413, [sgemm_double_buffer_param_3];
	setp.ge.u32 	%p3, %r532, %r501;
	add.s32 	%r12, %r4, %r2;
	setp.ge.s32 	%p4, %r12, %r413;
	mov.f32 	%f1141, 0f00000000;
	or.pred  	%p5, %p4, %p3;
	@%p5 bra 	$L__BB0_4;
	mad.lo.s32 	%r94, %r12, %r76, %r532;
	mul.wide.s32 	%rd15, %r94, 4;
	add.s64 	%rd16, %rd1, %rd15;
	ld.global.nc.f32 	%f1141, [%rd16];
$L__BB0_4:
	st.shared.f32 	[%r11], %f1141;
$L__BB0_5:
	setp.gt.u32 	%p6, %r1, 767;
	@%p6 bra 	$L__BB0_9;
	ld.param.u32 	%r502, [sgemm_double_buffer_param_5];
	ld.param.u32 	%r414, [sgemm_double_buffer_param_3];
	setp.ge.u32 	%p7, %r532, %r502;
	add.s32 	%r96, %r4, %r2;
	add.s32 	%r13, %r96, 32;
	setp.ge.s32 	%p8, %r13, %r414;
	mov.f32 	%f1142, 0f00000000;
	or.pred  	%p9, %p8, %p7;
	@%p9 bra 	$L__BB0_8;
	mad.lo.s32 	%r97, %r13, %r76, %r532;
	mul.wide.s32 	%rd17, %r97, 4;
	add.s64 	%rd18, %rd1, %rd17;
	ld.global.nc.f32 	%f1142, [%rd18];
$L__BB0_8:
	st.shared.f32 	[%r11+1152], %f1142;
$L__BB0_9:
	setp.gt.u32 	%p10, %r1, 511;
	@%p10 bra 	$L__BB0_13;
	ld.param.u32 	%r503, [sgemm_double_buffer_param_5];
	ld.param.u32 	%r415, [sgemm_double_buffer_param_3];
	setp.ge.u32 	%p11, %r532, %r503;
	add.s32 	%r99, %r4, %r2;
	add.s32 	%r14, %r99, 64;
	setp.ge.s32 	%p12, %r14, %r415;
	mov.f32 	%f1143, 0f00000000;
	or.pred  	%p13, %p12, %p11;
	@%p13 bra 	$L__BB0_12;
	mad.lo.s32 	%r100, %r14, %r76, %r532;
	mul.wide.s32 	%rd19, %r100, 4;
	add.s64 	%rd20, %rd1, %rd19;
	ld.global.nc.f32 	%f1143, [%rd20];
$L__BB0_12:
	st.shared.f32 	[%r11+2304], %f1143;
$L__BB0_13:
	setp.gt.u32 	%p14, %r1, 255;
	@%p14 bra 	$L__BB0_17;
	ld.param.u32 	%r504, [sgemm_double_buffer_param_5];
	ld.param.u32 	%r416, [sgemm_double_buffer_param_3];
	setp.ge.u32 	%p15, %r532, %r504;
	add.s32 	%r102, %r4, %r2;
	add.s32 	%r15, %r102, 96;
	setp.ge.s32 	%p16, %r15, %r416;
	mov.f32 	%f1144, 0f00000000;
	or.pred  	%p17, %p16, %p15;
	@%p17 bra 	$L__BB0_16;
	mad.lo.s32 	%r103, %r15, %r76, %r532;
	mul.wide.s32 	%rd21, %r103, 4;
	add.s64 	%rd22, %rd1, %rd21;
	ld.global.nc.f32 	%f1144, [%rd22];
$L__BB0_16:
	st.shared.f32 	[%r11+3456], %f1144;
$L__BB0_17:
	setp.gt.u32 	%p18, %r1, 1023;
	add.s32 	%r16, %r7, %r3;
	mad.lo.s32 	%r17, %r6, 516, %r10;
	@%p18 bra 	$L__BB0_21;
	ld.param.u32 	%r505, [sgemm_double_buffer_param_5];
	ld.param.u32 	%r429, [sgemm_double_buffer_param_4];
	setp.ge.s32 	%p19, %r16, %r429;
	setp.ge.u32 	%p20, %r6, %r505;
	mov.f32 	%f1145, 0f00000000;
	or.pred  	%p21, %p20, %p19;
	@%p21 bra 	$L__BB0_20;
	ld.param.u32 	%r518, [sgemm_double_buffer_param_7];
	mad.lo.s32 	%r104, %r6, %r518, %r16;
	mul.wide.s32 	%rd23, %r104, 4;
	add.s64 	%rd24, %rd2, %rd23;
	ld.global.nc.f32 	%f1145, [%rd24];
$L__BB0_20:
	st.shared.f32 	[%r17], %f1145;
$L__BB0_21:
	setp.gt.u32 	%p22, %r1, 767;
	add.s32 	%r18, %r6, 2;
	@%p22 bra 	$L__BB0_25;
	ld.param.u32 	%r506, [sgemm_double_buffer_param_5];
	ld.param.u32 	%r430, [sgemm_double_buffer_param_4];
	setp.ge.s32 	%p23, %r16, %r430;
	setp.ge.u32 	%p24, %r18, %r506;
	mov.f32 	%f1146, 0f00000000;
	or.pred  	%p25, %p24, %p23;
	@%p25 bra 	$L__BB0_24;
	ld.param.u32 	%r519, [sgemm_double_buffer_param_7];
	mad.lo.s32 	%r105, %r18, %r519, %r16;
	mul.wide.s32 	%rd25, %r105, 4;
	add.s64 	%rd26, %rd2, %rd25;
	ld.global.nc.f32 	%f1146, [%rd26];
$L__BB0_24:
	st.shared.f32 	[%r17+1032], %f1146;
$L__BB0_25:
	setp.gt.u32 	%p26, %r1, 511;
	add.s32 	%r19, %r6, 4;
	@%p26 bra 	$L__BB0_29;
	ld.param.u32 	%r507, [sgemm_double_buffer_param_5];
	ld.param.u32 	%r431, [sgemm_double_buffer_param_4];
	setp.ge.s32 	%p27, %r16, %r431;
	setp.ge.u32 	%p28, %r19, %r507;
	mov.f32 	%f1147, 0f00000000;
	or.pred  	%p29, %p28, %p27;
	@%p29 bra 	$L__BB0_28;
	ld.param.u32 	%r520, [sgemm_double_buffer_param_7];
	mad.lo.s32 	%r106, %r19, %r520, %r16;
	mul.wide.s32 	%rd27, %r106, 4;
	add.s64 	%rd28, %rd2, %rd27;
	ld.global.nc.f32 	%f1147, [%rd28];
$L__BB0_28:
	st.shared.f32 	[%r17+2064], %f1147;
$L__BB0_29:
	setp.gt.u32 	%p30, %r1, 255;
	add.s32 	%r20, %r6, 6;
	@%p30 bra 	$L__BB0_33;
	ld.param.u32 	%r508, [sgemm_double_buffer_param_5];
	ld.param.u32 	%r432, [sgemm_double_buffer_param_4];
	setp.ge.s32 	%p31, %r16, %r432;
	setp.ge.u32 	%p32, %r20, %r508;
	mov.f32 	%f1148, 0f00000000;
	or.pred  	%p33, %p32, %p31;
	@%p33 bra 	$L__BB0_32;
	ld.param.u32 	%r521, [sgemm_double_buffer_param_7];
	mad.lo.s32 	%r107, %r20, %r521, %r16;
	mul.wide.s32 	%rd29, %r107, 4;
	add.s64 	%rd30, %rd2, %rd29;
	ld.global.nc.f32 	%f1148, [%rd30];
$L__BB0_32:
	st.shared.f32 	[%r17+3096], %f1148;
$L__BB0_33:
	ld.param.u32 	%r509, [sgemm_double_buffer_param_5];
	setp.lt.s32 	%p34, %r509, 1;
	bar.sync 	0;
	mov.f32 	%f1213, 0f00000000;
	mov.f32 	%f1214, %f1213;
	mov.f32 	%f1215, %f1213;
	mov.f32 	%f1216, %f1213;
	mov.f32 	%f1217, %f1213;
	mov.f32 	%f1218, %f1213;
	mov.f32 	%f1219, %f1213;
	mov.f32 	%f1220, %f1213;
	mov.f32 	%f1221, %f1213;
	mov.f32 	%f1222, %f1213;
	mov.f32 	%f1223, %f1213;
	mov.f32 	%f1224, %f1213;
	mov.f32 	%f1225, %f1213;
	mov.f32 	%f1226, %f1213;
	mov.f32 	%f1227, %f1213;
	mov.f32 	%f1228, %f1213;
	mov.f32 	%f1229, %f1213;
	mov.f32 	%f1230, %f1213;
	mov.f32 	%f1231, %f1213;
	mov.f32 	%f1232, %f1213;
	mov.f32 	%f1233, %f1213;
	mov.f32 	%f1234, %f1213;
	mov.f32 	%f1235, %f1213;
	mov.f32 	%f1236, %f1213;
	mov.f32 	%f1237, %f1213;
	mov.f32 	%f1238, %f1213;
	mov.f32 	%f1239, %f1213;
	mov.f32 	%f1240, %f1213;
	mov.f32 	%f1241, %f1213;
	mov.f32 	%f1242, %f1213;
	mov.f32 	%f1243, %f1213;
	mov.f32 	%f1244, %f1213;
	mov.f32 	%f1245, %f1213;
	mov.f32 	%f1246, %f1213;
	mov.f32 	%f1247, %f1213;
	mov.f32 	%f1248, %f1213;
	mov.f32 	%f1249, %f1213;
	mov.f32 	%f1250, %f1213;
	mov.f32 	%f1251, %f1213;
	mov.f32 	%f1252, %f1213;
	mov.f32 	%f1253, %f1213;
	mov.f32 	%f1254, %f1213;
	mov.f32 	%f1255, %f1213;
	mov.f32 	%f1256, %f1213;
	mov.f32 	%f1257, %f1213;
	mov.f32 	%f1258, %f1213;
	mov.f32 	%f1259, %f1213;
	mov.f32 	%f1260, %f1213;
	mov.f32 	%f1261, %f1213;
	mov.f32 	%f1262, %f1213;
	mov.f32 	%f1263, %f1213;
	mov.f32 	%f1264, %f1213;
	mov.f32 	%f1265, %f1213;
	mov.f32 	%f1266, %f1213;
	mov.f32 	%f1267, %f1213;
	mov.f32 	%f1268, %f1213;
	mov.f32 	%f1269, %f1213;
	mov.f32 	%f1270, %f1213;
	mov.f32 	%f1271, %f1213;
	mov.f32 	%f1272, %f1213;
	mov.f32 	%f1273, %f1213;
	mov.f32 	%f1274, %f1213;
	mov.f32 	%f1275, %f1213;
	mov.f32 	%f1276, %f1213;
	@%p34 bra 	$L__BB0_69;
	ld.param.u32 	%r522, [sgemm_double_buffer_param_7];
	max.s32 	%r109, %r8, 1;
	add.s32 	%r110, %r4, %r2;
	add.s32 	%r111, %r110, 32;
	add.s32 	%r112, %r110, 64;
	add.s32 	%r113, %r110, 96;
	neg.s32 	%r542, %r109;
	add.s32 	%r114, %r6, 14;
	mad.lo.s32 	%r115, %r522, %r114, %r3;
	add.s32 	%r541, %r115, %r7;
	add.s32 	%r540, %r6, 8;
	add.s32 	%r116, %r6, 12;
	mad.lo.s32 	%r117, %r522, %r116, %r3;
	add.s32 	%r539, %r117, %r7;
	add.s32 	%r118, %r6, 10;
	mad.lo.s32 	%r119, %r522, %r118, %r3;
	add.s32 	%r538, %r119, %r7;
	mad.lo.s32 	%r120, %r522, %r540, %r3;
	add.s32 	%r537, %r120, %r7;
	mad.lo.s32 	%r121, %r113, %r76, %r532;
	add.s32 	%r536, %r121, 8;
	mad.lo.s32 	%r122, %r112, %r76, %r532;
	add.s32 	%r535, %r122, 8;
	mad.lo.s32 	%r123, %r111, %r76, %r532;
	add.s32 	%r534, %r123, 8;
	mad.lo.s32 	%r124, %r110, %r76, %r532;
	add.s32 	%r533, %r124, 8;
	mov.b32 	%r543, 0;
	mov.f32 	%f1213, 0f00000000;
$L__BB0_35:
	mov.u32 	%r44, %r543;
	add.s32 	%r543, %r44, 1;
	and.b32  	%r46, %r44, 1;
	setp.ge.s32 	%p35, %r543, %r8;
	@%p35 bra 	$L__BB0_68;
	mov.u32 	%r125, %tid.y;
	mov.u32 	%r126, %ntid.x;
	mov.u32 	%r127, %tid.x;
	mad.lo.s32 	%r128, %r125, %r126, %r127;
	setp.gt.u32 	%p36, %r128, 1023;
	@%p36 bra 	$L__BB0_40;
	ld.param.u32 	%r510, [sgemm_double_buffer_param_5];
	ld.param.u32 	%r417, [sgemm_double_buffer_param_3];
	add.s32 	%r129, %r532, 8;
	setp.ge.s32 	%p37, %r129, %r510;
	mov.u32 	%r130, %tid.y;
	mov.u32 	%r131, %ntid.x;
	mov.u32 	%r132, %tid.x;
	mad.lo.s32 	%r133, %r130, %r131, %r132;
	shr.u32 	%r134, %r133, 3;
	mov.u32 	%r135, %ctaid.y;
	shl.b32 	%r136, %r135, 7;
	add.s32 	%r137, %r134, %r136;
	setp.ge.s32 	%p38, %r137, %r417;
	mov.f32 	%f1277, 0f00000000;
	or.pred  	%p39, %p38, %p37;
	@%p39 bra 	$L__BB0_39;
	ld.param.u64 	%rd105, [sgemm_double_buffer_param_0];
	mul.wide.s32 	%rd31, %r533, 4;
	cvta.to.global.u64 	%rd32, %rd105;
	add.s64 	%rd33, %rd32, %rd31;
	ld.global.nc.f32 	%f1277, [%rd33];
$L__BB0_39:
	mov.u32 	%r138, %tid.y;
	mov.u32 	%r139, %ntid.x;
	mov.u32 	%r140, %tid.x;
	mad.lo.s32 	%r141, %r138, %r139, %r140;
	shl.b32 	%r142, %r141, 2;
	and.b32  	%r143, %r142, 28;
	mov.u32 	%r144, _ZZ19sgemm_double_bufferPKfS0_PfiiiiiiffE2As;
	add.s32 	%r145, %r144, %r143;
	xor.b32  	%r146, %r46, 1;
	mad.lo.s32 	%r147, %r146, 4608, %r145;
	shr.u32 	%r148, %r141, 3;
	mad.lo.s32 	%r149, %r148, 36, %r147;
	st.shared.f32 	[%r149], %f1277;
$L__BB0_40:
	mov.u32 	%r150, %tid.y;
	mov.u32 	%r151, %ntid.x;
	mov.u32 	%r152, %tid.x;
	mad.lo.s32 	%r153, %r150, %r151, %r152;
	setp.gt.u32 	%p40, %r153, 767;
	@%p40 bra 	$L__BB0_44;
	ld.param.u32 	%r511, [sgemm_double_buffer_param_5];
	ld.param.u32 	%r418, [sgemm_double_buffer_param_3];
	add.s32 	%r154, %r532, 8;
	setp.ge.s32 	%p41, %r154, %r511;
	mov.u32 	%r155, %tid.y;
	mov.u32 	%r156, %ntid.x;
	mov.u32 	%r157, %tid.x;
	mad.lo.s32 	%r158, %r155, %r156, %r157;
	shr.u32 	%r159, %r158, 3;
	mov.u32 	%r160, %ctaid.y;
	shl.b32 	%r161, %r160, 7;
	add.s32 	%r162, %r159, %r161;
	add.s32 	%r163, %r162, 32;
	setp.ge.s32 	%p42, %r163, %r418;
	mov.f32 	%f1278, 0f00000000;
	or.pred  	%p43, %p42, %p41;
	@%p43 bra 	$L__BB0_43;
	ld.param.u64 	%rd106, [sgemm_double_buffer_param_0];
	mul.wide.s32 	%rd34, %r534, 4;
	cvta.to.global.u64 	%rd35, %rd106;
	add.s64 	%rd36, %rd35, %rd34;
	ld.global.nc.f32 	%f1278, [%rd36];
$L__BB0_43:
	mov.u32 	%r164, %tid.y;
	mov.u32 	%r165, %ntid.x;
	mov.u32 	%r166, %tid.x;
	mad.lo.s32 	%r167, %r164, %r165, %r166;
	shl.b32 	%r168, %r167, 2;
	and.b32  	%r169, %r168, 28;
	mov.u32 	%r170, _ZZ19sgemm_double_bufferPKfS0_PfiiiiiiffE2As;
	add.s32 	%r171, %r170, %r169;
	xor.b32  	%r172, %r46, 1;
	mad.lo.s32 	%r173, %r172, 4608, %r171;
	shr.u32 	%r174, %r167, 3;
	mad.lo.s32 	%r175, %r174, 36, %r173;
	st.shared.f32 	[%r175+1152], %f1278;
$L__BB0_44:
	mov.u32 	%r176, %tid.y;
	mov.u32 	%r177, %ntid.x;
	mov.u32 	%r178, %tid.x;
	mad.lo.s32 	%r179, %r176, %r177, %r178;
	setp.gt.u32 	%p44, %r179, 511;
	@%p44 bra 	$L__BB0_48;
	ld.param.u32 	%r512, [sgemm_double_buffer_param_5];
	ld.param.u32 	%r419, [sgemm_double_buffer_param_3];
	add.s32 	%r180, %r532, 8;
	setp.ge.s32 	%p45, %r180, %r512;
	mov.u32 	%r181, %tid.y;
	mov.u32 	%r182, %ntid.x;
	mov.u32 	%r183, %tid.x;
	mad.lo.s32 	%r184, %r181, %r182, %r183;
	shr.u32 	%r185, %r184, 3;
	mov.u32 	%r186, %ctaid.y;
	shl.b32 	%r187, %r186, 7;
	add.s32 	%r188, %r185, %r187;
	add.s32 	%r189, %r188, 64;
	setp.ge.s32 	%p46, %r189, %r419;
	mov.f32 	%f1279, 0f00000000;
	or.pred  	%p47, %p46, %p45;
	@%p47 bra 	$L__BB0_47;
	ld.param.u64 	%rd107, [sgemm_double_buffer_param_0];
	mul.wide.s32 	%rd37, %r535, 4;
	cvta.to.global.u64 	%rd38, %rd107;
	add.s64 	%rd39, %rd38, %rd37;
	ld.global.nc.f32 	%f1279, [%rd39];
$L__BB0_47:
	mov.u32 	%r190, %tid.y;
	mov.u32 	%r191, %ntid.x;
	mov.u32 	%r192, %tid.x;
	mad.lo.s32 	%r193, %r190, %r191, %r192;
	shl.b32 	%r194, %r193, 2;
	and.b32  	%r195, %r194, 28;
	mov.u32 	%r196, _ZZ19sgemm_double_bufferPKfS0_PfiiiiiiffE2As;
	add.s32 	%r197, %r196, %r195;
	xor.b32  	%r198, %r46, 1;
	mad.lo.s32 	%r199, %r198, 4608, %r197;
	shr.u32 	%r200, %r193, 3;
	mad.lo.s32 	%r201, %r200, 36, %r199;
	st.shared.f32 	[%r201+2304], %f1279;
$L__BB0_48:
	mov.u32 	%r202, %tid.y;
	mov.u32 	%r203, %ntid.x;
	mov.u32 	%r204, %tid.x;
	mad.lo.s32 	%r205, %r202, %r203, %r204;
	setp.gt.u32 	%p48, %r205, 255;
	@%p48 bra 	$L__BB0_52;
	ld.param.u32 	%r513, [sgemm_double_buffer_param_5];
	ld.param.u32 	%r420, [sgemm_double_buffer_param_3];
	add.s32 	%r206, %r532, 8;
	setp.ge.s32 	%p49, %r206, %r513;
	mov.u32 	%r207, %tid.y;
	mov.u32 	%r208, %ntid.x;
	mov.u32 	%r209, %tid.x;
	mad.lo.s32 	%r210, %r207, %r208, %r209;
	shr.u32 	%r211, %r210, 3;
	mov.u32 	%r212, %ctaid.y;
	shl.b32 	%r213, %r212, 7;
	add.s32 	%r214, %r211, %r213;
	add.s32 	%r215, %r214, 96;
	setp.ge.s32 	%p50, %r215, %r420;
	mov.f32 	%f1280, 0f00000000;
	or.pred  	%p51, %p50, %p49;
	@%p51 bra 	$L__BB0_51;
	ld.param.u64 	%rd108, [sgemm_double_buffer_param_0];
	mul.wide.s32 	%rd40, %r536, 4;
	cvta.to.global.u64 	%rd41, %rd108;
	add.s64 	%rd42, %rd41, %rd40;
	ld.global.nc.f32 	%f1280, [%rd42];
$L__BB0_51:
	mov.u32 	%r216, %tid.y;
	mov.u32 	%r217, %ntid.x;
	mov.u32 	%r218, %tid.x;
	mad.lo.s32 	%r219, %r216, %r217, %r218;
	shl.b32 	%r220, %r219, 2;
	and.b32  	%r221, %r220, 28;
	mov.u32 	%r222, _ZZ19sgemm_double_bufferPKfS0_PfiiiiiiffE2As;
	add.s32 	%r223, %r222, %r221;
	xor.b32  	%r224, %r46, 1;
	mad.lo.s32 	%r225, %r224, 4608, %r223;
	shr.u32 	%r226, %r219, 3;
	mad.lo.s32 	%r227, %r226, 36, %r225;
	st.shared.f32 	[%r227+3456], %f1280;
$L__BB0_52:
	mov.u32 	%r228, %tid.y;
	mov.u32 	%r229, %ntid.x;
	mov.u32 	%r230, %tid.x;
	mad.lo.s32 	%r231, %r228, %r229, %r230;
	setp.gt.u32 	%p52, %r231, 1023;
	@%p52 bra 	$L__BB0_56;
	ld.param.u32 	%r514, [sgemm_double_buffer_param_5];
	ld.param.u32 	%r433, [sgemm_double_buffer_param_4];
	mov.u32 	%r232, %tid.y;
	mov.u32 	%r233, %ntid.x;
	mov.u32 	%r234, %tid.x;
	mad.lo.s32 	%r235, %r232, %r233, %r234;
	and.b32  	%r236, %r235, 127;
	mov.u32 	%r237, %ctaid.x;
	shl.b32 	%r238, %r237, 7;
	or.b32  	%r239, %r236, %r238;
	setp.ge.s32 	%p53, %r239, %r433;
	setp.ge.s32 	%p54, %r540, %r514;
	mov.f32 	%f1281, 0f00000000;
	or.pred  	%p55, %p54, %p53;
	@%p55 bra 	$L__BB0_55;
	ld.param.u64 	%rd109, [sgemm_double_buffer_param_1];
	cvta.to.global.u64 	%rd43, %rd109;
	mul.wide.s32 	%rd44, %r537, 4;
	add.s64 	%rd45, %rd43, %rd44;
	ld.global.nc.f32 	%f1281, [%rd45];
$L__BB0_55:
	mov.u32 	%r241, %tid.y;
	mov.u32 	%r242, %ntid.x;
	mov.u32 	%r243, %tid.x;
	mad.lo.s32 	%r244, %r241, %r242, %r243;
	shl.b32 	%r245, %r244, 2;
	and.b32  	%r246, %r245, 508;
	mov.u32 	%r247, _ZZ19sgemm_double_bufferPKfS0_PfiiiiiiffE2Bs;
	add.s32 	%r248, %r247, %r246;
	xor.b32  	%r249, %r46, 1;
	mad.lo.s32 	%r250, %r249, 4128, %r248;
	shr.u32 	%r251, %r244, 7;
	mad.lo.s32 	%r252, %r251, 516, %r250;
	st.shared.f32 	[%r252], %f1281;
$L__BB0_56:
	mov.u32 	%r253, %tid.y;
	mov.u32 	%r254, %ntid.x;
	mov.u32 	%r255, %tid.x;
	mad.lo.s32 	%r256, %r253, %r254, %r255;
	setp.gt.u32 	%p56, %r256, 767;
	@%p56 bra 	$L__BB0_60;
	ld.param.u32 	%r515, [sgemm_double_buffer_param_5];
	ld.param.u32 	%r434, [sgemm_double_buffer_param_4];
	mov.u32 	%r257, %tid.y;
	mov.u32 	%r258, %ntid.x;
	mov.u32 	%r259, %tid.x;
	mad.lo.s32 	%r260, %r257, %r258, %r259;
	and.b32  	%r261, %r260, 127;
	mov.u32 	%r262, %ctaid.x;
	shl.b32 	%r263, %r262, 7;
	or.b32  	%r264, %r261, %r263;
	setp.ge.s32 	%p57, %r264, %r434;
	add.s32 	%r266, %r540, 2;
	setp.ge.s32 	%p58, %r266, %r515;
	mov.f32 	%f1282, 0f00000000;
	or.pred  	%p59, %p58, %p57;
	@%p59 bra 	$L__BB0_59;
	ld.param.u64 	%rd110, [sgemm_double_buffer_param_1];
	cvta.to.global.u64 	%rd46, %rd110;
	mul.wide.s32 	%rd47, %r538, 4;
	add.s64 	%rd48, %rd46, %rd47;
	ld.global.nc.f32 	%f1282, [%rd48];
$L__BB0_59:
	mov.u32 	%r267, %tid.y;
	mov.u32 	%r268, %ntid.x;
	mov.u32 	%r269, %tid.x;
	mad.lo.s32 	%r270, %r267, %r268, %r269;
	shl.b32 	%r271, %r270, 2;
	and.b32  	%r272, %r271, 508;
	mov.u32 	%r273, _ZZ19sgemm_double_bufferPKfS0_PfiiiiiiffE2Bs;
	add.s32 	%r274, %r273, %r272;
	xor.b32  	%r275, %r46, 1;
	mad.lo.s32 	%r276, %r275, 4128, %r274;
	shr.u32 	%r277, %r270, 7;
	mad.lo.s32 	%r278, %r277, 516, %r276;
	st.shared.f32 	[%r278+1032], %f1282;
$L__BB0_60:
	mov.u32 	%r279, %tid.y;
	mov.u32 	%r280, %ntid.x;
	mov.u32 	%r281, %tid.x;
	mad.lo.s32 	%r282, %r279, %r280, %r281;
	setp.gt.u32 	%p60, %r282, 511;
	@%p60 bra 	$L__BB0_64;
	ld.param.u32 	%r516, [sgemm_double_buffer_param_5];
	ld.param.u32 	%r435, [sgemm_double_buffer_param_4];
	mov.u32 	%r283, %tid.y;
	mov.u32 	%r284, %ntid.x;
	mov.u32 	%r285, %tid.x;
	mad.lo.s32 	%r286, %r283, %r284, %r285;
	and.b32  	%r287, %r286, 127;
	mov.u32 	%r288, %ctaid.x;
	shl.b32 	%r289, %r288, 7;
	or.b32  	%r290, %r287, %r289;
	setp.ge.s32 	%p61, %r290, %r435;
	add.s32 	%r292, %r540, 4;
	setp.ge.s32 	%p62, %r292, %r516;
	mov.f32 	%f1283, 0f00000000;
	or.pred  	%p63, %p62, %p61;
	@%p63 bra 	$L__BB0_63;
	ld.param.u64 	%rd111, [sgemm_double_buffer_param_1];
	cvta.to.global.u64 	%rd49, %rd111;
	mul.wide.s32 	%rd50, %r539, 4;
	add.s64 	%rd51, %rd49, %rd50;
	ld.global.nc.f32 	%f1283, [%rd51];
$L__BB0_63:
	mov.u32 	%r293, %tid.y;
	mov.u32 	%r294, %ntid.x;
	mov.u32 	%r295, %tid.x;
	mad.lo.s32 	%r296, %r293, %r294, %r295;
	shl.b32 	%r297, %r296, 2;
	and.b32  	%r298, %r297, 508;
	mov.u32 	%r299, _ZZ19sgemm_double_bufferPKfS0_PfiiiiiiffE2Bs;
	add.s32 	%r300, %r299, %r298;
	xor.b32  	%r301, %r46, 1;
	mad.lo.s32 	%r302, %r301, 4128, %r300;
	shr.u32 	%r303, %r296, 7;
	mad.lo.s32 	%r304, %r303, 516, %r302;
	st.shared.f32 	[%r304+2064], %f1283;
$L__BB0_64:
	mov.u32 	%r305, %tid.y;
	mov.u32 	%r306, %ntid.x;
	mov.u32 	%r307, %tid.x;
	mad.lo.s32 	%r308, %r305, %r306, %r307;
	setp.gt.u32 	%p64, %r308, 255;
	@%p64 bra 	$L__BB0_68;
	ld.param.u32 	%r517, [sgemm_double_buffer_param_5];
	ld.param.u32 	%r436, [sgemm_double_buffer_param_4];
	mov.u32 	%r309, %tid.y;
	mov.u32 	%r310, %ntid.x;
	mov.u32 	%r311, %tid.x;
	mad.lo.s32 	%r312, %r309, %r310, %r311;
	and.b32  	%r313, %r312, 127;
	mov.u32 	%r314, %ctaid.x;
	shl.b32 	%r315, %r314, 7;
	or.b32  	%r316, %r313, %r315;
	setp.ge.s32 	%p65, %r316, %r436;
	add.s32 	%r318, %r540, 6;
	setp.ge.s32 	%p66, %r318, %r517;
	mov.f32 	%f1284, 0f00000000;
	or.pred  	%p67, %p66, %p65;
	@%p67 bra 	$L__BB0_67;
	ld.param.u64 	%rd112, [sgemm_double_buffer_param_1];
	cvta.to.global.u64 	%rd52, %rd112;
	mul.wide.s32 	%rd53, %r541, 4;
	add.s64 	%rd54, %rd52, %rd53;
	ld.global.nc.f32 	%f1284, [%rd54];
$L__BB0_67:
	mov.u32 	%r319, %tid.y;
	mov.u32 	%r320, %ntid.x;
	mov.u32 	%r321, %tid.x;
	mad.lo.s32 	%r322, %r319, %r320, %r321;
	shl.b32 	%r323, %r322, 2;
	and.b32  	%r324, %r323, 508;
	mov.u32 	%r325, _ZZ19sgemm_double_bufferPKfS0_PfiiiiiiffE2Bs;
	add.s32 	%r326, %r325, %r324;
	xor.b32  	%r327, %r46, 1;
	mad.lo.s32 	%r328, %r327, 4128, %r326;
	shr.u32 	%r329, %r322, 7;
	mad.lo.s32 	%r330, %r329, 516, %r328;
	st.shared.f32 	[%r330+3096], %f1284;
$L__BB0_68:
	ld.param.u32 	%r523, [sgemm_double_buffer_param_7];
	mov.u32 	%r331, _ZZ19sgemm_double_bufferPKfS0_PfiiiiiiffE2As;
	mad.lo.s32 	%r332, %r46, 4608, %r331;
	mov.u32 	%r333, _ZZ19sgemm_double_bufferPKfS0_PfiiiiiiffE2Bs;
	mad.lo.s32 	%r334, %r46, 4128, %r333;
	mov.u32 	%r335, %tid.y;
	mad.lo.s32 	%r336, %r335, 288, %r332;
	ld.shared.f32 	%f245, [%r336];
	ld.shared.f32 	%f246, [%r336+36];
	ld.shared.f32 	%f247, [%r336+72];
	ld.shared.f32 	%f248, [%r336+108];
	ld.shared.f32 	%f249, [%r336+144];
	ld.shared.f32 	%f250, [%r336+180];
	ld.shared.f32 	%f251, [%r336+216];
	ld.shared.f32 	%f252, [%r336+252];
	mov.u32 	%r337, %tid.x;
	shl.b32 	%r338, %r337, 5;
	add.s32 	%r339, %r334, %r338;
	ld.shared.f32 	%f253, [%r339];
	ld.shared.f32 	%f254, [%r339+4];
	ld.shared.f32 	%f255, [%r339+8];
	ld.shared.f32 	%f256, [%r339+12];
	ld.shared.f32 	%f257, [%r339+16];
	ld.shared.f32 	%f258, [%r339+20];
	ld.shared.f32 	%f259, [%r339+24];
	ld.shared.f32 	%f260, [%r339+28];
	fma.rn.f32 	%f261, %f245, %f253, %f1260;
	fma.rn.f32 	%f262, %f245, %f254, %f1259;
	fma.rn.f32 	%f263, %f245, %f255, %f1258;
	fma.rn.f32 	%f264, %f245, %f256, %f1257;
	fma.rn.f32 	%f265, %f245, %f257, %f1256;
	fma.rn.f32 	%f266, %f245, %f258, %f1255;
	fma.rn.f32 	%f267, %f245, %f259, %f1254;
	fma.rn.f32 	%f268, %f245, %f260, %f1253;
	fma.rn.f32 	%f269, %f246, %f253, %f1252;
	fma.rn.f32 	%f270, %f246, %f254, %f1251;
	fma.rn.f32 	%f271, %f246, %f255, %f1250;
	fma.rn.f32 	%f272, %f246, %f256, %f1249;
	fma.rn.f32 	%f273, %f246, %f257, %f1248;
	fma.rn.f32 	%f274, %f246, %f258, %f1247;
	fma.rn.f32 	%f275, %f246, %f259, %f1246;
	fma.rn.f32 	%f276, %f246, %f260, %f1245;
	fma.rn.f32 	%f277, %f247, %f253, %f1244;
	fma.rn.f32 	%f278, %f247, %f254, %f1243;
	fma.rn.f32 	%f279, %f247, %f255, %f1242;
	fma.rn.f32 	%f280, %f247, %f256, %f1241;
	fma.rn.f32 	%f281, %f247, %f257, %f1240;
	fma.rn.f32 	%f282, %f247, %f258, %f1239;
	fma.rn.f32 	%f283, %f247, %f259, %f1238;
	fma.rn.f32 	%f284, %f247, %f260, %f1237;
	fma.rn.f32 	%f285, %f248, %f253, %f1236;
	fma.rn.f32 	%f286, %f248, %f254, %f1235;
	fma.rn.f32 	%f287, %f248, %f255, %f1234;
	fma.rn.f32 	%f288, %f248, %f256, %f1233;
	fma.rn.f32 	%f289, %f248, %f257, %f1232;
	fma.rn.f32 	%f290, %f248, %f258, %f1231;
	fma.rn.f32 	%f291, %f248, %f259, %f1230;
	fma.rn.f32 	%f292, %f248, %f260, %f1229;
	fma.rn.f32 	%f293, %f249, %f253, %f1228;
	fma.rn.f32 	%f294, %f249, %f254, %f1227;
	fma.rn.f32 	%f295, %f249, %f255, %f1226;
	fma.rn.f32 	%f296, %f249, %f256, %f1225;
	fma.rn.f32 	%f297, %f249, %f257, %f1224;
	fma.rn.f32 	%f298, %f249, %f258, %f1223;
	fma.rn.f32 	%f299, %f249, %f259, %f1222;
	fma.rn.f32 	%f300, %f249, %f260, %f1221;
	fma.rn.f32 	%f301, %f250, %f253, %f1220;
	fma.rn.f32 	%f302, %f250, %f254, %f1219;
	fma.rn.f32 	%f303, %f250, %f255, %f1218;
	fma.rn.f32 	%f304, %f250, %f256, %f1217;
	fma.rn.f32 	%f305, %f250, %f257, %f1216;
	fma.rn.f32 	%f306, %f250, %f258, %f1215;
	fma.rn.f32 	%f307, %f250, %f259, %f1214;
	fma.rn.f32 	%f308, %f250, %f260, %f1213;
	fma.rn.f32 	%f309, %f251, %f253, %f1261;
	fma.rn.f32 	%f310, %f251, %f254, %f1262;
	fma.rn.f32 	%f311, %f251, %f255, %f1263;
	fma.rn.f32 	%f312, %f251, %f256, %f1264;
	fma.rn.f32 	%f313, %f251, %f257, %f1265;
	fma.rn.f32 	%f314, %f251, %f258, %f1266;
	fma.rn.f32 	%f315, %f251, %f259, %f1267;
	fma.rn.f32 	%f316, %f251, %f260, %f1268;
	fma.rn.f32 	%f317, %f252, %f253, %f1269;
	fma.rn.f32 	%f318, %f252, %f254, %f1270;
	fma.rn.f32 	%f319, %f252, %f255, %f1271;
	fma.rn.f32 	%f320, %f252, %f256, %f1272;
	fma.rn.f32 	%f321, %f252, %f257, %f1273;
	fma.rn.f32 	%f322, %f252, %f258, %f1274;
	fma.rn.f32 	%f323, %f252, %f259, %f1275;
	fma.rn.f32 	%f324, %f252, %f260, %f1276;
	ld.shared.f32 	%f325, [%r336+4];
	ld.shared.f32 	%f326, [%r336+40];
	ld.shared.f32 	%f327, [%r336+76];
	ld.shared.f32 	%f328, [%r336+112];
	ld.shared.f32 	%f329, [%r336+148];
	ld.shared.f32 	%f330, [%r336+184];
	ld.shared.f32 	%f331, [%r336+220];
	ld.shared.f32 	%f332, [%r336+256];
	ld.shared.f32 	%f333, [%r339+516];
	ld.shared.f32 	%f334, [%r339+520];
	ld.shared.f32 	%f335, [%r339+524];
	ld.shared.f32 	%f336, [%r339+528];
	ld.shared.f32 	%f337, [%r339+532];
	ld.shared.f32 	%f338, [%r339+536];
	ld.shared.f32 	%f339, [%r339+540];
	ld.shared.f32 	%f340, [%r339+544];
	fma.rn.f32 	%f341, %f325, %f333, %f261;
	fma.rn.f32 	%f342, %f325, %f334, %f262;
	fma.rn.f32 	%f343, %f325, %f335, %f263;
	fma.rn.f32 	%f344, %f325, %f336, %f264;
	fma.rn.f32 	%f345, %f325, %f337, %f265;
	fma.rn.f32 	%f346, %f325, %f338, %f266;
	fma.rn.f32 	%f347, %f325, %f339, %f267;
	fma.rn.f32 	%f348, %f325, %f340, %f268;
	fma.rn.f32 	%f349, %f326, %f333, %f269;
	fma.rn.f32 	%f350, %f326, %f334, %f270;
	fma.rn.f32 	%f351, %f326, %f335, %f271;
	fma.rn.f32 	%f352, %f326, %f336, %f272;
	fma.rn.f32 	%f353, %f326, %f337, %f273;
	fma.rn.f32 	%f354, %f326, %f338, %f274;
	fma.rn.f32 	%f355, %f326, %f339, %f275;
	fma.rn.f32 	%f356, %f326, %f340, %f276;
	fma.rn.f32 	%f357, %f327, %f333, %f277;
	fma.rn.f32 	%f358, %f327, %f334, %f278;
	fma.rn.f32 	%f359, %f327, %f335, %f279;
	fma.rn.f32 	%f360, %f327, %f336, %f280;
	fma.rn.f32 	%f361, %f327, %f337, %f281;
	fma.rn.f32 	%f362, %f327, %f338, %f282;
	fma.rn.f32 	%f363, %f327, %f339, %f283;
	fma.rn.f32 	%f364, %f327, %f340, %f284;
	fma.rn.f32 	%f365, %f328, %f333, %f285;
	fma.rn.f32 	%f366, %f328, %f334, %f286;
	fma.rn.f32 	%f367, %f328, %f335, %f287;
	fma.rn.f32 	%f368, %f328, %f336, %f288;
	fma.rn.f32 	%f369, %f328, %f337, %f289;
	fma.rn.f32 	%f370, %f328, %f338, %f290;
	fma.rn.f32 	%f371, %f328, %f339, %f291;
	fma.rn.f32 	%f372, %f328, %f340, %f292;
	fma.rn.f32 	%f373, %f329, %f333, %f293;
	fma.rn.f32 	%f374, %f329, %f334, %f294;
	fma.rn.f32 	%f375, %f329, %f335, %f295;
	fma.rn.f32 	%f376, %f329, %f336, %f296;
	fma.rn.f32 	%f377, %f329, %f337, %f297;
	fma.rn.f32 	%f378, %f329, %f338, %f298;
	fma.rn.f32 	%f379, %f329, %f339, %f299;
	fma.rn.f32 	%f380, %f329, %f340, %f300;
	fma.rn.f32 	%f381, %f330, %f333, %f301;
	fma.rn.f32 	%f382, %f330, %f334, %f302;
	fma.rn.f32 	%f383, %f330, %f335, %f303;
	fma.rn.f32 	%f384, %f330, %f336, %f304;
	fma.rn.f32 	%f385, %f330, %f337, %f305;
	fma.rn.f32 	%f386, %f330, %f338, %f306;
	fma.rn.f32 	%f387, %f330, %f339, %f307;
	fma.rn.f32 	%f388, %f330, %f340, %f308;
	fma.rn.f32 	%f389, %f331, %f333, %f309;
	fma.rn.f32 	%f390, %f331, %f334, %f310;
	fma.rn.f32 	%f391, %f331, %f335, %f311;
	fma.rn.f32 	%f392, %f331, %f336, %f312;
	fma.rn.f32 	%f393, %f331, %f337, %f313;
	fma.rn.f32 	%f394, %f331, %f338, %f314;
	fma.rn.f32 	%f395, %f331, %f339, %f315;
	fma.rn.f32 	%f396, %f331, %f340, %f316;
	fma.rn.f32 	%f397, %f332, %f333, %f317;
	fma.rn.f32 	%f398, %f332, %f334, %f318;
	fma.rn.f32 	%f399, %f332, %f335, %f319;
	fma.rn.f32 	%f400, %f332, %f336, %f320;
	fma.rn.f32 	%f401, %f332, %f337, %f321;
	fma.rn.f32 	%f402, %f332, %f338, %f322;
	fma.rn.f32 	%f403, %f332, %f339, %f323;
	fma.rn.f32 	%f404, %f332, %f340, %f324;
	ld.shared.f32 	%f405, [%r336+8];
	ld.shared.f32 	%f406, [%r336+44];
	ld.shared.f32 	%f407, [%r336+80];
	ld.shared.f32 	%f408, [%r336+116];
	ld.shared.f32 	%f409, [%r336+152];
	ld.shared.f32 	%f410, [%r336+188];
	ld.shared.f32 	%f411, [%r336+224];
	ld.shared.f32 	%f412, [%r336+260];
	ld.shared.f32 	%f413, [%r339+1032];
	ld.shared.f32 	%f414, [%r339+1036];
	ld.shared.f32 	%f415, [%r339+1040];
	ld.shared.f32 	%f416, [%r339+1044];
	ld.shared.f32 	%f417, [%r339+1048];
	ld.shared.f32 	%f418, [%r339+1052];
	ld.shared.f32 	%f419, [%r339+1056];
	ld.shared.f32 	%f420, [%r339+1060];
	fma.rn.f32 	%f421, %f405, %f413, %f341;
	fma.rn.f32 	%f422, %f405, %f414, %f342;
	fma.rn.f32 	%f423, %f405, %f415, %f343;
	fma.rn.f32 	%f424, %f405, %f416, %f344;
	fma.rn.f32 	%f425, %f405, %f417, %f345;
	fma.rn.f32 	%f426, %f405, %f418, %f346;
	fma.rn.f32 	%f427, %f405, %f419, %f347;
	fma.rn.f32 	%f428, %f405, %f420, %f348;
	fma.rn.f32 	%f429, %f406, %f413, %f349;
	fma.rn.f32 	%f430, %f406, %f414, %f350;
	fma.rn.f32 	%f431, %f406, %f415, %f351;
	fma.rn.f32 	%f432, %f406, %f416, %f352;
	fma.rn.f32 	%f433, %f406, %f417, %f353;
	fma.rn.f32 	%f434, %f406, %f418, %f354;
	fma.rn.f32 	%f435, %f406, %f419, %f355;
	fma.rn.f32 	%f436, %f406, %f420, %f356;
	fma.rn.f32 	%f437, %f407, %f413, %f357;
	fma.rn.f32 	%f438, %f407, %f414, %f358;
	fma.rn.f32 	%f439, %f407, %f415, %f359;
	fma.rn.f32 	%f440, %f407, %f416, %f360;
	fma.rn.f32 	%f441, %f407, %f417, %f361;
	fma.rn.f32 	%f442, %f407, %f418, %f362;
	fma.rn.f32 	%f443, %f407, %f419, %f363;
	fma.rn.f32 	%f444, %f407, %f420, %f364;
	fma.rn.f32 	%f445, %f408, %f413, %f365;
	fma.rn.f32 	%f446, %f408, %f414, %f366;
	fma.rn.f32 	%f447, %f408, %f415, %f367;
	fma.rn.f32 	%f448, %f408, %f416, %f368;
	fma.rn.f32 	%f449, %f408, %f417, %f369;
	fma.rn.f32 	%f450, %f408, %f418, %f370;
	fma.rn.f32 	%f451, %f408, %f419, %f371;
	fma.rn.f32 	%f452, %f408, %f420, %f372;
	fma.rn.f32 	%f453, %f409, %f413, %f373;
	fma.rn.f32 	%f454, %f409, %f414, %f374;
	fma.rn.f32 	%f455, %f409, %f415, %f375;
	fma.rn.f32 	%f456, %f409, %f416, %f376;
	fma.rn.f32 	%f457, %f409, %f417, %f377;
	fma.rn.f32 	%f458, %f409, %f418, %f378;
	fma.rn.f32 	%f459, %f409, %f419, %f379;
	fma.rn.f32 	%f460, %f409, %f420, %f380;
	fma.rn.f32 	%f461, %f410, %f413, %f381;
	fma.rn.f32 	%f462, %f410, %f414, %f382;
	fma.rn.f32 	%f463, %f410, %f415, %f383;
	fma.rn.f32 	%f464, %f410, %f416, %f384;
	fma.rn.f32 	%f465, %f410, %f417, %f385;
	fma.rn.f32 	%f466, %f410, %f418, %f386;
	fma.rn.f32 	%f467, %f410, %f419, %f387;
	fma.rn.f32 	%f468, %f410, %f420, %f388;
	fma.rn.f32 	%f469, %f411, %f413, %f389;
	fma.rn.f32 	%f470, %f411, %f414, %f390;
	fma.rn.f32 	%f471, %f411, %f415, %f391;
	fma.rn.f32 	%f472, %f411, %f416, %f392;
	fma.rn.f32 	%f473, %f411, %f417, %f393;
	fma.rn.f32 	%f474, %f411, %f418, %f394;
	fma.rn.f32 	%f475, %f411, %f419, %f395;
	fma.rn.f32 	%f476, %f411, %f420, %f396;
	fma.rn.f32 	%f477, %f412, %f413, %f397;
	fma.rn.f32 	%f478, %f412, %f414, %f398;
	fma.rn.f32 	%f479, %f412, %f415, %f399;
	fma.rn.f32 	%f480, %f412, %f416, %f400;
	fma.rn.f32 	%f481, %f412, %f417, %f401;
	fma.rn.f32 	%f482, %f412, %f418, %f402;
	fma.rn.f32 	%f483, %f412, %f419, %f403;
	fma.rn.f32 	%f484, %f412, %f420, %f404;
	ld.shared.f32 	%f485, [%r336+12];
	ld.shared.f32 	%f486, [%r336+48];
	ld.shared.f32 	%f487, [%r336+84];
	ld.shared.f32 	%f488, [%r336+120];
	ld.shared.f32 	%f489, [%r336+156];
	ld.shared.f32 	%f490, [%r336+192];
	ld.shared.f32 	%f491, [%r336+228];
	ld.shared.f32 	%f492, [%r336+264];
	ld.shared.f32 	%f493, [%r339+1548];
	ld.shared.f32 	%f494, [%r339+1552];
	ld.shared.f32 	%f495, [%r339+1556];
	ld.shared.f32 	%f496, [%r339+1560];
	ld.shared.f32 	%f497, [%r339+1564];
	ld.shared.f32 	%f498, [%r339+1568];
	ld.shared.f32 	%f499, [%r339+1572];
	ld.shared.f32 	%f500, [%r339+1576];
	fma.rn.f32 	%f501, %f485, %f493, %f421;
	fma.rn.f32 	%f502, %f485, %f494, %f422;
	fma.rn.f32 	%f503, %f485, %f495, %f423;
	fma.rn.f32 	%f504, %f485, %f496, %f424;
	fma.rn.f32 	%f505, %f485, %f497, %f425;
	fma.rn.f32 	%f506, %f485, %f498, %f426;
	fma.rn.f32 	%f507, %f485, %f499, %f427;
	fma.rn.f32 	%f508, %f485, %f500, %f428;
	fma.rn.f32 	%f509, %f486, %f493, %f429;
	fma.rn.f32 	%f510, %f486, %f494, %f430;
	fma.rn.f32 	%f511, %f486, %f495, %f431;
	fma.rn.f32 	%f512, %f486, %f496, %f432;
	fma.rn.f32 	%f513, %f486, %f497, %f433;
	fma.rn.f32 	%f514, %f486, %f498, %f434;
	fma.rn.f32 	%f515, %f486, %f499, %f435;
	fma.rn.f32 	%f516, %f486, %f500, %f436;
	fma.rn.f32 	%f517, %f487, %f493, %f437;
	fma.rn.f32 	%f518, %f487, %f494, %f438;
	fma.rn.f32 	%f519, %f487, %f495, %f439;
	fma.rn.f32 	%f520, %f487, %f496, %f440;
	fma.rn.f32 	%f521, %f487, %f497, %f441;
	fma.rn.f32 	%f522, %f487, %f498, %f442;
	fma.rn.f32 	%f523, %f487, %f499, %f443;
	fma.rn.f32 	%f524, %f487, %f500, %f444;
	fma.rn.f32 	%f525, %f488, %f493, %f445;
	fma.rn.f32 	%f526, %f488, %f494, %f446;
	fma.rn.f32 	%f527, %f488, %f495, %f447;
	fma.rn.f32 	%f528, %f488, %f496, %f448;
	fma.rn.f32 	%f529, %f488, %f497, %f449;
	fma.rn.f32 	%f530, %f488, %f498, %f450;
	fma.rn.f32 	%f531, %f488, %f499, %f451;
	fma.rn.f32 	%f532, %f488, %f500, %f452;
	fma.rn.f32 	%f533, %f489, %f493, %f453;
	fma.rn.f32 	%f534, %f489, %f494, %f454;
	fma.rn.f32 	%f535, %f489, %f495, %f455;
	fma.rn.f32 	%f536, %f489, %f496, %f456;
	fma.rn.f32 	%f537, %f489, %f497, %f457;
	fma.rn.f32 	%f538, %f489, %f498, %f458;
	fma.rn.f32 	%f539, %f489, %f499, %f459;
	fma.rn.f32 	%f540, %f489, %f500, %f460;
	fma.rn.f32 	%f541, %f490, %f493, %f461;
	fma.rn.f32 	%f542, %f490, %f494, %f462;
	fma.rn.f32 	%f543, %f490, %f495, %f463;
	fma.rn.f32 	%f544, %f490, %f496, %f464;
	fma.rn.f32 	%f545, %f490, %f497, %f465;
	fma.rn.f32 	%f546, %f490, %f498, %f466;
	fma.rn.f32 	%f547, %f490, %f499, %f467;
	fma.rn.f32 	%f548, %f490, %f500, %f468;
	fma.rn.f32 	%f549, %f491, %f493, %f469;
	fma.rn.f32 	%f550, %f491, %f494, %f470;
	fma.rn.f32 	%f551, %f491, %f495, %f471;
	fma.rn.f32 	%f552, %f491, %f496, %f472;
	fma.rn.f32 	%f553, %f491, %f497, %f473;
	fma.rn.f32 	%f554, %f491, %f498, %f474;
	fma.rn.f32 	%f555, %f491, %f499, %f475;
	fma.rn.f32 	%f556, %f491, %f500, %f476;
	fma.rn.f32 	%f557, %f492, %f493, %f477;
	fma.rn.f32 	%f558, %f492, %f494, %f478;
	fma.rn.f32 	%f559, %f492, %f495, %f479;
	fma.rn.f32 	%f560, %f492, %f496, %f480;
	fma.rn.f32 	%f561, %f492, %f497, %f481;
	fma.rn.f32 	%f562, %f492, %f498, %f482;
	fma.rn.f32 	%f563, %f492, %f499, %f483;
	fma.rn.f32 	%f564, %f492, %f500, %f484;
	ld.shared.f32 	%f565, [%r336+16];
	ld.shared.f32 	%f566, [%r336+52];
	ld.shared.f32 	%f567, [%r336+88];
	ld.shared.f32 	%f568, [%r336+124];
	ld.shared.f32 	%f569, [%r336+160];
	ld.shared.f32 	%f570, [%r336+196];
	ld.shared.f32 	%f571, [%r336+232];
	ld.shared.f32 	%f572, [%r336+268];
	ld.shared.f32 	%f573, [%r339+2064];
	ld.shared.f32 	%f574, [%r339+2068];
	ld.shared.f32 	%f575, [%r339+2072];
	ld.shared.f32 	%f576, [%r339+2076];
	ld.shared.f32 	%f577, [%r339+2080];
	ld.shared.f32 	%f578, [%r339+2084];
	ld.shared.f32 	%f579, [%r339+2088];
	ld.shared.f32 	%f580, [%r339+2092];
	fma.rn.f32 	%f581, %f565, %f573, %f501;
	fma.rn.f32 	%f582, %f565, %f574, %f502;
	fma.rn.f32 	%f583, %f565, %f575, %f503;
	fma.rn.f32 	%f584, %f565, %f576, %f504;
	fma.rn.f32 	%f585, %f565, %f577, %f505;
	fma.rn.f32 	%f586, %f565, %f578, %f506;
	fma.rn.f32 	%f587, %f565, %f579, %f507;
	fma.rn.f32 	%f588, %f565, %f580, %f508;
	fma.rn.f32 	%f589, %f566, %f573, %f509;
	fma.rn.f32 	%f590, %f566, %f574, %f510;
	fma.rn.f32 	%f591, %f566, %f575, %f511;
	fma.rn.f32 	%f592, %f566, %f576, %f512;
	fma.rn.f32 	%f593, %f566, %f577, %f513;
	fma.rn.f32 	%f594, %f566, %f578, %f514;
	fma.rn.f32 	%f595, %f566, %f579, %f515;
	fma.rn.f32 	%f596, %f566, %f580, %f516;
	fma.rn.f32 	%f597, %f567, %f573, %f517;
	fma.rn.f32 	%f598, %f567, %f574, %f518;
	fma.rn.f32 	%f599, %f567, %f575, %f519;
	fma.rn.f32 	%f600, %f567, %f576, %f520;
	fma.rn.f32 	%f601, %f567, %f577, %f521;
	fma.rn.f32 	%f602, %f567, %f578, %f522;
	fma.rn.f32 	%f603, %f567, %f579, %f523;
	fma.rn.f32 	%f604, %f567, %f580, %f524;
	fma.rn.f32 	%f605, %f568, %f573, %f525;
	fma.rn.f32 	%f606, %f568, %f574, %f526;
	fma.rn.f32 	%f607, %f568, %f575, %f527;
	fma.rn.f32 	%f608, %f568, %f576, %f528;
	fma.rn.f32 	%f609, %f568, %f577, %f529;
	fma.rn.f32 	%f610, %f568, %f578, %f530;
	fma.rn.f32 	%f611, %f568, %f579, %f531;
	fma.rn.f32 	%f612, %f568, %f580, %f532;
	fma.rn.f32 	%f613, %f569, %f573, %f533;
	fma.rn.f32 	%f614, %f569, %f574, %f534;
	fma.rn.f32 	%f615, %f569, %f575, %f535;
	fma.rn.f32 	%f616, %f569, %f576, %f536;
	fma.rn.f32 	%f617, %f569, %f577, %f537;
	fma.rn.f32 	%f618, %f569, %f578, %f538;
	fma.rn.f32 	%f619, %f569, %f579, %f539;
	fma.rn.f32 	%f620, %f569, %f580, %f540;
	fma.rn.f32 	%f621, %f570, %f573, %f541;
	fma.rn.f32 	%f622, %f570, %f574, %f542;
	fma.rn.f32 	%f623, %f570, %f575, %f543;
	fma.rn.f32 	%f624, %f570, %f576, %f544;
	fma.rn.f32 	%f625, %f570, %f577, %f545;
	fma.rn.f32 	%f626, %f570, %f578, %f546;
	fma.rn.f32 	%f627, %f570, %f579, %f547;
	fma.rn.f32 	%f628, %f570, %f580, %f548;
	fma.rn.f32 	%f629, %f571, %f573, %f549;
	fma.rn.f32 	%f630, %f571, %f574, %f550;
	fma.rn.f32 	%f631, %f571, %f575, %f551;
	fma.rn.f32 	%f632, %f571, %f576, %f552;
	fma.rn.f32 	%f633, %f571, %f577, %f553;
	fma.rn.f32 	%f634, %f571, %f578, %f554;
	fma.rn.f32 	%f635, %f571, %f579, %f555;
	fma.rn.f32 	%f636, %f571, %f580, %f556;
	fma.rn.f32 	%f637, %f572, %f573, %f557;
	fma.rn.f32 	%f638, %f572, %f574, %f558;
	fma.rn.f32 	%f639, %f572, %f575, %f559;
	fma.rn.f32 	%f640, %f572, %f576, %f560;
	fma.rn.f32 	%f641, %f572, %f577, %f561;
	fma.rn.f32 	%f642, %f572, %f578, %f562;
	fma.rn.f32 	%f643, %f572, %f579, %f563;
	fma.rn.f32 	%f644, %f572, %f580, %f564;
	ld.shared.f32 	%f645, [%r336+20];
	ld.shared.f32 	%f646, [%r336+56];
	ld.shared.f32 	%f647, [%r336+92];
	ld.shared.f32 	%f648, [%r336+128];
	ld.shared.f32 	%f649, [%r336+164];
	ld.shared.f32 	%f650, [%r336+200];
	ld.shared.f32 	%f651, [%r336+236];
	ld.shared.f32 	%f652, [%r336+272];
	ld.shared.f32 	%f653, [%r339+2580];
	ld.shared.f32 	%f654, [%r339+2584];
	ld.shared.f32 	%f655, [%r339+2588];
	ld.shared.f32 	%f656, [%r339+2592];
	ld.shared.f32 	%f657, [%r339+2596];
	ld.shared.f32 	%f658, [%r339+2600];
	ld.shared.f32 	%f659, [%r339+2604];
	ld.shared.f32 	%f660, [%r339+2608];
	fma.rn.f32 	%f661, %f645, %f653, %f581;
	fma.rn.f32 	%f662, %f645, %f654, %f582;
	fma.rn.f32 	%f663, %f645, %f655, %f583;
	fma.rn.f32 	%f664, %f645, %f656, %f584;
	fma.rn.f32 	%f665, %f645, %f657, %f585;
	fma.rn.f32 	%f666, %f645, %f658, %f586;
	fma.rn.f32 	%f667, %f645, %f659, %f587;
	fma.rn.f32 	%f668, %f645, %f660, %f588;
	fma.rn.f32 	%f669, %f646, %f653, %f589;
	fma.rn.f32 	%f670, %f646, %f654, %f590;
	fma.rn.f32 	%f671, %f646, %f655, %f591;
	fma.rn.f32 	%f672, %f646, %f656, %f592;
	fma.rn.f32 	%f673, %f646, %f657, %f593;
	fma.rn.f32 	%f674, %f646, %f658, %f594;
	fma.rn.f32 	%f675, %f646, %f659, %f595;
	fma.rn.f32 	%f676, %f646, %f660, %f596;
	fma.rn.f32 	%f677, %f647, %f653, %f597;
	fma.rn.f32 	%f678, %f647, %f654, %f598;
	fma.rn.f32 	%f679, %f647, %f655, %f599;
	fma.rn.f32 	%f680, %f647, %f656, %f600;
	fma.rn.f32 	%f681, %f647, %f657, %f601;
	fma.rn.f32 	%f682, %f647, %f658, %f602;
	fma.rn.f32 	%f683, %f647, %f659, %f603;
	fma.rn.f32 	%f684, %f647, %f660, %f604;
	fma.rn.f32 	%f685, %f648, %f653, %f605;
	fma.rn.f32 	%f686, %f648, %f654, %f606;
	fma.rn.f32 	%f687, %f648, %f655, %f607;
	fma.rn.f32 	%f688, %f648, %f656, %f608;
	fma.rn.f32 	%f689, %f648, %f657, %f609;
	fma.rn.f32 	%f690, %f648, %f658, %f610;
	fma.rn.f32 	%f691, %f648, %f659, %f611;
	fma.rn.f32 	%f692, %f648, %f660, %f612;
	fma.rn.f32 	%f693, %f649, %f653, %f613;
	fma.rn.f32 	%f694, %f649, %f654, %f614;
	fma.rn.f32 	%f695, %f649, %f655, %f615;
	fma.rn.f32 	%f696, %f649, %f656, %f616;
	fma.rn.f32 	%f697, %f649, %f657, %f617;
	fma.rn.f32 	%f698, %f649, %f658, %f618;
	fma.rn.f32 	%f699, %f649, %f659, %f619;
	fma.rn.f32 	%f700, %f649, %f660, %f620;
	fma.rn.f32 	%f701, %f650, %f653, %f621;
	fma.rn.f32 	%f702, %f650, %f654, %f622;
	fma.rn.f32 	%f703, %f650, %f655, %f623;
	fma.rn.f32 	%f704, %f650, %f656, %f624;
	fma.rn.f32 	%f705, %f650, %f657, %f625;
	fma.rn.f32 	%f706, %f650, %f658, %f626;
	fma.rn.f32 	%f707, %f650, %f659, %f627;
	fma.rn.f32 	%f708, %f650, %f660, %f628;
	fma.rn.f32 	%f709, %f651, %f653, %f629;
	fma.rn.f32 	%f710, %f651, %f654, %f630;
	fma.rn.f32 	%f711, %f651, %f655, %f631;
	fma.rn.f32 	%f712, %f651, %f656, %f632;
	fma.rn.f32 	%f713, %f651, %f657, %f633;
	fma.rn.f32 	%f714, %f651, %f658, %f634;
	fma.rn.f32 	%f715, %f651, %f659, %f635;
	fma.rn.f32 	%f716, %f651, %f660, %f636;
	fma.rn.f32 	%f717, %f652, %f653, %f637;
	fma.rn.f32 	%f718, %f652, %f654, %f638;
	fma.rn.f32 	%f719, %f652, %f655, %f639;
	fma.rn.f32 	%f720, %f652, %f656, %f640;
	fma.rn.f32 	%f721, %f652, %f657, %f641;
	fma.rn.f32 	%f722, %f652, %f658, %f642;
	fma.rn.f32 	%f723, %f652, %f659, %f643;
	fma.rn.f32 	%f724, %f652, %f660, %f644;
	ld.shared.f32 	%f725, [%r336+24];
	ld.shared.f32 	%f726, [%r336+60];
	ld.shared.f32 	%f727, [%r336+96];
	ld.shared.f32 	%f728, [%r336+132];
	ld.shared.f32 	%f729, [%r336+168];
	ld.shared.f32 	%f730, [%r336+204];
	ld.shared.f32 	%f731, [%r336+240];
	ld.shared.f32 	%f732, [%r336+276];
	ld.shared.f32 	%f733, [%r339+3096];
	ld.shared.f32 	%f734, [%r339+3100];
	ld.shared.f32 	%f735, [%r339+3104];
	ld.shared.f32 	%f736, [%r339+3108];
	ld.shared.f32 	%f737, [%r339+3112];
	ld.shared.f32 	%f738, [%r339+3116];
	ld.shared.f32 	%f739, [%r339+3120];
	ld.shared.f32 	%f740, [%r339+3124];
	fma.rn.f32 	%f741, %f725, %f733, %f661;
	fma.rn.f32 	%f742, %f725, %f734, %f662;
	fma.rn.f32 	%f743, %f725, %f735, %f663;
	fma.rn.f32 	%f744, %f725, %f736, %f664;
	fma.rn.f32 	%f745, %f725, %f737, %f665;
	fma.rn.f32 	%f746, %f725, %f738, %f666;
	fma.rn.f32 	%f747, %f725, %f739, %f667;
	fma.rn.f32 	%f748, %f725, %f740, %f668;
	fma.rn.f32 	%f749, %f726, %f733, %f669;
	fma.rn.f32 	%f750, %f726, %f734, %f670;
	fma.rn.f32 	%f751, %f726, %f735, %f671;
	fma.rn.f32 	%f752, %f726, %f736, %f672;
	fma.rn.f32 	%f753, %f726, %f737, %f673;
	fma.rn.f32 	%f754, %f726, %f738, %f674;
	fma.rn.f32 	%f755, %f726, %f739, %f675;
	fma.rn.f32 	%f756, %f726, %f740, %f676;
	fma.rn.f32 	%f757, %f727, %f733, %f677;
	fma.rn.f32 	%f758, %f727, %f734, %f678;
	fma.rn.f32 	%f759, %f727, %f735, %f679;
	fma.rn.f32 	%f760, %f727, %f736, %f680;
	fma.rn.f32 	%f761, %f727, %f737, %f681;
	fma.rn.f32 	%f762, %f727, %f738, %f682;
	fma.rn.f32 	%f763, %f727, %f739, %f683;
	fma.rn.f32 	%f764, %f727, %f740, %f684;
	fma.rn.f32 	%f765, %f728, %f733, %f685;
	fma.rn.f32 	%f766, %f728, %f734, %f686;
	fma.rn.f32 	%f767, %f728, %f735, %f687;
	fma.rn.f32 	%f768, %f728, %f736, %f688;
	fma.rn.f32 	%f769, %f728, %f737, %f689;
	fma.rn.f32 	%f770, %f728, %f738, %f690;
	fma.rn.f32 	%f771, %f728, %f739, %f691;
	fma.rn.f32 	%f772, %f728, %f740, %f692;
	fma.rn.f32 	%f773, %f729, %f733, %f693;
	fma.rn.f32 	%f774, %f729, %f734, %f694;
	fma.rn.f32 	%f775, %f729, %f735, %f695;
	fma.rn.f32 	%f776, %f729, %f736, %f696;
	fma.rn.f32 	%f777, %f729, %f737, %f697;
	fma.rn.f32 	%f778, %f729, %f738, %f698;
	fma.rn.f32 	%f779, %f729, %f739, %f699;
	fma.rn.f32 	%f780, %f729, %f740, %f700;
	fma.rn.f32 	%f781, %f730, %f733, %f701;
	fma.rn.f32 	%f782, %f730, %f734, %f702;
	fma.rn.f32 	%f783, %f730, %f735, %f703;
	fma.rn.f32 	%f784, %f730, %f736, %f704;
	fma.rn.f32 	%f785, %f730, %f737, %f705;
	fma.rn.f32 	%f786, %f730, %f738, %f706;
	fma.rn.f32 	%f787, %f730, %f739, %f707;
	fma.rn.f32 	%f788, %f730, %f740, %f708;
	fma.rn.f32 	%f789, %f731, %f733, %f709;
	fma.rn.f32 	%f790, %f731, %f734, %f710;
	fma.rn.f32 	%f791, %f731, %f735, %f711;
	fma.rn.f32 	%f792, %f731, %f736, %f712;
	fma.rn.f32 	%f793, %f731, %f737, %f713;
	fma.rn.f32 	%f794, %f731, %f738, %f714;
	fma.rn.f32 	%f795, %f731, %f739, %f715;
	fma.rn.f32 	%f796, %f731, %f740, %f716;
	fma.rn.f32 	%f797, %f732, %f733, %f717;
	fma.rn.f32 	%f798, %f732, %f734, %f718;
	fma.rn.f32 	%f799, %f732, %f735, %f719;
	fma.rn.f32 	%f800, %f732, %f736, %f720;
	fma.rn.f32 	%f801, %f732, %f737, %f721;
	fma.rn.f32 	%f802, %f732, %f738, %f722;
	fma.rn.f32 	%f803, %f732, %f739, %f723;
	fma.rn.f32 	%f804, %f732, %f740, %f724;
	ld.shared.f32 	%f805, [%r336+28];
	ld.shared.f32 	%f806, [%r336+64];
	ld.shared.f32 	%f807, [%r336+100];
	ld.shared.f32 	%f808, [%r336+136];
	ld.shared.f32 	%f809, [%r336+172];
	ld.shared.f32 	%f810, [%r336+208];
	ld.shared.f32 	%f811, [%r336+244];
	ld.shared.f32 	%f812, [%r336+280];
	ld.shared.f32 	%f813, [%r339+3612];
	ld.shared.f32 	%f814, [%r339+3616];
	ld.shared.f32 	%f815, [%r339+3620];
	ld.shared.f32 	%f816, [%r339+3624];
	ld.shared.f32 	%f817, [%r339+3628];
	ld.shared.f32 	%f818, [%r339+3632];
	ld.shared.f32 	%f819, [%r339+3636];
	ld.shared.f32 	%f820, [%r339+3640];
	fma.rn.f32 	%f1260, %f805, %f813, %f741;
	fma.rn.f32 	%f1259, %f805, %f814, %f742;
	fma.rn.f32 	%f1258, %f805, %f815, %f743;
	fma.rn.f32 	%f1257, %f805, %f816, %f744;
	fma.rn.f32 	%f1256, %f805, %f817, %f745;
	fma.rn.f32 	%f1255, %f805, %f818, %f746;
	fma.rn.f32 	%f1254, %f805, %f819, %f747;
	fma.rn.f32 	%f1253, %f805, %f820, %f748;
	fma.rn.f32 	%f1252, %f806, %f813, %f749;
	fma.rn.f32 	%f1251, %f806, %f814, %f750;
	fma.rn.f32 	%f1250, %f806, %f815, %f751;
	fma.rn.f32 	%f1249, %f806, %f816, %f752;
	fma.rn.f32 	%f1248, %f806, %f817, %f753;
	fma.rn.f32 	%f1247, %f806, %f818, %f754;
	fma.rn.f32 	%f1246, %f806, %f819, %f755;
	fma.rn.f32 	%f1245, %f806, %f820, %f756;
	fma.rn.f32 	%f1244, %f807, %f813, %f757;
	fma.rn.f32 	%f1243, %f807, %f814, %f758;
	fma.rn.f32 	%f1242, %f807, %f815, %f759;
	fma.rn.f32 	%f1241, %f807, %f816, %f760;
	fma.rn.f32 	%f1240, %f807, %f817, %f761;
	fma.rn.f32 	%f1239, %f807, %f818, %f762;
	fma.rn.f32 	%f1238, %f807, %f819, %f763;
	fma.rn.f32 	%f1237, %f807, %f820, %f764;
	fma.rn.f32 	%f1236, %f808, %f813, %f765;
	fma.rn.f32 	%f1235, %f808, %f814, %f766;
	fma.rn.f32 	%f1234, %f808, %f815, %f767;
	fma.rn.f32 	%f1233, %f808, %f816, %f768;
	fma.rn.f32 	%f1232, %f808, %f817, %f769;
	fma.rn.f32 	%f1231, %f808, %f818, %f770;
	fma.rn.f32 	%f1230, %f808, %f819, %f771;
	fma.rn.f32 	%f1229, %f808, %f820, %f772;
	fma.rn.f32 	%f1228, %f809, %f813, %f773;
	fma.rn.f32 	%f1227, %f809, %f814, %f774;
	fma.rn.f32 	%f1226, %f809, %f815, %f775;
	fma.rn.f32 	%f1225, %f809, %f816, %f776;
	fma.rn.f32 	%f1224, %f809, %f817, %f777;
	fma.rn.f32 	%f1223, %f809, %f818, %f778;
	fma.rn.f32 	%f1222, %f809, %f819, %f779;
	fma.rn.f32 	%f1221, %f809, %f820, %f780;
	fma.rn.f32 	%f1220, %f810, %f813, %f781;
	fma.rn.f32 	%f1219, %f810, %f814, %f782;
	fma.rn.f32 	%f1218, %f810, %f815, %f783;
	fma.rn.f32 	%f1217, %f810, %f816, %f784;
	fma.rn.f32 	%f1216, %f810, %f817, %f785;
	fma.rn.f32 	%f1215, %f810, %f818, %f786;
	fma.rn.f32 	%f1214, %f810, %f819, %f787;
	fma.rn.f32 	%f1213, %f810, %f820, %f788;
	fma.rn.f32 	%f1261, %f811, %f813, %f789;
	fma.rn.f32 	%f1262, %f811, %f814, %f790;
	fma.rn.f32 	%f1263, %f811, %f815, %f791;
	fma.rn.f32 	%f1264, %f811, %f816, %f792;
	fma.rn.f32 	%f1265, %f811, %f817, %f793;
	fma.rn.f32 	%f1266, %f811, %f818, %f794;
	fma.rn.f32 	%f1267, %f811, %f819, %f795;
	fma.rn.f32 	%f1268, %f811, %f820, %f796;
	fma.rn.f32 	%f1269, %f812, %f813, %f797;
	fma.rn.f32 	%f1270, %f812, %f814, %f798;
	fma.rn.f32 	%f1271, %f812, %f815, %f799;
	fma.rn.f32 	%f1272, %f812, %f816, %f800;
	fma.rn.f32 	%f1273, %f812, %f817, %f801;
	fma.rn.f32 	%f1274, %f812, %f818, %f802;
	fma.rn.f32 	%f1275, %f812, %f819, %f803;
	fma.rn.f32 	%f1276, %f812, %f820, %f804;
	bar.sync 	0;
	add.s32 	%r542, %r542, 1;
	setp.eq.s32 	%p68, %r542, 0;
	shl.b32 	%r340, %r523, 3;
	add.s32 	%r541, %r541, %r340;
	add.s32 	%r540, %r540, 8;
	add.s32 	%r539, %r539, %r340;
	add.s32 	%r538, %r538, %r340;
	add.s32 	%r537, %r537, %r340;
	add.s32 	%r536, %r536, 8;
	add.s32 	%r535, %r535, 8;
	add.s32 	%r534, %r534, 8;
	add.s32 	%r533, %r533, 8;
	add.s32 	%r532, %r532, 8;
	@%p68 bra 	$L__BB0_69;
	bra.uni 	$L__BB0_35;
$L__BB0_69:
	ld.param.u32 	%r421, [sgemm_double_buffer_param_3];
	mov.u32 	%r341, %tid.y;
	shl.b32 	%r342, %r341, 3;
	mov.u32 	%r343, %ctaid.y;
	shl.b32 	%r344, %r343, 7;
	add.s32 	%r31, %r344, %r342;
	mov.u32 	%r345, %tid.x;
	shl.b32 	%r346, %r345, 3;
	mov.u32 	%r347, %ctaid.x;
	shl.b32 	%r348, %r347, 7;
	add.s32 	%r32, %r348, %r346;
	setp.lt.s32 	%p69, %r31, %r421;
	@%p69 bra 	$L__BB0_70;
	bra.uni 	$L__BB0_86;
$L__BB0_70:
	ld.param.u32 	%r524, [sgemm_double_buffer_param_8];
	ld.param.u32 	%r437, [sgemm_double_buffer_param_4];
	mul.lo.s32 	%r58, %r31, %r524;
	setp.ge.s32 	%p70, %r32, %r437;
	@%p70 bra 	$L__BB0_72;
	ld.param.f32 	%f1077, [sgemm_double_buffer_param_10];
	ld.param.f32 	%f1013, [sgemm_double_buffer_param_9];
	ld.param.u64 	%rd113, [sgemm_double_buffer_param_2];
	add.s32 	%r349, %r32, %r58;
	cvta.to.global.u64 	%rd55, %rd113;
	mul.wide.s32 	%rd56, %r349, 4;
	add.s64 	%rd57, %rd55, %rd56;
	ld.global.f32 	%f821, [%rd57];
	mul.f32 	%f822, %f1013, %f1260;
	fma.rn.f32 	%f823, %f1077, %f821, %f822;
	st.global.f32 	[%rd57], %f823;
$L__BB0_72:
	ld.param.u32 	%r438, [sgemm_double_buffer_param_4];
	ld.param.u64 	%rd114, [sgemm_double_buffer_param_2];
	add.s32 	%r350, %r32, 1;
	setp.ge.s32 	%p71, %r350, %r438;
	cvt.s64.s32 	%rd58, %r58;
	cvt.u64.u32 	%rd59, %r32;
	add.s64 	%rd60, %rd59, %rd58;
	cvta.to.global.u64 	%rd61, %rd114;
	shl.b64 	%rd62, %rd60, 2;
	add.s64 	%rd3, %rd61, %rd62;
	@%p71 bra 	$L__BB0_74;
	ld.param.f32 	%f1078, [sgemm_double_buffer_param_10];
	ld.param.f32 	%f1014, [sgemm_double_buffer_param_9];
	ld.global.f32 	%f824, [%rd3+4];
	mul.f32 	%f825, %f1014, %f1259;
	fma.rn.f32 	%f826, %f1078, %f824, %f825;
	st.global.f32 	[%rd3+4], %f826;
$L__BB0_74:
	ld.param.u32 	%r439, [sgemm_double_buffer_param_4];
	add.s32 	%r351, %r32, 2;
	setp.ge.s32 	%p72, %r351, %r439;
	@%p72 bra 	$L__BB0_76;
	ld.param.f32 	%f1079, [sgemm_double_buffer_param_10];
	ld.param.f32 	%f1015, [sgemm_double_buffer_param_9];
	ld.global.f32 	%f827, [%rd3+8];
	mul.f32 	%f828, %f1015, %f1258;
	fma.rn.f32 	%f829, %f1079, %f827, %f828;
	st.global.f32 	[%rd3+8], %f829;
$L__BB0_76:
	ld.param.u32 	%r440, [sgemm_double_buffer_param_4];
	add.s32 	%r352, %r32, 3;
	setp.ge.s32 	%p73, %r352, %r440;
	@%p73 bra 	$L__BB0_78;
	ld.param.f32 	%f1080, [sgemm_double_buffer_param_10];
	ld.param.f32 	%f1016, [sgemm_double_buffer_param_9];
	ld.global.f32 	%f830, [%rd3+12];
	mul.f32 	%f831, %f1016, %f1257;
	fma.rn.f32 	%f832, %f1080, %f830, %f831;
	st.global.f32 	[%rd3+12], %f832;
$L__BB0_78:
	ld.param.u32 	%r441, [sgemm_double_buffer_param_4];
	add.s32 	%r353, %r32, 4;
	setp.ge.s32 	%p74, %r353, %r441;
	@%p74 bra 	$L__BB0_80;
	ld.param.f32 	%f1081, [sgemm_double_buffer_param_10];
	ld.param.f32 	%f1017, [sgemm_double_buffer_param_9];
	ld.global.f32 	%f833, [%rd3+16];
	mul.f32 	%f834, %f1017, %f1256;
	fma.rn.f32 	%f835, %f1081, %f833, %f834;
	st.global.f32 	[%rd3+16], %f835;
$L__BB0_80:
	ld.param.u32 	%r442, [sgemm_double_buffer_param_4];
	add.s32 	%r354, %r32, 5;
	setp.ge.s32 	%p75, %r354, %r442;
	@%p75 bra 	$L__BB0_82;
	ld.param.f32 	%f1082, [sgemm_double_buffer_param_10];
	ld.param.f32 	%f1018, [sgemm_double_buffer_param_9];
	ld.global.f32 	%f836, [%rd3+20];
	mul.f32 	%f837, %f1018, %f1255;
	fma.rn.f32 	%f838, %f1082, %f836, %f837;
	st.global.f32 	[%rd3+20], %f838;
$L__BB0_82:
	ld.param.u32 	%r443, [sgemm_double_buffer_param_4];
	add.s32 	%r355, %r32, 6;
	setp.ge.s32 	%p76, %r355, %r443;
	@%p76 bra 	$L__BB0_84;
	ld.param.f32 	%f1083, [sgemm_double_buffer_param_10];
	ld.param.f32 	%f1019, [sgemm_double_buffer_param_9];
	ld.global.f32 	%f839, [%rd3+24];
	mul.f32 	%f840, %f1019, %f1254;
	fma.rn.f32 	%f841, %f1083, %f839, %f840;
	st.global.f32 	[%rd3+24], %f841;
$L__BB0_84:
	ld.param.u32 	%r444, [sgemm_double_buffer_param_4];
	add.s32 	%r356, %r32, 7;
	setp.ge.s32 	%p77, %r356, %r444;
	@%p77 bra 	$L__BB0_86;
	ld.param.f32 	%f1084, [sgemm_double_buffer_param_10];
	ld.param.f32 	%f1020, [sgemm_double_buffer_param_9];
	ld.global.f32 	%f842, [%rd3+28];
	mul.f32 	%f843, %f1020, %f1253;
	fma.rn.f32 	%f844, %f1084, %f842, %f843;
	st.global.f32 	[%rd3+28], %f844;
$L__BB0_86:
	ld.param.u32 	%r422, [sgemm_double_buffer_param_3];
	ld.param.u64 	%rd115, [sgemm_double_buffer_param_2];
	cvta.to.global.u64 	%rd4, %rd115;
	add.s32 	%r59, %r31, 1;
	setp.ge.s32 	%p78, %r59, %r422;
	@%p78 bra 	$L__BB0_103;
	ld.param.u32 	%r525, [sgemm_double_buffer_param_8];
	ld.param.u32 	%r445, [sgemm_double_buffer_param_4];
	mul.lo.s32 	%r60, %r59, %r525;
	setp.ge.s32 	%p79, %r32, %r445;
	@%p79 bra 	$L__BB0_89;
	ld.param.f32 	%f1085, [sgemm_double_buffer_param_10];
	ld.param.f32 	%f1021, [sgemm_double_buffer_param_9];
	add.s32 	%r357, %r32, %r60;
	mul.wide.s32 	%rd63, %r357, 4;
	add.s64 	%rd64, %rd4, %rd63;
	ld.global.f32 	%f845, [%rd64];
	mul.f32 	%f846, %f1021, %f1252;
	fma.rn.f32 	%f847, %f1085, %f845, %f846;
	st.global.f32 	[%rd64], %f847;
$L__BB0_89:
	ld.param.u32 	%r446, [sgemm_double_buffer_param_4];
	add.s32 	%r358, %r32, 1;
	setp.ge.s32 	%p80, %r358, %r446;
	cvt.s64.s32 	%rd65, %r60;
	cvt.u64.u32 	%rd66, %r32;
	add.s64 	%rd67, %rd66, %rd65;
	shl.b64 	%rd68, %rd67, 2;
	add.s64 	%rd5, %rd4, %rd68;
	@%p80 bra 	$L__BB0_91;
	ld.param.f32 	%f1086, [sgemm_double_buffer_param_10];
	ld.param.f32 	%f1022, [sgemm_double_buffer_param_9];
	ld.global.f32 	%f848, [%rd5+4];
	mul.f32 	%f849, %f1022, %f1251;
	fma.rn.f32 	%f850, %f1086, %f848, %f849;
	st.global.f32 	[%rd5+4], %f850;
$L__BB0_91:
	ld.param.u32 	%r447, [sgemm_double_buffer_param_4];
	add.s32 	%r359, %r32, 2;
	setp.ge.s32 	%p81, %r359, %r447;
	@%p81 bra 	$L__BB0_93;
	ld.param.f32 	%f1087, [sgemm_double_buffer_param_10];
	ld.param.f32 	%f1023, [sgemm_double_buffer_param_9];
	ld.global.f32 	%f851, [%rd5+8];
	mul.f32 	%f852, %f1023, %f1250;
	fma.rn.f32 	%f853, %f1087, %f851, %f852;
	st.global.f32 	[%rd5+8], %f853;
$L__BB0_93:
	ld.param.u32 	%r448, [sgemm_double_buffer_param_4];
	add.s32 	%r360, %r32, 3;
	setp.ge.s32 	%p82, %r360, %r448;
	@%p82 bra 	$L__BB0_95;
	ld.param.f32 	%f1088, [sgemm_double_buffer_param_10];
	ld.param.f32 	%f1024, [sgemm_double_buffer_param_9];
	ld.global.f32 	%f854, [%rd5+12];
	mul.f32 	%f855, %f1024, %f1249;
	fma.rn.f32 	%f856, %f1088, %f854, %f855;
	st.global.f32 	[%rd5+12], %f856;
$L__BB0_95:
	ld.param.u32 	%r449, [sgemm_double_buffer_param_4];
	add.s32 	%r361, %r32, 4;
	setp.ge.s32 	%p83, %r361, %r449;
	@%p83 bra 	$L__BB0_97;
	ld.param.f32 	%f1089, [sgemm_double_buffer_param_10];
	ld.param.f32 	%f1025, [sgemm_double_buffer_param_9];
	ld.global.f32 	%f857, [%rd5+16];
	mul.f32 	%f858, %f1025, %f1248;
	fma.rn.f32 	%f859, %f1089, %f857, %f858;
	st.global.f32 	[%rd5+16], %f859;
$L__BB0_97:
	ld.param.u32 	%r450, [sgemm_double_buffer_param_4];
	add.s32 	%r362, %r32, 5;
	setp.ge.s32 	%p84, %r362, %r450;
	@%p84 bra 	$L__BB0_99;
	ld.param.f32 	%f1090, [sgemm_double_buffer_param_10];
	ld.param.f32 	%f1026, [sgemm_double_buffer_param_9];
	ld.global.f32 	%f860, [%rd5+20];
	mul.f32 	%f861, %f1026, %f1247;
	fma.rn.f32 	%f862, %f1090, %f860, %f861;
	st.global.f32 	[%rd5+20], %f862;
$L__BB0_99:
	ld.param.u32 	%r451, [sgemm_double_buffer_param_4];
	add.s32 	%r363, %r32, 6;
	setp.ge.s32 	%p85, %r363, %r451;
	@%p85 bra 	$L__BB0_101;
	ld.param.f32 	%f1091, [sgemm_double_buffer_param_10];
	ld.param.f32 	%f1027, [sgemm_double_buffer_param_9];
	ld.global.f32 	%f863, [%rd5+24];
	mul.f32 	%f864, %f1027, %f1246;
	fma.rn.f32 	%f865, %f1091, %f863, %f864;
	st.global.f32 	[%rd5+24], %f865;
$L__BB0_101:
	ld.param.u32 	%r452, [sgemm_double_buffer_param_4];
	add.s32 	%r364, %r32, 7;
	setp.ge.s32 	%p86, %r364, %r452;
	@%p86 bra 	$L__BB0_103;
	ld.param.f32 	%f1092, [sgemm_double_buffer_param_10];
	ld.param.f32 	%f1028, [sgemm_double_buffer_param_9];
	ld.global.f32 	%f866, [%rd5+28];
	mul.f32 	%f867, %f1028, %f1245;
	fma.rn.f32 	%f868, %f1092, %f866, %f867;
	st.global.f32 	[%rd5+28], %f868;
$L__BB0_103:
	ld.param.u32 	%r423, [sgemm_double_buffer_param_3];
	add.s32 	%r61, %r31, 2;
	setp.ge.s32 	%p87, %r61, %r423;
	@%p87 bra 	$L__BB0_120;
	ld.param.u32 	%r526, [sgemm_double_buffer_param_8];
	ld.param.u32 	%r453, [sgemm_double_buffer_param_4];
	mul.lo.s32 	%r62, %r61, %r526;
	setp.ge.s32 	%p88, %r32, %r453;
	@%p88 bra 	$L__BB0_106;
	ld.param.f32 	%f1093, [sgemm_double_buffer_param_10];
	ld.param.f32 	%f1029, [sgemm_double_buffer_param_9];
	add.s32 	%r365, %r32, %r62;
	mul.wide.s32 	%rd69, %r365, 4;
	add.s64 	%rd70, %rd4, %rd69;
	ld.global.f32 	%f869, [%rd70];
	mul.f32 	%f870, %f1029, %f1244;
	fma.rn.f32 	%f871, %f1093, %f869, %f870;
	st.global.f32 	[%rd70], %f871;
$L__BB0_106:
	ld.param.u32 	%r454, [sgemm_double_buffer_param_4];
	add.s32 	%r366, %r32, 1;
	setp.ge.s32 	%p89, %r366, %r454;
	cvt.s64.s32 	%rd71, %r62;
	cvt.u64.u32 	%rd72, %r32;
	add.s64 	%rd73, %rd72, %rd71;
	shl.b64 	%rd74, %rd73, 2;
	add.s64 	%rd6, %rd4, %rd74;
	@%p89 bra 	$L__BB0_108;
	ld.param.f32 	%f1094, [sgemm_double_buffer_param_10];
	ld.param.f32 	%f1030, [sgemm_double_buffer_param_9];
	ld.global.f32 	%f872, [%rd6+4];
	mul.f32 	%f873, %f1030, %f1243;
	fma.rn.f32 	%f874, %f1094, %f872, %f873;
	st.global.f32 	[%rd6+4], %f874;
$L__BB0_108:
	ld.param.u32 	%r455, [sgemm_double_buffer_param_4];
	add.s32 	%r367, %r32, 2;
	setp.ge.s32 	%p90, %r367, %r455;
	@%p90 bra 	$L__BB0_110;
	ld.param.f32 	%f1095, [sgemm_double_buffer_param_10];
	ld.param.f32 	%f1031, [sgemm_double_buffer_param_9];
	ld.global.f32 	%f875, [%rd6+8];
	mul.f32 	%f876, %f1031, %f1242;
	fma.rn.f32 	%f877, %f1095, %f875, %f876;
	st.global.f32 	[%rd6+8], %f877;
$L__BB0_110:
	ld.param.u32 	%r456, [sgemm_double_buffer_param_4];
	add.s32 	%r368, %r32, 3;
	setp.ge.s32 	%p91, %r368, %r456;
	@%p91 bra 	$L__BB0_112;
	ld.param.f32 	%f1096, [sgemm_double_buffer_param_10];
	ld.param.f32 	%f1032, [sgemm_double_buffer_param_9];
	ld.global.f32 	%f878, [%rd6+12];
	mul.f32 	%f879, %f1032, %f1241;
	fma.rn.f32 	%f880, %f1096, %f878, %f879;
	st.global.f32 	[%rd6+12], %f880;
$L__BB0_112:
	ld.param.u32 	%r457, [sgemm_double_buffer_param_4];
	add.s32 	%r369, %r32, 4;
	setp.ge.s32 	%p92, %r369, %r457;
	@%p92 bra 	$L__BB0_114;
	ld.param.f32 	%f1097, [sgemm_double_buffer_param_10];
	ld.param.f32 	%f1033, [sgemm_double_buffer_param_9];
	ld.global.f32 	%f881, [%rd6+16];
	mul.f32 	%f882, %f1033, %f1240;
	fma.rn.f32 	%f883, %f1097, %f881, %f882;
	st.global.f32 	[%rd6+16], %f883;
$L__BB0_114:
	ld.param.u32 	%r458, [sgemm_double_buffer_param_4];
	add.s32 	%r370, %r32, 5;
	setp.ge.s32 	%p93, %r370, %r458;
	@%p93 bra 	$L__BB0_116;
	ld.param.f32 	%f1098, [sgemm_double_buffer_param_10];
	ld.param.f32 	%f1034, [sgemm_double_buffer_param_9];
	ld.global.f32 	%f884, [%rd6+20];
	mul.f32 	%f885, %f1034, %f1239;
	fma.rn.f32 	%f886, %f1098, %f884, %f885;
	st.global.f32 	[%rd6+20], %f886;
$L__BB0_116:
	ld.param.u32 	%r459, [sgemm_double_buffer_param_4];
	add.s32 	%r371, %r32, 6;
	setp.ge.s32 	%p94, %r371, %r459;
	@%p94 bra 	$L__BB0_118;
	ld.param.f32 	%f1099, [sgemm_double_buffer_param_10];
	ld.param.f32 	%f1035, [sgemm_double_buffer_param_9];
	ld.global.f32 	%f887, [%rd6+24];
	mul.f32 	%f888, %f1035, %f1238;
	fma.rn.f32 	%f889, %f1099, %f887, %f888;
	st.global.f32 	[%rd6+24], %f889;
$L__BB0_118:
	ld.param.u32 	%r460, [sgemm_double_buffer_param_4];
	add.s32 	%r372, %r32, 7;
	setp.ge.s32 	%p95, %r372, %r460;
	@%p95 bra 	$L__BB0_120;
	ld.param.f32 	%f1100, [sgemm_double_buffer_param_10];
	ld.param.f32 	%f1036, [sgemm_double_buffer_param_9];
	ld.global.f32 	%f890, [%rd6+28];
	mul.f32 	%f891, %f1036, %f1237;
	fma.rn.f32 	%f892, %f1100, %f890, %f891;
	st.global.f32 	[%rd6+28], %f892;
$L__BB0_120:
	ld.param.u32 	%r424, [sgemm_double_buffer_param_3];
	add.s32 	%r63, %r31, 3;
	setp.ge.s32 	%p96, %r63, %r424;
	@%p96 bra 	$L__BB0_137;
	ld.param.u32 	%r527, [sgemm_double_buffer_param_8];
	ld.param.u32 	%r461, [sgemm_double_buffer_param_4];
	mul.lo.s32 	%r64, %r63, %r527;
	setp.ge.s32 	%p97, %r32, %r461;
	@%p97 bra 	$L__BB0_123;
	ld.param.f32 	%f1101, [sgemm_double_buffer_param_10];
	ld.param.f32 	%f1037, [sgemm_double_buffer_param_9];
	add.s32 	%r373, %r32, %r64;
	mul.wide.s32 	%rd75, %r373, 4;
	add.s64 	%rd76, %rd4, %rd75;
	ld.global.f32 	%f893, [%rd76];
	mul.f32 	%f894, %f1037, %f1236;
	fma.rn.f32 	%f895, %f1101, %f893, %f894;
	st.global.f32 	[%rd76], %f895;
$L__BB0_123:
	ld.param.u32 	%r462, [sgemm_double_buffer_param_4];
	add.s32 	%r374, %r32, 1;
	setp.ge.s32 	%p98, %r374, %r462;
	cvt.s64.s32 	%rd77, %r64;
	cvt.u64.u32 	%rd78, %r32;
	add.s64 	%rd79, %rd78, %rd77;
	shl.b64 	%rd80, %rd79, 2;
	add.s64 	%rd7, %rd4, %rd80;
	@%p98 bra 	$L__BB0_125;
	ld.param.f32 	%f1102, [sgemm_double_buffer_param_10];
	ld.param.f32 	%f1038, [sgemm_double_buffer_param_9];
	ld.global.f32 	%f896, [%rd7+4];
	mul.f32 	%f897, %f1038, %f1235;
	fma.rn.f32 	%f898, %f1102, %f896, %f897;
	st.global.f32 	[%rd7+4], %f898;
$L__BB0_125:
	ld.param.u32 	%r463, [sgemm_double_buffer_param_4];
	add.s32 	%r375, %r32, 2;
	setp.ge.s32 	%p99, %r375, %r463;
	@%p99 bra 	$L__BB0_127;
	ld.param.f32 	%f1103, [sgemm_double_buffer_param_10];
	ld.param.f32 	%f1039, [sgemm_double_buffer_param_9];
	ld.global.f32 	%f899, [%rd7+8];
	mul.f32 	%f900, %f1039, %f1234;
	fma.rn.f32 	%f901, %f1103, %f899, %f900;
	st.global.f32 	[%rd7+8], %f901;
$L__BB0_127:
	ld.param.u32 	%r464, [sgemm_double_buffer_param_4];
	add.s32 	%r376, %r32, 3;
	setp.ge.s32 	%p100, %r376, %r464;
	@%p100 bra 	$L__BB0_129;
	ld.param.f32 	%f1104, [sgemm_double_buffer_param_10];
	ld.param.f32 	%f1040, [sgemm_double_buffer_param_9];
	ld.global.f32 	%f902, [%rd7+12];
	mul.f32 	%f903, %f1040, %f1233;
	fma.rn.f32 	%f904, %f1104, %f902, %f903;
	st.global.f32 	[%rd7+12], %f904;
$L__BB0_129:
	ld.param.u32 	%r465, [sgemm_double_buffer_param_4];
	add.s32 	%r377, %r32, 4;
	setp.ge.s32 	%p101, %r377, %r465;
	@%p101 bra 	$L__BB0_131;
	ld.param.f32 	%f1105, [sgemm_double_buffer_param_10];
	ld.param.f32 	%f1041, [sgemm_double_buffer_param_9];
	ld.global.f32 	%f905, [%rd7+16];
	mul.f32 	%f906, %f1041, %f1232;
	fma.rn.f32 	%f907, %f1105, %f905, %f906;
	st.global.f32 	[%rd7+16], %f907;
$L__BB0_131:
	ld.param.u32 	%r466, [sgemm_double_buffer_param_4];
	add.s32 	%r378, %r32, 5;
	setp.ge.s32 	%p102, %r378, %r466;
	@%p102 bra 	$L__BB0_133;
	ld.param.f32 	%f1106, [sgemm_double_buffer_param_10];
	ld.param.f32 	%f1042, [sgemm_double_buffer_param_9];
	ld.global.f32 	%f908, [%rd7+20];
	mul.f32 	%f909, %f1042, %f1231;
	fma.rn.f32 	%f910, %f1106, %f908, %f909;
	st.global.f32 	[%rd7+20], %f910;
$L__BB0_133:
	ld.param.u32 	%r467, [sgemm_double_buffer_param_4];
	add.s32 	%r379, %r32, 6;
	setp.ge.s32 	%p103, %r379, %r467;
	@%p103 bra 	$L__BB0_135;
	ld.param.f32 	%f1107, [sgemm_double_buffer_param_10];
	ld.param.f32 	%f1043, [sgemm_double_buffer_param_9];
	ld.global.f32 	%f911, [%rd7+24];
	mul.f32 	%f912, %f1043, %f1230;
	fma.rn.f32 	%f913, %f1107, %f911, %f912;
	st.global.f32 	[%rd7+24], %f913;
$L__BB0_135:
	ld.param.u32 	%r468, [sgemm_double_buffer_param_4];
	add.s32 	%r380, %r32, 7;
	setp.ge.s32 	%p104, %r380, %r468;
	@%p104 bra 	$L__BB0_137;
	ld.param.f32 	%f1108, [sgemm_double_buffer_param_10];
	ld.param.f32 	%f1044, [sgemm_double_buffer_param_9];
	ld.global.f32 	%f914, [%rd7+28];
	mul.f32 	%f915, %f1044, %f1229;
	fma.rn.f32 	%f916, %f1108, %f914, %f915;
	st.global.f32 	[%rd7+28], %f916;
$L__BB0_137:
	ld.param.u32 	%r425, [sgemm_double_buffer_param_3];
	add.s32 	%r65, %r31, 4;
	setp.ge.s32 	%p105, %r65, %r425;
	@%p105 bra 	$L__BB0_154;
	ld.param.u32 	%r528, [sgemm_double_buffer_param_8];
	ld.param.u32 	%r469, [sgemm_double_buffer_param_4];
	mul.lo.s32 	%r66, %r65, %r528;
	setp.ge.s32 	%p106, %r32, %r469;
	@%p106 bra 	$L__BB0_140;
	ld.param.f32 	%f1109, [sgemm_double_buffer_param_10];
	ld.param.f32 	%f1045, [sgemm_double_buffer_param_9];
	add.s32 	%r381, %r32, %r66;
	mul.wide.s32 	%rd81, %r381, 4;
	add.s64 	%rd82, %rd4, %rd81;
	ld.global.f32 	%f917, [%rd82];
	mul.f32 	%f918, %f1045, %f1228;
	fma.rn.f32 	%f919, %f1109, %f917, %f918;
	st.global.f32 	[%rd82], %f919;
$L__BB0_140:
	ld.param.u32 	%r470, [sgemm_double_buffer_param_4];
	add.s32 	%r382, %r32, 1;
	setp.ge.s32 	%p107, %r382, %r470;
	cvt.s64.s32 	%rd83, %r66;
	cvt.u64.u32 	%rd84, %r32;
	add.s64 	%rd85, %rd84, %rd83;
	shl.b64 	%rd86, %rd85, 2;
	add.s64 	%rd8, %rd4, %rd86;
	@%p107 bra 	$L__BB0_142;
	ld.param.f32 	%f1110, [sgemm_double_buffer_param_10];
	ld.param.f32 	%f1046, [sgemm_double_buffer_param_9];
	ld.global.f32 	%f920, [%rd8+4];
	mul.f32 	%f921, %f1046, %f1227;
	fma.rn.f32 	%f922, %f1110, %f920, %f921;
	st.global.f32 	[%rd8+4], %f922;
$L__BB0_142:
	ld.param.u32 	%r471, [sgemm_double_buffer_param_4];
	add.s32 	%r383, %r32, 2;
	setp.ge.s32 	%p108, %r383, %r471;
	@%p108 bra 	$L__BB0_144;
	ld.param.f32 	%f1111, [sgemm_double_buffer_param_10];
	ld.param.f32 	%f1047, [sgemm_double_buffer_param_9];
	ld.global.f32 	%f923, [%rd8+8];
	mul.f32 	%f924, %f1047, %f1226;
	fma.rn.f32 	%f925, %f1111, %f923, %f924;
	st.global.f32 	[%rd8+8], %f925;
$L__BB0_144:
	ld.param.u32 	%r472, [sgemm_double_buffer_param_4];
	add.s32 	%r384, %r32, 3;
	setp.ge.s32 	%p109, %r384, %r472;
	@%p109 bra 	$L__BB0_146;
	ld.param.f32 	%f1112, [sgemm_double_buffer_param_10];
	ld.param.f32 	%f1048, [sgemm_double_buffer_param_9];
	ld.global.f32 	%f926, [%rd8+12];
	mul.f32 	%f927, %f1048, %f1225;
	fma.rn.f32 	%f928, %f1112, %f926, %f927;
	st.global.f32 	[%rd8+12], %f928;
$L__BB0_146:
	ld.param.u32 	%r473, [sgemm_double_buffer_param_4];
	add.s32 	%r385, %r32, 4;
	setp.ge.s32 	%p110, %r385, %r473;
	@%p110 bra 	$L__BB0_148;
	ld.param.f32 	%f1113, [sgemm_double_buffer_param_10];
	ld.param.f32 	%f1049, [sgemm_double_buffer_param_9];
	ld.global.f32 	%f929, [%rd8+16];
	mul.f32 	%f930, %f1049, %f1224;
	fma.rn.f32 	%f931, %f1113, %f929, %f930;
	st.global.f32 	[%rd8+16], %f931;
$L__BB0_148:
	ld.param.u32 	%r474, [sgemm_double_buffer_param_4];
	add.s32 	%r386, %r32, 5;
	setp.ge.s32 	%p111, %r386, %r474;
	@%p111 bra 	$L__BB0_150;
	ld.param.f32 	%f1114, [sgemm_double_buffer_param_10];
	ld.param.f32 	%f1050, [sgemm_double_buffer_param_9];
	ld.global.f32 	%f932, [%rd8+20];
	mul.f32 	%f933, %f1050, %f1223;
	fma.rn.f32 	%f934, %f1114, %f932, %f933;
	st.global.f32 	[%rd8+20], %f934;
$L__BB0_150:
	ld.param.u32 	%r475, [sgemm_double_buffer_param_4];
	add.s32 	%r387, %r32, 6;
	setp.ge.s32 	%p112, %r387, %r475;
	@%p112 bra 	$L__BB0_152;
	ld.param.f32 	%f1115, [sgemm_double_buffer_param_10];
	ld.param.f32 	%f1051, [sgemm_double_buffer_param_9];
	ld.global.f32 	%f935, [%rd8+24];
	mul.f32 	%f936, %f1051, %f1222;
	fma.rn.f32 	%f937, %f1115, %f935, %f936;
	st.global.f32 	[%rd8+24], %f937;
$L__BB0_152:
	ld.param.u32 	%r476, [sgemm_double_buffer_param_4];
	add.s32 	%r388, %r32, 7;
	setp.ge.s32 	%p113, %r388, %r476;
	@%p113 bra 	$L__BB0_154;
	ld.param.f32 	%f1116, [sgemm_double_buffer_param_10];
	ld.param.f32 	%f1052, [sgemm_double_buffer_param_9];
	ld.global.f32 	%f938, [%rd8+28];
	mul.f32 	%f939, %f1052, %f1221;
	fma.rn.f32 	%f940, %f1116, %f938, %f939;
	st.global.f32 	[%rd8+28], %f940;
$L__BB0_154:
	ld.param.u32 	%r426, [sgemm_double_buffer_param_3];
	add.s32 	%r67, %r31, 5;
	setp.ge.s32 	%p114, %r67, %r426;
	@%p114 bra 	$L__BB0_171;
	ld.param.u32 	%r529, [sgemm_double_buffer_param_8];
	ld.param.u32 	%r477, [sgemm_double_buffer_param_4];
	mul.lo.s32 	%r68, %r67, %r529;
	setp.ge.s32 	%p115, %r32, %r477;
	@%p115 bra 	$L__BB0_157;
	ld.param.f32 	%f1117, [sgemm_double_buffer_param_10];
	ld.param.f32 	%f1053, [sgemm_double_buffer_param_9];
	add.s32 	%r389, %r32, %r68;
	mul.wide.s32 	%rd87, %r389, 4;
	add.s64 	%rd88, %rd4, %rd87;
	ld.global.f32 	%f941, [%rd88];
	mul.f32 	%f942, %f1053, %f1220;
	fma.rn.f32 	%f943, %f1117, %f941, %f942;
	st.global.f32 	[%rd88], %f943;
$L__BB0_157:
	ld.param.u32 	%r478, [sgemm_double_buffer_param_4];
	add.s32 	%r390, %r32, 1;
	setp.ge.s32 	%p116, %r390, %r478;
	cvt.s64.s32 	%rd89, %r68;
	cvt.u64.u32 	%rd90, %r32;
	add.s64 	%rd91, %rd90, %rd89;
	shl.b64 	%rd92, %rd91, 2;
	add.s64 	%rd9, %rd4, %rd92;
	@%p116 bra 	$L__BB0_159;
	ld.param.f32 	%f1118, [sgemm_double_buffer_param_10];
	ld.param.f32 	%f1054, [sgemm_double_buffer_param_9];
	ld.global.f32 	%f944, [%rd9+4];
	mul.f32 	%f945, %f1054, %f1219;
	fma.rn.f32 	%f946, %f1118, %f944, %f945;
	st.global.f32 	[%rd9+4], %f946;
$L__BB0_159:
	ld.param.u32 	%r479, [sgemm_double_buffer_param_4];
	add.s32 	%r391, %r32, 2;
	setp.ge.s32 	%p117, %r391, %r479;
	@%p117 bra 	$L__BB0_161;
	ld.param.f32 	%f1119, [sgemm_double_buffer_param_10];
	ld.param.f32 	%f1055, [sgemm_double_buffer_param_9];
	ld.global.f32 	%f947, [%rd9+8];
	mul.f32 	%f948, %f1055, %f1218;
	fma.rn.f32 	%f949, %f1119, %f947, %f948;
	st.global.f32 	[%rd9+8], %f949;
$L__BB0_161:
	ld.param.u32 	%r480, [sgemm_double_buffer_param_4];
	add.s32 	%r392, %r32, 3;
	setp.ge.s32 	%p118, %r392, %r480;
	@%p118 bra 	$L__BB0_163;
	ld.param.f32 	%f1120, [sgemm_double_buffer_param_10];
	ld.param.f32 	%f1056, [sgemm_double_buffer_param_9];
	ld.global.f32 	%f950, [%rd9+12];
	mul.f32 	%f951, %f1056, %f1217;
	fma.rn.f32 	%f952, %f1120, %f950, %f951;
	st.global.f32 	[%rd9+12], %f952;
$L__BB0_163:
	ld.param.u32 	%r481, [sgemm_double_buffer_param_4];
	add.s32 	%r393, %r32, 4;
	setp.ge.s32 	%p119, %r393, %r481;
	@%p119 bra 	$L__BB0_165;
	ld.param.f32 	%f1121, [sgemm_double_buffer_param_10];
	ld.param.f32 	%f1057, [sgemm_double_buffer_param_9];
	ld.global.f32 	%f953, [%rd9+16];
	mul.f32 	%f954, %f1057, %f1216;
	fma.rn.f32 	%f955, %f1121, %f953, %f954;
	st.global.f32 	[%rd9+16], %f955;
$L__BB0_165:
	ld.param.u32 	%r482, [sgemm_double_buffer_param_4];
	add.s32 	%r394, %r32, 5;
	setp.ge.s32 	%p120, %r394, %r482;
	@%p120 bra 	$L__BB0_167;
	ld.param.f32 	%f1122, [sgemm_double_buffer_param_10];
	ld.param.f32 	%f1058, [sgemm_double_buffer_param_9];
	ld.global.f32 	%f956, [%rd9+20];
	mul.f32 	%f957, %f1058, %f1215;
	fma.rn.f32 	%f958, %f1122, %f956, %f957;
	st.global.f32 	[%rd9+20], %f958;
$L__BB0_167:
	ld.param.u32 	%r483, [sgemm_double_buffer_param_4];
	add.s32 	%r395, %r32, 6;
	setp.ge.s32 	%p121, %r395, %r483;
	@%p121 bra 	$L__BB0_169;
	ld.param.f32 	%f1123, [sgemm_double_buffer_param_10];
	ld.param.f32 	%f1059, [sgemm_double_buffer_param_9];
	ld.global.f32 	%f959, [%rd9+24];
	mul.f32 	%f960, %f1059, %f1214;
	fma.rn.f32 	%f961, %f1123, %f959, %f960;
	st.global.f32 	[%rd9+24], %f961;
$L__BB0_169:
	ld.param.u32 	%r484, [sgemm_double_buffer_param_4];
	add.s32 	%r396, %r32, 7;
	setp.ge.s32 	%p122, %r396, %r484;
	@%p122 bra 	$L__BB0_171;
	ld.param.f32 	%f1124, [sgemm_double_buffer_param_10];
	ld.param.f32 	%f1060, [sgemm_double_buffer_param_9];
	ld.global.f32 	%f962, [%rd9+28];
	mul.f32 	%f963, %f1060, %f1213;
	fma.rn.f32 	%f964, %f1124, %f962, %f963;
	st.global.f32 	[%rd9+28], %f964;
$L__BB0_171:
	ld.param.u32 	%r427, [sgemm_double_buffer_param_3];
	add.s32 	%r69, %r31, 6;
	setp.ge.s32 	%p123, %r69, %r427;
	@%p123 bra 	$L__BB0_188;
	ld.param.u32 	%r530, [sgemm_double_buffer_param_8];
	ld.param.u32 	%r485, [sgemm_double_buffer_param_4];
	mul.lo.s32 	%r70, %r69, %r530;
	setp.ge.s32 	%p124, %r32, %r485;
	@%p124 bra 	$L__BB0_174;
	ld.param.f32 	%f1125, [sgemm_double_buffer_param_10];
	ld.param.f32 	%f1061, [sgemm_double_buffer_param_9];
	add.s32 	%r397, %r32, %r70;
	mul.wide.s32 	%rd93, %r397, 4;
	add.s64 	%rd94, %rd4, %rd93;
	ld.global.f32 	%f965, [%rd94];
	mul.f32 	%f966, %f1061, %f1261;
	fma.rn.f32 	%f967, %f1125, %f965, %f966;
	st.global.f32 	[%rd94], %f967;
$L__BB0_174:
	ld.param.u32 	%r486, [sgemm_double_buffer_param_4];
	add.s32 	%r398, %r32, 1;
	setp.ge.s32 	%p125, %r398, %r486;
	cvt.s64.s32 	%rd95, %r70;
	cvt.u64.u32 	%rd96, %r32;
	add.s64 	%rd97, %rd96, %rd95;
	shl.b64 	%rd98, %rd97, 2;
	add.s64 	%rd10, %rd4, %rd98;
	@%p125 bra 	$L__BB0_176;
	ld.param.f32 	%f1126, [sgemm_double_buffer_param_10];
	ld.param.f32 	%f1062, [sgemm_double_buffer_param_9];
	ld.global.f32 	%f968, [%rd10+4];
	mul.f32 	%f969, %f1062, %f1262;
	fma.rn.f32 	%f970, %f1126, %f968, %f969;
	st.global.f32 	[%rd10+4], %f970;
$L__BB0_176:
	ld.param.u32 	%r487, [sgemm_double_buffer_param_4];
	add.s32 	%r399, %r32, 2;
	setp.ge.s32 	%p126, %r399, %r487;
	@%p126 bra 	$L__BB0_178;
	ld.param.f32 	%f1127, [sgemm_double_buffer_param_10];
	ld.param.f32 	%f1063, [sgemm_double_buffer_param_9];
	ld.global.f32 	%f971, [%rd10+8];
	mul.f32 	%f972, %f1063, %f1263;
	fma.rn.f32 	%f973, %f1127, %f971, %f972;
	st.global.f32 	[%rd10+8], %f973;
$L__BB0_178:
	ld.param.u32 	%r488, [sgemm_double_buffer_param_4];
	add.s32 	%r400, %r32, 3;
	setp.ge.s32 	%p127, %r400, %r488;
	@%p127 bra 	$L__BB0_180;
	ld.param.f32 	%f1128, [sgemm_double_buffer_param_10];
	ld.param.f32 	%f1064, [sgemm_double_buffer_param_9];
	ld.global.f32 	%f974, [%rd10+12];
	mul.f32 	%f975, %f1064, %f1264;
	fma.rn.f32 	%f976, %f1128, %f974, %f975;
	st.global.f32 	[%rd10+12], %f976;
$L__BB0_180:
	ld.param.u32 	%r489, [sgemm_double_buffer_param_4];
	add.s32 	%r401, %r32, 4;
	setp.ge.s32 	%p128, %r401, %r489;
	@%p128 bra 	$L__BB0_182;
	ld.param.f32 	%f1129, [sgemm_double_buffer_param_10];
	ld.param.f32 	%f1065, [sgemm_double_buffer_param_9];
	ld.global.f32 	%f977, [%rd10+16];
	mul.f32 	%f978, %f1065, %f1265;
	fma.rn.f32 	%f979, %f1129, %f977, %f978;
	st.global.f32 	[%rd10+16], %f979;
$L__BB0_182:
	ld.param.u32 	%r490, [sgemm_double_buffer_param_4];
	add.s32 	%r402, %r32, 5;
	setp.ge.s32 	%p129, %r402, %r490;
	@%p129 bra 	$L__BB0_184;
	ld.param.f32 	%f1130, [sgemm_double_buffer_param_10];
	ld.param.f32 	%f1066, [sgemm_double_buffer_param_9];
	ld.global.f32 	%f980, [%rd10+20];
	mul.f32 	%f981, %f1066, %f1266;
	fma.rn.f32 	%f982, %f1130, %f980, %f981;
	st.global.f32 	[%rd10+20], %f982;
$L__BB0_184:
	ld.param.u32 	%r491, [sgemm_double_buffer_param_4];
	add.s32 	%r403, %r32, 6;
	setp.ge.s32 	%p130, %r403, %r491;
	@%p130 bra 	$L__BB0_186;
	ld.param.f32 	%f1131, [sgemm_double_buffer_param_10];
	ld.param.f32 	%f1067, [sgemm_double_buffer_param_9];
	ld.global.f32 	%f983, [%rd10+24];
	mul.f32 	%f984, %f1067, %f1267;
	fma.rn.f32 	%f985, %f1131, %f983, %f984;
	st.global.f32 	[%rd10+24], %f985;
$L__BB0_186:
	ld.param.u32 	%r492, [sgemm_double_buffer_param_4];
	add.s32 	%r404, %r32, 7;
	setp.ge.s32 	%p131, %r404, %r492;
	@%p131 bra 	$L__BB0_188;
	ld.param.f32 	%f1132, [sgemm_double_buffer_param_10];
	ld.param.f32 	%f1068, [sgemm_double_buffer_param_9];
	ld.global.f32 	%f986, [%rd10+28];
	mul.f32 	%f987, %f1068, %f1268;
	fma.rn.f32 	%f988, %f1132, %f986, %f987;
	st.global.f32 	[%rd10+28], %f988;
$L__BB0_188:
	ld.param.u32 	%r428, [sgemm_double_buffer_param_3];
	add.s32 	%r71, %r31, 7;
	setp.ge.s32 	%p132, %r71, %r428;
	@%p132 bra 	$L__BB0_205;
	ld.param.u32 	%r531, [sgemm_double_buffer_param_8];
	ld.param.u32 	%r493, [sgemm_double_buffer_param_4];
	mul.lo.s32 	%r72, %r71, %r531;
	setp.ge.s32 	%p133, %r32, %r493;
	@%p133 bra 	$L__BB0_191;
	ld.param.f32 	%f1133, [sgemm_double_buffer_param_10];
	ld.param.f32 	%f1069, [sgemm_double_buffer_param_9];
	add.s32 	%r405, %r32, %r72;
	mul.wide.s32 	%rd99, %r405, 4;
	add.s64 	%rd100, %rd4, %rd99;
	ld.global.f32 	%f989, [%rd100];
	mul.f32 	%f990, %f1069, %f1269;
	fma.rn.f32 	%f991, %f1133, %f989, %f990;
	st.global.f32 	[%rd100], %f991;
$L__BB0_191:
	ld.param.u32 	%r494, [sgemm_double_buffer_param_4];
	add.s32 	%r406, %r32, 1;
	setp.ge.s32 	%p134, %r406, %r494;
	cvt.s64.s32 	%rd101, %r72;
	cvt.u64.u32 	%rd102, %r32;
	add.s64 	%rd103, %rd102, %rd101;
	shl.b64 	%rd104, %rd103, 2;
	add.s64 	%rd11, %rd4, %rd104;
	@%p134 bra 	$L__BB0_193;
	ld.param.f32 	%f1134, [sgemm_double_buffer_param_10];
	ld.param.f32 	%f1070, [sgemm_double_buffer_param_9];
	ld.global.f32 	%f992, [%rd11+4];
	mul.f32 	%f993, %f1070, %f1270;
	fma.rn.f32 	%f994, %f1134, %f992, %f993;
	st.global.f32 	[%rd11+4], %f994;
$L__BB0_193:
	ld.param.u32 	%r495, [sgemm_double_buffer_param_4];
	add.s32 	%r407, %r32, 2;
	setp.ge.s32 	%p135, %r407, %r495;
	@%p135 bra 	$L__BB0_195;
	ld.param.f32 	%f1135, [sgemm_double_buffer_param_10];
	ld.param.f32 	%f1071, [sgemm_double_buffer_param_9];
	ld.global.f32 	%f995, [%rd11+8];
	mul.f32 	%f996, %f1071, %f1271;
	fma.rn.f32 	%f997, %f1135, %f995, %f996;
	st.global.f32 	[%rd11+8], %f997;
$L__BB0_195:
	ld.param.u32 	%r496, [sgemm_double_buffer_param_4];
	add.s32 	%r408, %r32, 3;
	setp.ge.s32 	%p136, %r408, %r496;
	@%p136 bra 	$L__BB0_197;
	ld.param.f32 	%f1136, [sgemm_double_buffer_param_10];
	ld.param.f32 	%f1072, [sgemm_double_buffer_param_9];
	ld.global.f32 	%f998, [%rd11+12];
	mul.f32 	%f999, %f1072, %f1272;
	fma.rn.f32 	%f1000, %f1136, %f998, %f999;
	st.global.f32 	[%rd11+12], %f1000;
$L__BB0_197:
	ld.param.u32 	%r497, [sgemm_double_buffer_param_4];
	add.s32 	%r409, %r32, 4;
	setp.ge.s32 	%p137, %r409, %r497;
	@%p137 bra 	$L__BB0_199;
	ld.param.f32 	%f1137, [sgemm_double_buffer_param_10];
	ld.param.f32 	%f1073, [sgemm_double_buffer_param_9];
	ld.global.f32 	%f1001, [%rd11+16];
	mul.f32 	%f1002, %f1073, %f1273;
	fma.rn.f32 	%f1003, %f1137, %f1001, %f1002;
	st.global.f32 	[%rd11+16], %f1003;
$L__BB0_199:
	ld.param.u32 	%r498, [sgemm_double_buffer_param_4];
	add.s32 	%r410, %r32, 5;
	setp.ge.s32 	%p138, %r410, %r498;
	@%p138 bra 	$L__BB0_201;
	ld.param.f32 	%f1138, [sgemm_double_buffer_param_10];
	ld.param.f32 	%f1074, [sgemm_double_buffer_param_9];
	ld.global.f32 	%f1004, [%rd11+20];
	mul.f32 	%f1005, %f1074, %f1274;
	fma.rn.f32 	%f1006, %f1138, %f1004, %f1005;
	st.global.f32 	[%rd11+20], %f1006;
$L__BB0_201:
	ld.param.u32 	%r499, [sgemm_double_buffer_param_4];
	add.s32 	%r411, %r32, 6;
	setp.ge.s32 	%p139, %r411, %r499;
	@%p139 bra 	$L__BB0_203;
	ld.param.f32 	%f1139, [sgemm_double_buffer_param_10];
	ld.param.f32 	%f1075, [sgemm_double_buffer_param_9];
	ld.global.f32 	%f1007, [%rd11+24];
	mul.f32 	%f1008, %f1075, %f1275;
	fma.rn.f32 	%f1009, %f1139, %f1007, %f1008;
	st.global.f32 	[%rd11+24], %f1009;
$L__BB0_203:
	ld.param.u32 	%r500, [sgemm_double_buffer_param_4];
	add.s32 	%r412, %r32, 7;
	setp.ge.s32 	%p140, %r412, %r500;
	@%p140 bra 	$L__BB0_205;
	ld.param.f32 	%f1140, [sgemm_double_buffer_param_10];
	ld.param.f32 	%f1076, [sgemm_double_buffer_param_9];
	ld.global.f32 	%f1010, [%rd11+28];
	mul.f32 	%f1011, %f1076, %f1276;
	fma.rn.f32 	%f1012, %f1140, %f1010, %f1011;
	st.global.f32 	[%rd11+28], %f1012;
$L__BB0_205:
	ret;

}
	// .globl	sgemm_double_buffer_ptx
.visible .entry sgemm_double_buffer_ptx(
	.param .u64 .ptr .align 1 sgemm_double_buffer_ptx_param_0,
	.param .u64 .ptr .align 1 sgemm_double_buffer_ptx_param_1,
	.param .u64 .ptr .align 1 sgemm_double_buffer_ptx_param_2,
	.param .u32 sgemm_double_buffer_ptx_param_3,
	.param .u32 sgemm_double_buffer_ptx_param_4,
	.param .u32 sgemm_double_buffer_ptx_param_5,
	.param .u32 sgemm_double_buffer_ptx_param_6,
	.param .u32 sgemm_double_buffer_ptx_param_7,
	.param .u32 sgemm_double_buffer_ptx_param_8,
	.param .f32 sgemm_double_buffer_ptx_param_9,
	.param .f32 sgemm_double_buffer_ptx_param_10
)
{
	.reg .pred 	%p<140>;
	.reg .b32 	%r<624>;
	.reg .b32 	%f<2853>;
	.reg .b64 	%rd<193>;
	// demoted variable
	.shared .align 4 .b8 _ZZ23sgemm_double_buffer_ptxE2As[9216];
	// demoted variable
	.shared .align 4 .b8 _ZZ23sgemm_double_buffer_ptxE2Bs[8256];
	ld.param.u32 	%r43, [sgemm_double_buffer_ptx_param_5];
	mov.u32 	%r47, %tid.x;
	mov.u32 	%r48, %tid.y;
	mov.u32 	%r49, %ntid.x;
	mad.lo.s32 	%r1, %r48, %r49, %r47;
	mov.u32 	%r50, %ctaid.x;
	mov.u32 	%r51, %ctaid.y;
	shl.b32 	%r2, %r51, 7;
	shl.b32 	%r3, %r50, 7;
	shr.u32 	%r4, %r1, 3;
	and.b32  	%r52, %r1, 7;
	shr.u32 	%r5, %r1, 7;
	add.s32 	%r53, %r43, 7;
	shr.s32 	%r54, %r53, 31;
	shr.u32 	%r55, %r54, 29;
	add.s32 	%r56, %r53, %r55;
	shr.s32 	%r6, %r56, 3;
	shl.b32 	%r57, %r1, 2;
	and.b32  	%r58, %r57, 28;
	mov.u32 	%r59, _ZZ23sgemm_double_buffer_ptxE2As;
	add.s32 	%r60, %r59, %r58;
	cvt.u64.u32 	%rd1, %r52;
	setp.gt.u32 	%p1, %r1, 1023;
	mad.lo.s32 	%r7, %r4, 36, %r60;
	@%p1 bra 	$L__BB1_4;
	ld.param.u32 	%r577, [sgemm_double_buffer_ptx_param_5];
	ld.param.u32 	%r489, [sgemm_double_buffer_ptx_param_3];
	cvt.u32.u64 	%r61, %rd1;
	setp.ge.s32 	%p2, %r61, %r577;
	add.s32 	%r8, %r4, %r2;
	setp.ge.s32 	%p3, %r8, %r489;
	or.pred  	%p4, %p3, %p2;
	@%p4 bra 	$L__BB1_3;
	ld.param.u32 	%r594, [sgemm_double_buffer_ptx_param_6];
	ld.param.u64 	%rd169, [sgemm_double_buffer_ptx_param_0];
	mul.lo.s32 	%r63, %r8, %r594;
	cvt.s64.s32 	%rd23, %r63;
	add.s64 	%rd24, %rd23, %rd1;
	shl.b64 	%rd25, %rd24, 2;
	add.s64 	%rd22, %rd169, %rd25;
	// begin inline asm
	ld.global.ca.f32 %f195, [%rd22];
	// end inline asm
	st.shared.f32 	[%r7], %f195;
	bra.uni 	$L__BB1_4;
$L__BB1_3:
	mov.b32 	%r62, 0;
	st.shared.u32 	[%r7], %r62;
$L__BB1_4:
	setp.gt.u32 	%p5, %r1, 767;
	@%p5 bra 	$L__BB1_8;
	ld.param.u32 	%r578, [sgemm_double_buffer_ptx_param_5];
	ld.param.u32 	%r490, [sgemm_double_buffer_ptx_param_3];
	cvt.u32.u64 	%r64, %rd1;
	setp.lt.s32 	%p6, %r64, %r578;
	add.s32 	%r65, %r4, %r2;
	add.s32 	%r9, %r65, 32;
	setp.lt.s32 	%p7, %r9, %r490;
	and.pred  	%p8, %p7, %p6;
	@%p8 bra 	$L__BB1_7;
	mov.b32 	%r66, 0;
	st.shared.u32 	[%r7+1152], %r66;
	bra.uni 	$L__BB1_8;
$L__BB1_7:
	ld.param.u32 	%r595, [sgemm_double_buffer_ptx_param_6];
	ld.param.u64 	%rd170, [sgemm_double_buffer_ptx_param_0];
	mul.lo.s32 	%r67, %r9, %r595;
	cvt.s64.s32 	%rd27, %r67;
	add.s64 	%rd28, %rd27, %rd1;
	shl.b64 	%rd29, %rd28, 2;
	add.s64 	%rd26, %rd170, %rd29;
	// begin inline asm
	ld.global.ca.f32 %f196, [%rd26];
	// end inline asm
	st.shared.f32 	[%r7+1152], %f196;
$L__BB1_8:
	setp.gt.u32 	%p9, %r1, 511;
	@%p9 bra 	$L__BB1_12;
	ld.param.u32 	%r579, [sgemm_double_buffer_ptx_param_5];
	ld.param.u32 	%r491, [sgemm_double_buffer_ptx_param_3];
	cvt.u32.u64 	%r68, %rd1;
	setp.lt.s32 	%p10, %r68, %r579;
	add.s32 	%r69, %r4, %r2;
	add.s32 	%r10, %r69, 64;
	setp.lt.s32 	%p11, %r10, %r491;
	and.pred  	%p12, %p11, %p10;
	@%p12 bra 	$L__BB1_11;
	mov.b32 	%r70, 0;
	st.shared.u32 	[%r7+2304], %r70;
	bra.uni 	$L__BB1_12;
$L__BB1_11:
	ld.param.u32 	%r596, [sgemm_double_buffer_ptx_param_6];
	ld.param.u64 	%rd171, [sgemm_double_buffer_ptx_param_0];
	mul.lo.s32 	%r71, %r10, %r596;
	cvt.s64.s32 	%rd31, %r71;
	add.s64 	%rd32, %rd31, %rd1;
	shl.b64 	%rd33, %rd32, 2;
	add.s64 	%rd30, %rd171, %rd33;
	// begin inline asm
	ld.global.ca.f32 %f197, [%rd30];
	// end inline asm
	st.shared.f32 	[%r7+2304], %f197;
$L__BB1_12:
	setp.gt.u32 	%p13, %r1, 255;
	@%p13 bra 	$L__BB1_16;
	ld.param.u32 	%r580, [sgemm_double_buffer_ptx_param_5];
	ld.param.u32 	%r492, [sgemm_double_buffer_ptx_param_3];
	cvt.u32.u64 	%r72, %rd1;
	setp.lt.s32 	%p14, %r72, %r580;
	add.s32 	%r73, %r4, %r2;
	add.s32 	%r11, %r73, 96;
	setp.lt.s32 	%p15, %r11, %r492;
	and.pred  	%p16, %p15, %p14;
	@%p16 bra 	$L__BB1_15;
	mov.b32 	%r74, 0;
	st.shared.u32 	[%r7+3456], %r74;
	bra.uni 	$L__BB1_16;
$L__BB1_15:
	ld.param.u32 	%r597, [sgemm_double_buffer_ptx_param_6];
	ld.param.u64 	%rd172, [sgemm_double_buffer_ptx_param_0];
	mul.lo.s32 	%r75, %r11, %r597;
	cvt.s64.s32 	%rd35, %r75;
	add.s64 	%rd36, %rd35, %rd1;
	shl.b64 	%rd37, %rd36, 2;
	add.s64 	%rd34, %rd172, %rd37;
	// begin inline asm
	ld.global.ca.f32 %f198, [%rd34];
	// end inline asm
	st.shared.f32 	[%r7+3456], %f198;
$L__BB1_16:
	and.b32  	%r76, %r1, 127;
	setp.gt.u32 	%p17, %r1, 1023;
	add.s32 	%r77, %r76, %r3;
	and.b32  	%r79, %r57, 508;
	mov.u32 	%r80, _ZZ23sgemm_double_buffer_ptxE2Bs;
	add.s32 	%r81, %r80, %r79;
	cvt.u64.u32 	%rd2, %r77;
	mad.lo.s32 	%r12, %r5, 516, %r81;
	@%p17 bra 	$L__BB1_20;
	ld.param.u32 	%r581, [sgemm_double_buffer_ptx_param_5];
	ld.param.u32 	%r505, [sgemm_double_buffer_ptx_param_4];
	cvt.u32.u64 	%r82, %rd2;
	setp.ge.s32 	%p18, %r82, %r505;
	setp.ge.s32 	%p19, %r5, %r581;
	or.pred  	%p20, %p19, %p18;
	@%p20 bra 	$L__BB1_19;
	ld.param.u32 	%r602, [sgemm_double_buffer_ptx_param_7];
	ld.param.u64 	%rd177, [sgemm_double_buffer_ptx_param_1];
	mul.lo.s32 	%r84, %r5, %r602;
	cvt.s64.s32 	%rd40, %r84;
	add.s64 	%rd41, %rd40, %rd2;
	shl.b64 	%rd42, %rd41, 2;
	add.s64 	%rd39, %rd177, %rd42;
	// begin inline asm
	ld.global.ca.f32 %f199, [%rd39];
	// end inline asm
	st.shared.f32 	[%r12], %f199;
	bra.uni 	$L__BB1_20;
$L__BB1_19:
	mov.b32 	%r83, 0;
	st.shared.u32 	[%r12], %r83;
$L__BB1_20:
	setp.gt.u32 	%p21, %r1, 767;
	add.s32 	%r13, %r5, 2;
	@%p21 bra 	$L__BB1_24;
	ld.param.u32 	%r582, [sgemm_double_buffer_ptx_param_5];
	ld.param.u32 	%r506, [sgemm_double_buffer_ptx_param_4];
	cvt.u32.u64 	%r85, %rd2;
	setp.lt.s32 	%p22, %r85, %r506;
	setp.lt.s32 	%p23, %r13, %r582;
	and.pred  	%p24, %p23, %p22;
	@%p24 bra 	$L__BB1_23;
	mov.b32 	%r86, 0;
	st.shared.u32 	[%r12+1032], %r86;
	bra.uni 	$L__BB1_24;
$L__BB1_23:
	ld.param.u32 	%r603, [sgemm_double_buffer_ptx_param_7];
	ld.param.u64 	%rd178, [sgemm_double_buffer_ptx_param_1];
	mul.lo.s32 	%r87, %r13, %r603;
	cvt.s64.s32 	%rd45, %r87;
	add.s64 	%rd46, %rd45, %rd2;
	shl.b64 	%rd47, %rd46, 2;
	add.s64 	%rd44, %rd178, %rd47;
	// begin inline asm
	ld.global.ca.f32 %f200, [%rd44];
	// end inline asm
	st.shared.f32 	[%r12+1032], %f200;
$L__BB1_24:
	setp.gt.u32 	%p25, %r1, 511;
	add.s32 	%r14, %r5, 4;
	@%p25 bra 	$L__BB1_28;
	ld.param.u32 	%r583, [sgemm_double_buffer_ptx_param_5];
	ld.param.u32 	%r507, [sgemm_double_buffer_ptx_param_4];
	cvt.u32.u64 	%r88, %rd2;
	setp.lt.s32 	%p26, %r88, %r507;
	setp.lt.s32 	%p27, %r14, %r583;
	and.pred  	%p28, %p27, %p26;
	@%p28 bra 	$L__BB1_27;
	mov.b32 	%r89, 0;
	st.shared.u32 	[%r12+2064], %r89;
	bra.uni 	$L__BB1_28;
$L__BB1_27:
	ld.param.u32 	%r604, [sgemm_double_buffer_ptx_param_7];
	ld.param.u64 	%rd179, [sgemm_double_buffer_ptx_param_1];
	mul.lo.s32 	%r90, %r14, %r604;
	cvt.s64.s32 	%rd50, %r90;
	add.s64 	%rd51, %rd50, %rd2;
	shl.b64 	%rd52, %rd51, 2;
	add.s64 	%rd49, %rd179, %rd52;
	// begin inline asm
	ld.global.ca.f32 %f201, [%rd49];
	// end inline asm
	st.shared.f32 	[%r12+2064], %f201;
$L__BB1_28:
	setp.gt.u32 	%p29, %r1, 255;
	add.s32 	%r15, %r5, 6;
	@%p29 bra 	$L__BB1_32;
	ld.param.u32 	%r584, [sgemm_double_buffer_ptx_param_5];
	ld.param.u32 	%r508, [sgemm_double_buffer_ptx_param_4];
	cvt.u32.u64 	%r91, %rd2;
	setp.lt.s32 	%p30, %r91, %r508;
	setp.lt.s32 	%p31, %r15, %r584;
	and.pred  	%p32, %p31, %p30;
	@%p32 bra 	$L__BB1_31;
	mov.b32 	%r92, 0;
	st.shared.u32 	[%r12+3096], %r92;
	bra.uni 	$L__BB1_32;
$L__BB1_31:
	ld.param.u32 	%r605, [sgemm_double_buffer_ptx_param_7];
	ld.param.u64 	%rd180, [sgemm_double_buffer_ptx_param_1];
	mul.lo.s32 	%r93, %r15, %r605;
	cvt.s64.s32 	%rd55, %r93;
	add.s64 	%rd56, %rd55, %rd2;
	shl.b64 	%rd57, %rd56, 2;
	add.s64 	%rd54, %rd180, %rd57;
	// begin inline asm
	ld.global.ca.f32 %f202, [%rd54];
	// end inline asm
	st.shared.f32 	[%r12+3096], %f202;
$L__BB1_32:
	ld.param.u32 	%r585, [sgemm_double_buffer_ptx_param_5];
	bar.sync 	0;
	setp.lt.s32 	%p33, %r585, 1;
	mov.f32 	%f657, 0f00000000;
	mov.f32 	%f653, %f657;
	mov.f32 	%f649, %f657;
	mov.f32 	%f645, %f657;
	mov.f32 	%f641, %f657;
	mov.f32 	%f637, %f657;
	mov.f32 	%f633, %f657;
	mov.f32 	%f629, %f657;
	mov.f32 	%f625, %f657;
	mov.f32 	%f621, %f657;
	mov.f32 	%f617, %f657;
	mov.f32 	%f613, %f657;
	mov.f32 	%f609, %f657;
	mov.f32 	%f605, %f657;
	mov.f32 	%f601, %f657;
	mov.f32 	%f597, %f657;
	mov.f32 	%f593, %f657;
	mov.f32 	%f589, %f657;
	mov.f32 	%f585, %f657;
	mov.f32 	%f581, %f657;
	mov.f32 	%f577, %f657;
	mov.f32 	%f573, %f657;
	mov.f32 	%f569, %f657;
	mov.f32 	%f565, %f657;
	mov.f32 	%f561, %f657;
	mov.f32 	%f557, %f657;
	mov.f32 	%f553, %f657;
	mov.f32 	%f549, %f657;
	mov.f32 	%f545, %f657;
	mov.f32 	%f541, %f657;
	mov.f32 	%f537, %f657;
	mov.f32 	%f533, %f657;
	mov.f32 	%f529, %f657;
	mov.f32 	%f525, %f657;
	mov.f32 	%f521, %f657;
	mov.f32 	%f517, %f657;
	mov.f32 	%f513, %f657;
	mov.f32 	%f509, %f657;
	mov.f32 	%f505, %f657;
	mov.f32 	%f501, %f657;
	mov.f32 	%f497, %f657;
	mov.f32 	%f493, %f657;
	mov.f32 	%f489, %f657;
	mov.f32 	%f485, %f657;
	mov.f32 	%f481, %f657;
	mov.f32 	%f477, %f657;
	mov.f32 	%f473, %f657;
	mov.f32 	%f469, %f657;
	mov.f32 	%f661, %f657;
	mov.f32 	%f665, %f657;
	mov.f32 	%f669, %f657;
	mov.f32 	%f673, %f657;
	mov.f32 	%f677, %f657;
	mov.f32 	%f681, %f657;
	mov.f32 	%f685, %f657;
	mov.f32 	%f689, %f657;
	mov.f32 	%f693, %f657;
	mov.f32 	%f697, %f657;
	mov.f32 	%f701, %f657;
	mov.f32 	%f705, %f657;
	mov.f32 	%f709, %f657;
	mov.f32 	%f713, %f657;
	mov.f32 	%f717, %f657;
	mov.f32 	%f721, %f657;
	@%p33 bra 	$L__BB1_68;
	max.s32 	%r16, %r6, 1;
	mov.b32 	%r623, 0;
	mov.f32 	%f657, 0f00000000;
$L__BB1_34:
	and.b32  	%r19, %r623, 1;
	shl.b32 	%r20, %r623, 3;
	add.s32 	%r21, %r20, 8;
	add.s32 	%r623, %r623, 1;
	setp.ge.s32 	%p34, %r623, %r6;
	@%p34 bra 	$L__BB1_67;
	mov.u32 	%r95, %tid.y;
	mov.u32 	%r96, %ntid.x;
	mov.u32 	%r97, %tid.x;
	mad.lo.s32 	%r23, %r95, %r96, %r97;
	setp.gt.u32 	%p35, %r23, 1023;
	@%p35 bra 	$L__BB1_39;
	ld.param.u32 	%r586, [sgemm_double_buffer_ptx_param_5];
	ld.param.u32 	%r493, [sgemm_double_buffer_ptx_param_3];
	and.b32  	%r98, %r23, 7;
	add.s32 	%r99, %r21, %r98;
	setp.ge.s32 	%p36, %r99, %r586;
	mov.u32 	%r100, %ctaid.y;
	shl.b32 	%r101, %r100, 7;
	shr.u32 	%r102, %r23, 3;
	add.s32 	%r103, %r102, %r101;
	setp.ge.s32 	%p37, %r103, %r493;
	or.pred  	%p38, %p37, %p36;
	@%p38 bra 	$L__BB1_38;
	ld.param.u32 	%r598, [sgemm_double_buffer_ptx_param_6];
	ld.param.u64 	%rd173, [sgemm_double_buffer_ptx_param_0];
	cvt.s64.s32 	%rd59, %r20;
	mov.u32 	%r113, %tid.y;
	mov.u32 	%r114, %ntid.x;
	mov.u32 	%r115, %tid.x;
	mad.lo.s32 	%r116, %r113, %r114, %r115;
	and.b32  	%r117, %r116, 7;
	cvt.u64.u32 	%rd60, %r117;
	add.s64 	%rd61, %rd59, %rd60;
	mov.u32 	%r118, %ctaid.y;
	shl.b32 	%r119, %r118, 7;
	shr.u32 	%r120, %r116, 3;
	add.s32 	%r121, %r120, %r119;
	mul.lo.s32 	%r122, %r121, %r598;
	cvt.s64.s32 	%rd62, %r122;
	add.s64 	%rd63, %rd61, %rd62;
	shl.b64 	%rd64, %rd63, 2;
	add.s64 	%rd65, %rd173, %rd64;
	add.s64 	%rd58, %rd65, 32;
	// begin inline asm
	ld.global.ca.f32 %f205, [%rd58];
	// end inline asm
	shl.b32 	%r123, %r116, 2;
	and.b32  	%r124, %r123, 28;
	mov.u32 	%r125, _ZZ23sgemm_double_buffer_ptxE2As;
	add.s32 	%r126, %r125, %r124;
	xor.b32  	%r127, %r19, 1;
	mad.lo.s32 	%r128, %r127, 4608, %r126;
	mad.lo.s32 	%r129, %r120, 36, %r128;
	st.shared.f32 	[%r129], %f205;
	bra.uni 	$L__BB1_39;
$L__BB1_38:
	shl.b32 	%r104, %r23, 2;
	and.b32  	%r105, %r104, 28;
	mov.u32 	%r106, _ZZ23sgemm_double_buffer_ptxE2As;
	add.s32 	%r107, %r106, %r105;
	xor.b32  	%r108, %r19, 1;
	mad.lo.s32 	%r109, %r108, 4608, %r107;
	mad.lo.s32 	%r111, %r102, 36, %r109;
	mov.b32 	%r112, 0;
	st.shared.u32 	[%r111], %r112;
$L__BB1_39:
	mov.u32 	%r130, %tid.y;
	mov.u32 	%r131, %ntid.x;
	mov.u32 	%r132, %tid.x;
	mad.lo.s32 	%r24, %r130, %r131, %r132;
	setp.gt.u32 	%p39, %r24, 767;
	@%p39 bra 	$L__BB1_43;
	ld.param.u32 	%r587, [sgemm_double_buffer_ptx_param_5];
	ld.param.u32 	%r494, [sgemm_double_buffer_ptx_param_3];
	and.b32  	%r133, %r24, 7;
	add.s32 	%r134, %r21, %r133;
	setp.lt.s32 	%p40, %r134, %r587;
	mov.u32 	%r135, %ctaid.y;
	shl.b32 	%r136, %r135, 7;
	shr.u32 	%r137, %r24, 3;
	add.s32 	%r138, %r137, %r136;
	add.s32 	%r139, %r138, 32;
	setp.lt.s32 	%p41, %r139, %r494;
	and.pred  	%p42, %p41, %p40;
	@%p42 bra 	$L__BB1_42;
	shl.b32 	%r140, %r24, 2;
	and.b32  	%r141, %r140, 28;
	mov.u32 	%r142, _ZZ23sgemm_double_buffer_ptxE2As;
	add.s32 	%r143, %r142, %r141;
	xor.b32  	%r144, %r19, 1;
	mad.lo.s32 	%r145, %r144, 4608, %r143;
	mad.lo.s32 	%r147, %r137, 36, %r145;
	mov.b32 	%r148, 0;
	st.shared.u32 	[%r147+1152], %r148;
	bra.uni 	$L__BB1_43;
$L__BB1_42:
	ld.param.u32 	%r599, [sgemm_double_buffer_ptx_param_6];
	ld.param.u64 	%rd174, [sgemm_double_buffer_ptx_param_0];
	cvt.s64.s32 	%rd67, %r20;
	mov.u32 	%r149, %tid.y;
	mov.u32 	%r150, %ntid.x;
	mov.u32 	%r151, %tid.x;
	mad.lo.s32 	%r152, %r149, %r150, %r151;
	and.b32  	%r153, %r152, 7;
	cvt.u64.u32 	%rd68, %r153;
	add.s64 	%rd69, %rd67, %rd68;
	mov.u32 	%r154, %ctaid.y;
	shl.b32 	%r155, %r154, 7;
	shr.u32 	%r156, %r152, 3;
	add.s32 	%r157, %r156, %r155;
	add.s32 	%r158, %r157, 32;
	mul.lo.s32 	%r159, %r158, %r599;
	cvt.s64.s32 	%rd70, %r159;
	add.s64 	%rd71, %rd69, %rd70;
	shl.b64 	%rd72, %rd71, 2;
	add.s64 	%rd73, %rd174, %rd72;
	add.s64 	%rd66, %rd73, 32;
	// begin inline asm
	ld.global.ca.f32 %f206, [%rd66];
	// end inline asm
	shl.b32 	%r160, %r152, 2;
	and.b32  	%r161, %r160, 28;
	mov.u32 	%r162, _ZZ23sgemm_double_buffer_ptxE2As;
	add.s32 	%r163, %r162, %r161;
	xor.b32  	%r164, %r19, 1;
	mad.lo.s32 	%r165, %r164, 4608, %r163;
	mad.lo.s32 	%r166, %r156, 36, %r165;
	st.shared.f32 	[%r166+1152], %f206;
$L__BB1_43:
	mov.u32 	%r167, %tid.y;
	mov.u32 	%r168, %ntid.x;
	mov.u32 	%r169, %tid.x;
	mad.lo.s32 	%r25, %r167, %r168, %r169;
	setp.gt.u32 	%p43, %r25, 511;
	@%p43 bra 	$L__BB1_47;
	ld.param.u32 	%r588, [sgemm_double_buffer_ptx_param_5];
	ld.param.u32 	%r495, [sgemm_double_buffer_ptx_param_3];
	and.b32  	%r170, %r25, 7;
	add.s32 	%r171, %r21, %r170;
	setp.lt.s32 	%p44, %r171, %r588;
	mov.u32 	%r172, %ctaid.y;
	shl.b32 	%r173, %r172, 7;
	shr.u32 	%r174, %r25, 3;
	add.s32 	%r175, %r174, %r173;
	add.s32 	%r176, %r175, 64;
	setp.lt.s32 	%p45, %r176, %r495;
	and.pred  	%p46, %p45, %p44;
	@%p46 bra 	$L__BB1_46;
	shl.b32 	%r177, %r25, 2;
	and.b32  	%r178, %r177, 28;
	mov.u32 	%r179, _ZZ23sgemm_double_buffer_ptxE2As;
	add.s32 	%r180, %r179, %r178;
	xor.b32  	%r181, %r19, 1;
	mad.lo.s32 	%r182, %r181, 4608, %r180;
	mad.lo.s32 	%r184, %r174, 36, %r182;
	mov.b32 	%r185, 0;
	st.shared.u32 	[%r184+2304], %r185;
	bra.uni 	$L__BB1_47;
$L__BB1_46:
	ld.param.u32 	%r600, [sgemm_double_buffer_ptx_param_6];
	ld.param.u64 	%rd175, [sgemm_double_buffer_ptx_param_0];
	cvt.s64.s32 	%rd75, %r20;
	mov.u32 	%r186, %tid.y;
	mov.u32 	%r187, %ntid.x;
	mov.u32 	%r188, %tid.x;
	mad.lo.s32 	%r189, %r186, %r187, %r188;
	and.b32  	%r190, %r189, 7;
	cvt.u64.u32 	%rd76, %r190;
	add.s64 	%rd77, %rd75, %rd76;
	mov.u32 	%r191, %ctaid.y;
	shl.b32 	%r192, %r191, 7;
	shr.u32 	%r193, %r189, 3;
	add.s32 	%r194, %r193, %r192;
	add.s32 	%r195, %r194, 64;
	mul.lo.s32 	%r196, %r195, %r600;
	cvt.s64.s32 	%rd78, %r196;
	add.s64 	%rd79, %rd77, %rd78;
	shl.b64 	%rd80, %rd79, 2;
	add.s64 	%rd81, %rd175, %rd80;
	add.s64 	%rd74, %rd81, 32;
	// begin inline asm
	ld.global.ca.f32 %f207, [%rd74];
	// end inline asm
	shl.b32 	%r197, %r189, 2;
	and.b32  	%r198, %r197, 28;
	mov.u32 	%r199, _ZZ23sgemm_double_buffer_ptxE2As;
	add.s32 	%r200, %r199, %r198;
	xor.b32  	%r201, %r19, 1;
	mad.lo.s32 	%r202, %r201, 4608, %r200;
	mad.lo.s32 	%r203, %r193, 36, %r202;
	st.shared.f32 	[%r203+2304], %f207;
$L__BB1_47:
	mov.u32 	%r204, %tid.y;
	mov.u32 	%r205, %ntid.x;
	mov.u32 	%r206, %tid.x;
	mad.lo.s32 	%r26, %r204, %r205, %r206;
	setp.gt.u32 	%p47, %r26, 255;
	@%p47 bra 	$L__BB1_51;
	ld.param.u32 	%r589, [sgemm_double_buffer_ptx_param_5];
	ld.param.u32 	%r496, [sgemm_double_buffer_ptx_param_3];
	and.b32  	%r207, %r26, 7;
	add.s32 	%r208, %r21, %r207;
	setp.lt.s32 	%p48, %r208, %r589;
	mov.u32 	%r209, %ctaid.y;
	shl.b32 	%r210, %r209, 7;
	shr.u32 	%r211, %r26, 3;
	add.s32 	%r212, %r211, %r210;
	add.s32 	%r213, %r212, 96;
	setp.lt.s32 	%p49, %r213, %r496;
	and.pred  	%p50, %p49, %p48;
	@%p50 bra 	$L__BB1_50;
	shl.b32 	%r214, %r26, 2;
	and.b32  	%r215, %r214, 28;
	mov.u32 	%r216, _ZZ23sgemm_double_buffer_ptxE2As;
	add.s32 	%r217, %r216, %r215;
	xor.b32  	%r218, %r19, 1;
	mad.lo.s32 	%r219, %r218, 4608, %r217;
	mad.lo.s32 	%r221, %r211, 36, %r219;
	mov.b32 	%r222, 0;
	st.shared.u32 	[%r221+3456], %r222;
	bra.uni 	$L__BB1_51;
$L__BB1_50:
	ld.param.u32 	%r601, [sgemm_double_buffer_ptx_param_6];
	ld.param.u64 	%rd176, [sgemm_double_buffer_ptx_param_0];
	cvt.s64.s32 	%rd83, %r20;
	mov.u32 	%r224, %ntid.x;
	mov.u32 	%r225, %tid.x;
	mad.lo.s32 	%r226, %r204, %r224, %r225;
	and.b32  	%r227, %r226, 7;
	cvt.u64.u32 	%rd84, %r227;
	add.s64 	%rd85, %rd83, %rd84;
	mov.u32 	%r228, %ctaid.y;
	shl.b32 	%r229, %r228, 7;
	shr.u32 	%r230, %r226, 3;
	add.s32 	%r231, %r230, %r229;
	add.s32 	%r232, %r231, 96;
	mul.lo.s32 	%r233, %r232, %r601;
	cvt.s64.s32 	%rd86, %r233;
	add.s64 	%rd87, %rd85, %rd86;
	shl.b64 	%rd88, %rd87, 2;
	add.s64 	%rd89, %rd176, %rd88;
	add.s64 	%rd82, %rd89, 32;
	// begin inline asm
	ld.global.ca.f32 %f208, [%rd82];
	// end inline asm
	shl.b32 	%r234, %r226, 2;
	and.b32  	%r235, %r234, 28;
	mov.u32 	%r236, _ZZ23sgemm_double_buffer_ptxE2As;
	add.s32 	%r237, %r236, %r235;
	xor.b32  	%r238, %r19, 1;
	mad.lo.s32 	%r239, %r238, 4608, %r237;
	mad.lo.s32 	%r240, %r230, 36, %r239;
	st.shared.f32 	[%r240+3456], %f208;
$L__BB1_51:
	mov.u32 	%r242, %ntid.x;
	mov.u32 	%r243, %tid.x;
	mad.lo.s32 	%r27, %r204, %r242, %r243;
	setp.gt.u32 	%p51, %r27, 1023;
	@%p51 bra 	$L__BB1_55;
	ld.param.u32 	%r590, [sgemm_double_buffer_ptx_param_5];
	ld.param.u32 	%r509, [sgemm_double_buffer_ptx_param_4];
	and.b32  	%r244, %r27, 127;
	mov.u32 	%r245, %ctaid.x;
	shl.b32 	%r247, %r245, 7;
	or.b32  	%r248, %r244, %r247;
	setp.ge.s32 	%p52, %r248, %r509;
	shr.u32 	%r249, %r27, 7;
	add.s32 	%r250, %r249, %r21;
	setp.ge.s32 	%p53, %r250, %r590;
	or.pred  	%p54, %p53, %p52;
	@%p54 bra 	$L__BB1_54;
	ld.param.u32 	%r606, [sgemm_double_buffer_ptx_param_7];
	ld.param.u64 	%rd181, [sgemm_double_buffer_ptx_param_1];
	mov.u32 	%r261, %ntid.x;
	mov.u32 	%r262, %tid.x;
	mad.lo.s32 	%r263, %r204, %r261, %r262;
	shr.u32 	%r264, %r263, 7;
	add.s32 	%r265, %r264, %r21;
	mul.lo.s32 	%r266, %r265, %r606;
	cvt.s64.s32 	%rd91, %r266;
	and.b32  	%r267, %r263, 127;
	mov.u32 	%r268, %ctaid.x;
	shl.b32 	%r269, %r268, 7;
	or.b32  	%r270, %r267, %r269;
	cvt.u64.u32 	%rd92, %r270;
	add.s64 	%rd93, %rd91, %rd92;
	shl.b64 	%rd94, %rd93, 2;
	add.s64 	%rd90, %rd181, %rd94;
	// begin inline asm
	ld.global.ca.f32 %f209, [%rd90];
	// end inline asm
	shl.b32 	%r271, %r263, 2;
	and.b32  	%r272, %r271, 508;
	mov.u32 	%r273, _ZZ23sgemm_double_buffer_ptxE2Bs;
	add.s32 	%r274, %r273, %r272;
	xor.b32  	%r275, %r19, 1;
	mad.lo.s32 	%r276, %r275, 4128, %r274;
	mad.lo.s32 	%r277, %r264, 516, %r276;
	st.shared.f32 	[%r277], %f209;
	bra.uni 	$L__BB1_55;
$L__BB1_54:
	shl.b32 	%r251, %r27, 2;
	and.b32  	%r252, %r251, 508;
	mov.u32 	%r253, _ZZ23sgemm_double_buffer_ptxE2Bs;
	add.s32 	%r254, %r253, %r252;
	xor.b32  	%r255, %r19, 1;
	mad.lo.s32 	%r256, %r255, 4128, %r254;
	mad.lo.s32 	%r258, %r249, 516, %r256;
	mov.b32 	%r259, 0;
	st.shared.u32 	[%r258], %r259;
$L__BB1_55:
	mov.u32 	%r279, %ntid.x;
	mov.u32 	%r280, %tid.x;
	mad.lo.s32 	%r28, %r204, %r279, %r280;
	setp.gt.u32 	%p55, %r28, 767;
	@%p55 bra 	$L__BB1_59;
	ld.param.u32 	%r591, [sgemm_double_buffer_ptx_param_5];
	ld.param.u32 	%r510, [sgemm_double_buffer_ptx_param_4];
	and.b32  	%r281, %r28, 127;
	mov.u32 	%r282, %ctaid.x;
	shl.b32 	%r284, %r282, 7;
	or.b32  	%r285, %r281, %r284;
	setp.lt.s32 	%p56, %r285, %r510;
	shr.u32 	%r286, %r28, 7;
	add.s32 	%r287, %r286, %r21;
	add.s32 	%r288, %r287, 2;
	setp.lt.s32 	%p57, %r288, %r591;
	and.pred  	%p58, %p57, %p56;
	@%p58 bra 	$L__BB1_58;
	shl.b32 	%r289, %r28, 2;
	and.b32  	%r290, %r289, 508;
	mov.u32 	%r291, _ZZ23sgemm_double_buffer_ptxE2Bs;
	add.s32 	%r292, %r291, %r290;
	xor.b32  	%r293, %r19, 1;
	mad.lo.s32 	%r294, %r293, 4128, %r292;
	mad.lo.s32 	%r296, %r286, 516, %r294;
	mov.b32 	%r297, 0;
	st.shared.u32 	[%r296+1032], %r297;
	bra.uni 	$L__BB1_59;
$L__BB1_58:
	ld.param.u32 	%r607, [sgemm_double_buffer_ptx_param_7];
	ld.param.u64 	%rd182, [sgemm_double_buffer_ptx_param_1];
	mov.u32 	%r299, %ntid.x;
	mov.u32 	%r300, %tid.x;
	mad.lo.s32 	%r301, %r204, %r299, %r300;
	shr.u32 	%r302, %r301, 7;
	add.s32 	%r303, %r302, %r21;
	add.s32 	%r304, %r303, 2;
	mul.lo.s32 	%r305, %r304, %r607;
	cvt.s64.s32 	%rd96, %r305;
	and.b32  	%r306, %r301, 127;
	mov.u32 	%r307, %ctaid.x;
	shl.b32 	%r308, %r307, 7;
	or.b32  	%r309, %r306, %r308;
	cvt.u64.u32 	%rd97, %r309;
	add.s64 	%rd98, %rd96, %rd97;
	shl.b64 	%rd99, %rd98, 2;
	add.s64 	%rd95, %rd182, %rd99;
	// begin inline asm
	ld.global.ca.f32 %f210, [%rd95];
	// end inline asm
	shl.b32 	%r310, %r301, 2;
	and.b32  	%r311, %r310, 508;
	mov.u32 	%r312, _ZZ23sgemm_double_buffer_ptxE2Bs;
	add.s32 	%r313, %r312, %r311;
	xor.b32  	%r314, %r19, 1;
	mad.lo.s32 	%r315, %r314, 4128, %r313;
	mad.lo.s32 	%r316, %r302, 516, %r315;
	st.shared.f32 	[%r316+1032], %f210;
$L__BB1_59:
	mov.u32 	%r318, %ntid.x;
	mov.u32 	%r319, %tid.x;
	mad.lo.s32 	%r29, %r204, %r318, %r319;
	setp.gt.u32 	%p59, %r29, 511;
	@%p59 bra 	$L__BB1_63;
	ld.param.u32 	%r592, [sgemm_double_buffer_ptx_param_5];
	ld.param.u32 	%r511, [sgemm_double_buffer_ptx_param_4];
	and.b32  	%r320, %r29, 127;
	mov.u32 	%r321, %ctaid.x;
	shl.b32 	%r323, %r321, 7;
	or.b32  	%r324, %r320, %r323;
	setp.lt.s32 	%p60, %r324, %r511;
	shr.u32 	%r325, %r29, 7;
	add.s32 	%r326, %r325, %r21;
	add.s32 	%r327, %r326, 4;
	setp.lt.s32 	%p61, %r327, %r592;
	and.pred  	%p62, %p61, %p60;
	@%p62 bra 	$L__BB1_62;
	shl.b32 	%r328, %r29, 2;
	and.b32  	%r329, %r328, 508;
	mov.u32 	%r330, _ZZ23sgemm_double_buffer_ptxE2Bs;
	add.s32 	%r331, %r330, %r329;
	xor.b32  	%r332, %r19, 1;
	mad.lo.s32 	%r333, %r332, 4128, %r331;
	mad.lo.s32 	%r335, %r325, 516, %r333;
	mov.b32 	%r336, 0;
	st.shared.u32 	[%r335+2064], %r336;
	bra.uni 	$L__BB1_63;
$L__BB1_62:
	ld.param.u32 	%r608, [sgemm_double_buffer_ptx_param_7];
	ld.param.u64 	%rd183, [sgemm_double_buffer_ptx_param_1];
	mov.u32 	%r338, %ntid.x;
	mov.u32 	%r339, %tid.x;
	mad.lo.s32 	%r340, %r204, %r338, %r339;
	shr.u32 	%r341, %r340, 7;
	add.s32 	%r342, %r341, %r21;
	add.s32 	%r343, %r342, 4;
	mul.lo.s32 	%r344, %r343, %r608;
	cvt.s64.s32 	%rd101, %r344;
	and.b32  	%r345, %r340, 127;
	mov.u32 	%r346, %ctaid.x;
	shl.b32 	%r347, %r346, 7;
	or.b32  	%r348, %r345, %r347;
	cvt.u64.u32 	%rd102, %r348;
	add.s64 	%rd103, %rd101, %rd102;
	shl.b64 	%rd104, %rd103, 2;
	add.s64 	%rd100, %rd183, %rd104;
	// begin inline asm
	ld.global.ca.f32 %f211, [%rd100];
	// end inline asm
	shl.b32 	%r349, %r340, 2;
	and.b32  	%r350, %r349, 508;
	mov.u32 	%r351, _ZZ23sgemm_double_buffer_ptxE2Bs;
	add.s32 	%r352, %r351, %r350;
	xor.b32  	%r353, %r19, 1;
	mad.lo.s32 	%r354, %r353, 4128, %r352;
	mad.lo.s32 	%r355, %r341, 516, %r354;
	st.shared.f32 	[%r355+2064], %f211;
$L__BB1_63:
	mov.u32 	%r357, %ntid.x;
	mov.u32 	%r358, %tid.x;
	mad.lo.s32 	%r30, %r204, %r357, %r358;
	setp.gt.u32 	%p63, %r30, 255;
	@%p63 bra 	$L__BB1_67;
	ld.param.u32 	%r593, [sgemm_double_buffer_ptx_param_5];
	ld.param.u32 	%r512, [sgemm_double_buffer_ptx_param_4];
	and.b32  	%r359, %r30, 127;
	mov.u32 	%r360, %ctaid.x;
	shl.b32 	%r362, %r360, 7;
	or.b32  	%r363, %r359, %r362;
	setp.lt.s32 	%p64, %r363, %r512;
	shr.u32 	%r364, %r30, 7;
	add.s32 	%r365, %r364, %r21;
	add.s32 	%r31, %r365, 6;
	setp.lt.s32 	%p65, %r31, %r593;
	and.pred  	%p66, %p65, %p64;
	@%p66 bra 	$L__BB1_66;
	shl.b32 	%r366, %r30, 2;
	and.b32  	%r367, %r366, 508;
	mov.u32 	%r368, _ZZ23sgemm_double_buffer_ptxE2Bs;
	add.s32 	%r369, %r368, %r367;
	xor.b32  	%r370, %r19, 1;
	mad.lo.s32 	%r371, %r370, 4128, %r369;
	mad.lo.s32 	%r373, %r364, 516, %r371;
	mov.b32 	%r374, 0;
	st.shared.u32 	[%r373+3096], %r374;
	bra.uni 	$L__BB1_67;
$L__BB1_66:
	ld.param.u32 	%r609, [sgemm_double_buffer_ptx_param_7];
	ld.param.u64 	%rd184, [sgemm_double_buffer_ptx_param_1];
	mul.lo.s32 	%r375, %r31, %r609;
	cvt.s64.s32 	%rd106, %r375;
	mov.u32 	%r381, %ctaid.x;
	shl.b32 	%r382, %r381, 7;
	or.b32  	%r383, %r359, %r382;
	cvt.u64.u32 	%rd107, %r383;
	add.s64 	%rd108, %rd106, %rd107;
	shl.b64 	%rd109, %rd108, 2;
	add.s64 	%rd105, %rd184, %rd109;
	// begin inline asm
	ld.global.ca.f32 %f212, [%rd105];
	// end inline asm
	shl.b32 	%r384, %r30, 2;
	and.b32  	%r385, %r384, 508;
	mov.u32 	%r386, _ZZ23sgemm_double_buffer_ptxE2Bs;
	add.s32 	%r387, %r386, %r385;
	xor.b32  	%r388, %r19, 1;
	mad.lo.s32 	%r389, %r388, 4128, %r387;
	shr.u32 	%r390, %r30, 7;
	mad.lo.s32 	%r391, %r390, 516, %r389;
	st.shared.f32 	[%r391+3096], %f212;
$L__BB1_67:
	mov.u32 	%r392, _ZZ23sgemm_double_buffer_ptxE2As;
	mad.lo.s32 	%r393, %r19, 4608, %r392;
	mov.u32 	%r394, _ZZ23sgemm_double_buffer_ptxE2Bs;
	mad.lo.s32 	%r395, %r19, 4128, %r394;
	mov.u32 	%r396, %tid.y;
	mad.lo.s32 	%r397, %r396, 288, %r393;
	ld.shared.f32 	%f214, [%r397];
	ld.shared.f32 	%f246, [%r397+36];
	ld.shared.f32 	%f278, [%r397+72];
	ld.shared.f32 	%f310, [%r397+108];
	ld.shared.f32 	%f342, [%r397+144];
	ld.shared.f32 	%f374, [%r397+180];
	ld.shared.f32 	%f406, [%r397+216];
	ld.shared.f32 	%f438, [%r397+252];
	mov.u32 	%r398, %tid.x;
	shl.b32 	%r399, %r398, 5;
	add.s32 	%r400, %r395, %r399;
	ld.shared.f32 	%f215, [%r400];
	ld.shared.f32 	%f219, [%r400+4];
	ld.shared.f32 	%f223, [%r400+8];
	ld.shared.f32 	%f227, [%r400+12];
	ld.shared.f32 	%f231, [%r400+16];
	ld.shared.f32 	%f235, [%r400+20];
	ld.shared.f32 	%f239, [%r400+24];
	ld.shared.f32 	%f243, [%r400+28];
	// begin inline asm
	fma.rn.f32 %f469, %f214, %f215, %f469;
	// end inline asm
	// begin inline asm
	fma.rn.f32 %f473, %f214, %f219, %f473;
	// end inline asm
	// begin inline asm
	fma.rn.f32 %f477, %f214, %f223, %f477;
	// end inline asm
	// begin inline asm
	fma.rn.f32 %f481, %f214, %f227, %f481;
	// end inline asm
	// begin inline asm
	fma.rn.f32 %f485, %f214, %f231, %f485;
	// end inline asm
	// begin inline asm
	fma.rn.f32 %f489, %f214, %f235, %f489;
	// end inline asm
	// begin inline asm
	fma.rn.f32 %f493, %f214, %f239, %f493;
	// end inline asm
	// begin inline asm
	fma.rn.f32 %f497, %f214, %f243, %f497;
	// end inline asm
	// begin inline asm
	fma.rn.f32 %f501, %f246, %f215, %f501;
	// end inline asm
	// begin inline asm
	fma.rn.f32 %f505, %f246, %f219, %f505;
	// end inline asm
	// begin inline asm
	fma.rn.f32 %f509, %f246, %f223, %f509;
	// end inline asm
	// begin inline asm
	fma.rn.f32 %f513, %f246, %f227, %f513;
	// end inline asm
	// begin inline asm
	fma.rn.f32 %f517, %f246, %f231, %f517;
	// end inline asm
	// begin inline asm
	fma.rn.f32 %f521, %f246, %f235, %f521;
	// end inline asm
	// begin inline asm
	fma.rn.f32 %f525, %f246, %f239, %f525;
	// end inline asm
	// begin inline asm
	fma.rn.f32 %f529, %f246, %f243, %f529;
	// end inline asm
	// begin inline asm
	fma.rn.f32 %f533, %f278, %f215, %f533;
	// end inline asm
	// begin inline asm
	fma.rn.f32 %f537, %f278, %f219, %f537;
	// end inline asm
	// begin inline asm
	fma.rn.f32 %f541, %f278, %f223, %f541;
	// end inline asm
	// begin inline asm
	fma.rn.f32 %f545, %f278, %f227, %f545;
	// end inline asm
	// begin inline asm
	fma.rn.f32 %f549, %f278, %f231, %f549;
	// end inline asm
	// begin inline asm
	fma.rn.f32 %f553, %f278, %f235, %f553;
	// end inline asm
	// begin inline asm
	fma.rn.f32 %f557, %f278, %f239, %f557;
	// end inline asm
	// begin inline asm
	fma.rn.f32 %f561, %f278, %f243, %f561;
	// end inline asm
	// begin inline asm
	fma.rn.f32 %f565, %f310, %f215, %f565;
	// end inline asm
	// begin inline asm
	fma.rn.f32 %f569, %f310, %f219, %f569;
	// end inline asm
	// begin inline asm
	fma.rn.f32 %f573, %f310, %f223, %f573;
	// end inline asm
	// begin inline asm
	fma.rn.f32 %f577, %f310, %f227, %f577;
	// end inline asm
	// begin inline asm
	fma.rn.f32 %f581, %f310, %f231, %f581;
	// end inline asm
	// begin inline asm
	fma.rn.f32 %f585, %f310, %f235, %f585;
	// end inline asm
	// begin inline asm
	fma.rn.f32 %f589, %f310, %f239, %f589;
	// end inline asm
	// begin inline asm
	fma.rn.f32 %f593, %f310, %f243, %f593;
	// end inline asm
	// begin inline asm
	fma.rn.f32 %f597, %f342, %f215, %f597;
	// end inline asm
	// begin inline asm
	fma.rn.f32 %f601, %f342, %f219, %f601;
	// end inline asm
	// begin inline asm
	fma.rn.f32 %f605, %f342, %f223, %f605;
	// end inline asm
	// begin inline asm
	fma.rn.f32 %f609, %f342, %f227, %f609;
	// end inline asm
	// begin inline asm
	fma.rn.f32 %f613, %f342, %f231, %f613;
	// end inline asm
	// begin inline asm
	fma.rn.f32 %f617, %f342, %f235, %f617;
	// end inline asm
	// begin inline asm
	fma.rn.f32 %f621, %f342, %f239, %f621;
	// end inline asm
	// begin inline asm
	fma.rn.f32 %f625, %f342, %f243, %f625;
	// end inline asm
	// begin inline asm
	fma.rn.f32 %f629, %f374, %f215, %f629;
	// end inline asm
	// begin inline asm
	fma.rn.f32 %f633, %f374, %f219, %f633;
	// end inline asm
	// begin inline asm
	fma.rn.f32 %f637, %f374, %f223, %f637;
	// end inline asm
	// begin inline asm
	fma.rn.f32 %f641, %f374, %f227, %f641;
	// end inline asm
	// begin inline asm
	fma.rn.f32 %f645, %f374, %f231, %f645;
	// end inline asm
	// begin inline asm
	fma.rn.f32 %f649, %f374, %f235, %f649;
	// end inline asm
	// begin inline asm
	fma.rn.f32 %f653, %f374, %f239, %f653;
	// end inline asm
	// begin inline asm
	fma.rn.f32 %f657, %f374, %f243, %f657;
	// end inline asm
	// begin inline asm
	fma.rn.f32 %f661, %f406, %f215, %f661;
	// end inline asm
	// begin inline asm
	fma.rn.f32 %f665, %f406, %f219, %f665;
	// end inline asm
	// begin inline asm
	fma.rn.f32 %f669, %f406, %f223, %f669;
	// end inline asm
	// begin inline asm
	fma.rn.f32 %f673, %f406, %f227, %f673;
	// end inline asm
	// begin inline asm
	fma.rn.f32 %f677, %f406, %f231, %f677;
	// end inline asm
	// begin inline asm
	fma.rn.f32 %f681, %f406, %f235, %f681;
	// end inline asm
	// begin inline asm
	fma.rn.f32 %f685, %f406, %f239, %f685;
	// end inline asm
	// begin inline asm
	fma.rn.f32 %f689, %f406, %f243, %f689;
	// end inline asm
	// begin inline asm
	fma.rn.f32 %f693, %f438, %f215, %f693;
	// end inline asm
	// begin inline asm
	fma.rn.f32 %f697, %f438, %f219, %f697;
	// end inline asm
	// begin inline asm
	fma.rn.f32 %f701, %f438, %f223, %f701;
	// end inline asm
	// begin inline asm
	fma.rn.f32 %f705, %f438, %f227, %f705;
	// end inline asm
	// begin inline asm
	fma.rn.f32 %f709, %f438, %f231, %f709;
	// end inline asm
	// begin inline asm
	fma.rn.f32 %f713, %f438, %f235, %f713;
	// end inline asm
	// begin inline asm
	fma.rn.f32 %f717, %f438, %f239, %f717;
	// end inline asm
	// begin inline asm
	fma.rn.f32 %f721, %f438, %f243, %f721;
	// end inline asm
	ld.shared.f32 	%f498, [%r397+4];
	ld.shared.f32 	%f530, [%r397+40];
	ld.shared.f32 	%f562, [%r397+76];
	ld.shared.f32 	%f594, [%r397+112];
	ld.shared.f32 	%f626, [%r397+148];
	ld.shared.f32 	%f658, [%r397+184];
	ld.shared.f32 	%f690, [%r397+220];
	ld.shared.f32 	%f722, [%r397+256];
	ld.shared.f32 	%f695, [%r400+516];
	ld.shared.f32 	%f699, [%r400+520];
	ld.shared.f32 	%f703, [%r400+524];
	ld.shared.f32 	%f707, [%r400+528];
	ld.shared.f32 	%f711, [%r400+532];
	ld.shared.f32 	%f715, [%r400+536];
	ld.shared.f32 	%f719, [%r400+540];
	ld.shared.f32 	%f723, [%r400+544];
	// begin inline asm
	fma.rn.f32 %f469, %f498, %f695, %f469;
	// end inline asm
	// begin inline asm
	fma.rn.f32 %f473, %f498, %f699, %f473;
	// end inline asm
	// begin inline asm
	fma.rn.f32 %f477, %f498, %f703, %f477;
	// end inline asm
	// begin inline asm
	fma.rn.f32 %f481, %f498, %f707, %f481;
	// end inline asm
	// begin inline asm
	fma.rn.f32 %f485, %f498, %f711, %f485;
	// end inline asm
	// begin inline asm
	fma.rn.f32 %f489, %f498, %f715, %f489;
	// end inline asm
	// begin inline asm
	fma.rn.f32 %f493, %f498, %f719, %f493;
	// end inline asm
	// begin inline asm
	fma.rn.f32 %f497, %f498, %f723, %f497;
	// end inline asm
	// begin inline asm
	fma.rn.f32 %f501, %f530, %f695, %f501;
	// end inline asm
	// begin inline asm
	fma.rn.f32 %f505, %f530, %f699, %f505;
	// end inline asm
	// begin inline asm
	fma.rn.f32 %f509, %f530, %f703, %f509;
	// end inline asm
	// begin inline asm
	fma.rn.f32 %f513, %f530, %f707, %f513;
	// end inline asm
	// begin inline asm
	fma.rn.f32 %f517, %f530, %f711, %f517;
	// end inline asm
	// begin inline asm
	fma.rn.f32 %f521, %f530, %f715, %f521;
	// end inline asm
	// begin inline asm
	fma.rn.f32 %f525, %f530, %f719, %f525;
	// end inline asm
	// begin inline asm
	fma.rn.f32 %f529, %f530, %f723, %f529;
	// end inline asm
	// begin inline asm
	fma.rn.f32 %f533, %f562, %f695, %f533;
	// end inline asm
	// begin inline asm
	fma.rn.f32 %f537, %f562, %f699, %f537;
	// end inline asm
	// begin inline asm
	fma.rn.f32 %f541, %f562, %f703, %f541;
	// end inline asm
	// begin inline asm
	fma.rn.f32 %f545, %f562, %f707, %f545;
	// end inline asm
	// begin inline asm
	fma.rn.f32 %f549, %f562, %f711, %f549;
	// end inline asm
	// begin inline asm
	fma.rn.f32 %f553, %f562, %f715, %f553;
	// end inline asm
	// begin inline asm
	fma.rn.f32 %f557, %f562, %f719, %f557;
	// end inline asm
	// begin inline asm
	fma.rn.f32 %f561, %f562, %f723, %f561;
	// end inline asm
	// begin inline asm
	fma.rn.f32 %f565, %f594, %f695, %f565;
	// end inline asm
	// begin inline asm
	fma.rn.f32 %f569, %f594, %f699, %f569;
	// end inline asm
	// begin inline asm
	fma.rn.f32 %f573, %f594, %f703, %f573;
	// end inline asm
	// begin inline asm
	fma.rn.f32 %f577, %f594, %f707, %f577;
	// end inline asm
	// begin inline asm
	fma.rn.f32 %f581, %f594, %f711, %f581;
	// end inline asm
	// begin inline asm
	fma.rn.f32 %f585, %f594, %f715, %f585;
	// end inline asm
	// begin inline asm
	fma.rn.f32 %f589, %f594, %f719, %f589;
	// end inline asm
	// begin inline asm
	fma.rn.f32 %f593, %f594, %f723, %f593;
	// end inline asm
	// begin inline asm
	fma.rn.f32 %f597, %f626, %f695, %f597;
	// end inline asm
	// begin inline asm
	fma.rn.f32 %f601, %f626, %f699, %f601;
	// end inline asm
	// begin inline asm
	fma.rn.f32 %f605, %f626, %f703, %f605;
	// end inline asm
	// begin inline asm
	fma.rn.f32 %f609, %f626, %f707, %f609;
	// end inline asm
	// begin inline asm
	fma.rn.f32 %f613, %f626, %f711, %f613;
	// end inline asm
	// begin inline asm
	fma.rn.f32 %f617, %f626, %f715, %f617;
	// end inline asm
	// begin inline asm
	fma.rn.f32 %f621, %f626, %f719, %f621;
	// end inline asm
	// begin inline asm
	fma.rn.f32 %f625, %f626, %f723, %f625;
	// end inline asm
	// begin inline asm
	fma.rn.f32 %f629, %f658, %f695, %f629;
	// end inline asm
	// begin inline asm
	fma.rn.f32 %f633, %f658, %f699, %f633;
	// end inline asm
	// begin inline asm
	fma.rn.f32 %f637, %f658, %f703, %f637;
	// end inline asm
	// begin inline asm
	fma.rn.f32 %f641, %f658, %f707, %f641;
	// end inline asm
	// begin inline asm
	fma.rn.f32 %f645, %f658, %f711, %f645;
	// end inline asm
	// begin inline asm
	fma.rn.f32 %f649, %f658, %f715, %f649;
	// end inline asm
	// begin inline asm
	fma.rn.f32 %f653, %f658, %f719, %f653;
	// end inline asm
	// begin inline asm
	fma.rn.f32 %f657, %f658, %f723, %f657;
	// end inline asm
	// begin inline asm
	fma.rn.f32 %f661, %f690, %f695, %f661;
	// end inline asm
	// begin inline asm
	fma.rn.f32 %f665, %f690, %f699, %f665;
	// end inline asm
	// begin inline asm
	fma.rn.f32 %f669, %f690, %f703, %f669;
	// end inline asm
	// begin inline asm
	fma.rn.f32 %f673, %f690, %f707, %f673;
	// end inline asm
	// begin inline asm
	fma.rn.f32 %f677, %f690, %f711, %f677;
	// end inline asm
	// begin inline asm
	fma.rn.f32 %f681, %f690, %f715, %f681;
	// end inline asm
	// begin inline asm
	fma.rn.f32 %f685, %f690, %f719, %f685;
	// end inline asm
	// begin inline asm
	fma.rn.f32 %f689, %f690, %f723, %f689;
	// end inline asm
	// begin inline asm
	fma.rn.f32 %f693, %f722, %f695, %f693;
	// end inline asm
	// begin inline asm
	fma.rn.f32 %f697, %f722, %f699, %f697;
	// end inline asm
	// begin inline asm
	fma.rn.f32 %f701, %f722, %f703, %f701;
	// end inline asm
	// begin inline asm
	fma.rn.f32 %f705, %f722, %f707, %f705;
	// end inline asm
	// begin inline asm
	fma.rn.f32 %f709, %f722, %f711, %f709;
	// end inline asm
	// begin inline asm
	fma.rn.f32 %f713, %f722, %f715, %f713;
	// end inline asm
	// begin inline asm
	fma.rn.f32 %f717, %f722, %f719, %f717;
	// end inline asm
	// begin inline asm
	fma.rn.f32 %f721, %f722, %f723, %f721;
	// end inline asm
	ld.shared.f32 	%f754, [%r397+8];
	ld.shared.f32 	%f786, [%r397+44];
	ld.shared.f32 	%f818, [%r397+80];
	ld.shared.f32 	%f850, [%r397+116];
	ld.shared.f32 	%f882, [%r397+152];
	ld.shared.f32 	%f914, [%r397+188];
	ld.shared.f32 	%f946, [%r397+224];
	ld.shared.f32 	%f978, [%r397+260];
	ld.shared.f32 	%f951, [%r400+1032];
	ld.shared.f32 	%f955, [%r400+1036];
	ld.shared.f32 	%f959, [%r400+1040];
	ld.shared.f32 	%f963, [%r400+1044];
	ld.shared.f32 	%f967, [%r400+1048];
	ld.shared.f32 	%f971, [%r400+1052];
	ld.shared.f32 	%f975, [%r400+1056];
	ld.shared.f32 	%f979, [%r400+1060];
	// begin inline asm
	fma.rn.f32 %f469, %f754, %f951, %f469;
	// end inline asm
	// begin inline asm
	fma.rn.f32 %f473, %f754, %f955, %f473;
	// end inline asm
	// begin inline asm
	fma.rn.f32 %f477, %f754, %f959, %f477;
	// end inline asm
	// begin inline asm
	fma.rn.f32 %f481, %f754, %f963, %f481;
	// end inline asm
	// begin inline asm
	fma.rn.f32 %f485, %f754, %f967, %f485;
	// end inline asm
	// begin inline asm
	fma.rn.f32 %f489, %f754, %f971, %f489;
	// end inline asm
	// begin inline asm
	fma.rn.f32 %f493, %f754, %f975, %f493;
	// end inline asm
	// begin inline asm
	fma.rn.f32 %f497, %f754, %f979, %f497;
	// end inline asm
	// begin inline asm
	fma.rn.f32 %f501, %f786, %f951, %f501;
	// end inline asm
	// begin inline asm
	fma.rn.f32 %f505, %f786, %f955, %f505;
	// end inline asm
	// begin inline asm
	fma.rn.f32 %f509, %f786, %f959, %f509;
	// end inline asm
	// begin inline asm
	fma.rn.f32 %f513, %f786, %f963, %f513;
	// end inline asm
	// begin inline asm
	fma.rn.f32 %f517, %f786, %f967, %f517;
	// end inline asm
	// begin inline asm
	fma.rn.f32 %f521, %f786, %f971, %f521;
	// end inline asm
	// begin inline asm
	fma.rn.f32 %f525, %f786, %f975, %f525;
	// end inline asm
	// begin inline asm
	fma.rn.f32 %f529, %f786, %f979, %f529;
	// end inline asm
	// begin inline asm
	fma.rn.f32 %f533, %f818, %f951, %f533;
	// end inline asm
	// begin inline asm
	fma.rn.f32 %f537, %f818, %f955, %f537;
	// end inline asm
	// begin inline asm
	fma.rn.f32 %f541, %f818, %f959, %f541;
	// end inline asm
	// begin inline asm
	fma.rn.f32 %f545, %f818, %f963, %f545;
	// end inline asm
	// begin inline asm
	fma.rn.f32 %f549, %f818, %f967, %f549;
	// end inline asm
	// begin inline asm
	fma.rn.f32 %f553, %f818, %f971, %f553;
	// end inline asm
	// begin inline asm
	fma.rn.f32 %f557, %f818, %f975, %f557;
	// end inline asm
	// begin inline asm
	fma.rn.f32 %f561, %f818, %f979, %f561;
	// end inline asm
	// begin inline asm
	fma.rn.f32 %f565, %f850, %f951, %f565;
	// end inline asm
	// begin inline asm
	fma.rn.f32 %f569, %f850, %f955, %f569;
	// end inline asm
	// begin inline asm
	fma.rn.f32 %f573, %f850, %f959, %f573;
	// end inline asm
	// begin inline asm
	fma.rn.f32 %f577, %f850, %f963, %f577;
	// end inline asm
	// begin inline asm
	fma.rn.f32 %f581, %f850, %f967, %f581;
	// end inline asm
	// begin inline asm
	fma.rn.f32 %f585, %f850, %f971, %f585;
	// end inline asm
	// begin inline asm
	fma.rn.f32 %f589, %f850, %f975, %f589;
	// end inline asm
	// begin inline asm
	fma.rn.f32 %f593, %f850, %f979, %f593;
	// end inline asm
	// begin inline asm
	fma.rn.f32 %f597, %f882, %f951, %f597;
	// end inline asm
	// begin inline asm
	fma.rn.f32 %f601, %f882, %f955, %f601;
	// end inline asm
	// begin inline asm
	fma.rn.f32 %f605, %f882, %f959, %f605;
	// end inline asm
	// begin inline asm
	fma.rn.f32 %f609, %f882, %f963, %f609;
	// end inline asm
	// begin inline asm
	fma.rn.f32 %f613, %f882, %f967, %f613;
	// end inline asm
	// begin inline asm
	fma.rn.f32 %f617, %f882, %f971, %f617;
	// end inline asm
	// begin inline asm
	fma.rn.f32 %f621, %f882, %f975, %f621;
	// end inline asm
	// begin inline asm
	fma.rn.f32 %f625, %f882, %f979, %f625;
	// end inline asm
	// begin inline asm
	fma.rn.f32 %f629, %f914, %f951, %f629;
	// end inline asm
	// begin inline asm
	fma.rn.f32 %f633, %f914, %f955, %f633;
	// end inline asm
	// begin inline asm
	fma.rn.f32 %f637, %f914, %f959, %f637;
	// end inline asm
	// begin inline asm
	fma.rn.f32 %f641, %f914, %f963, %f641;
	// end inline asm
	// begin inline asm
	fma.rn.f32 %f645, %f914, %f967, %f645;
	// end inline asm
	// begin inline asm
	fma.rn.f32 %f649, %f914, %f971, %f649;
	// end inline asm
	// begin inline asm
	fma.rn.f32 %f653, %f914, %f975, %f653;
	// end inline asm
	// begin inline asm
	fma.rn.f32 %f657, %f914, %f979, %f657;
	// end inline asm
	// begin inline asm
	fma.rn.f32 %f661, %f946, %f951, %f661;
	// end inline asm
	// begin inline asm
	fma.rn.f32 %f665, %f946, %f955, %f665;
	// end inline asm
	// begin inline asm
	fma.rn.f32 %f669, %f946, %f959, %f669;
	// end inline asm
	// begin inline asm
	fma.rn.f32 %f673, %f946, %f963, %f673;
	// end inline asm
	// begin inline asm
	fma.rn.f32 %f677, %f946, %f967, %f677;
	// end inline asm
	// begin inline asm
	fma.rn.f32 %f681, %f946, %f971, %f681;
	// end inline asm
	// begin inline asm
	fma.rn.f32 %f685, %f946, %f975, %f685;
	// end inline asm
	// begin inline asm
	fma.rn.f32 %f689, %f946, %f979, %f689;
	// end inline asm
	// begin inline asm
	fma.rn.f32 %f693, %f978, %f951, %f693;
	// end inline asm
	// begin inline asm
	fma.rn.f32 %f697, %f978, %f955, %f697;
	// end inline asm
	// begin inline asm
	fma.rn.f32 %f701, %f978, %f959, %f701;
	// end inline asm
	// begin inline asm
	fma.rn.f32 %f705, %f978, %f963, %f705;
	// end inline asm
	// begin inline asm
	fma.rn.f32 %f709, %f978, %f967, %f709;
	// end inline asm
	// begin inline asm
	fma.rn.f32 %f713, %f978, %f971, %f713;
	// end inline asm
	// begin inline asm
	fma.rn.f32 %f717, %f978, %f975, %f717;
	// end inline asm
	// begin inline asm
	fma.rn.f32 %f721, %f978, %f979, %f721;
	// end inline asm
	ld.shared.f32 	%f1010, [%r397+12];
	ld.shared.f32 	%f1042, [%r397+48];
	ld.shared.f32 	%f1074, [%r397+84];
	ld.shared.f32 	%f1106, [%r397+120];
	ld.shared.f32 	%f1138, [%r397+156];
	ld.shared.f32 	%f1170, [%r397+192];
	ld.shared.f32 	%f1202, [%r397+228];
	ld.shared.f32 	%f1234, [%r397+264];
	ld.shared.f32 	%f1207, [%r400+1548];
	ld.shared.f32 	%f1211, [%r400+1552];
	ld.shared.f32 	%f1215, [%r400+1556];
	ld.shared.f32 	%f1219, [%r400+1560];
	ld.shared.f32 	%f1223, [%r400+1564];
	ld.shared.f32 	%f1227, [%r400+1568];
	ld.shared.f32 	%f1231, [%r400+1572];
	ld.shared.f32 	%f1235, [%r400+1576];
	// begin inline asm
	fma.rn.f32 %f469, %f1010, %f1207, %f469;
	// end inline asm
	// begin inline asm
	fma.rn.f32 %f473, %f1010, %f1211, %f473;
	// end inline asm
	// begin inline asm
	fma.rn.f32 %f477, %f1010, %f1215, %f477;
	// end inline asm
	// begin inline asm
	fma.rn.f32 %f481, %f1010, %f1219, %f481;
	// end inline asm
	// begin inline asm
	fma.rn.f32 %f485, %f1010, %f1223, %f485;
	// end inline asm
	// begin inline asm
	fma.rn.f32 %f489, %f1010, %f1227, %f489;
	// end inline asm
	// begin inline asm
	fma.rn.f32 %f493, %f1010, %f1231, %f493;
	// end inline asm
	// begin inline asm
	fma.rn.f32 %f497, %f1010, %f1235, %f497;
	// end inline asm
	// begin inline asm
	fma.rn.f32 %f501, %f1042, %f1207, %f501;
	// end inline asm
	// begin inline asm
	fma.rn.f32 %f505, %f1042, %f1211, %f505;
	// end inline asm
	// begin inline asm
	fma.rn.f32 %f509, %f1042, %f1215, %f509;
	// end inline asm
	// begin inline asm
	fma.rn.f32 %f513, %f1042, %f1219, %f513;
	// end inline asm
	// begin inline asm
	fma.rn.f32 %f517, %f1042, %f1223, %f517;
	// end inline asm
	// begin inline asm
	fma.rn.f32 %f521, %f1042, %f1227, %f521;
	// end inline asm
	// begin inline asm
	fma.rn.f32 %f525, %f1042, %f1231, %f525;
	// end inline asm
	// begin inline asm
	fma.rn.f32 %f529, %f1042, %f1235, %f529;
	// end inline asm
	// begin inline asm
	fma.rn.f32 %f533, %f1074, %f1207, %f533;
	// end inline asm
	// begin inline asm
	fma.rn.f32 %f537, %f1074, %f1211, %f537;
	// end inline asm
	// begin inline asm
	fma.rn.f32 %f541, %f1074, %f1215, %f541;
	// end inline asm
	// begin inline asm
	fma.rn.f32 %f545, %f1074, %f1219, %f545;
	// end inline asm
	// begin inline asm
	fma.rn.f32 %f549, %f1074, %f1223, %f549;
	// end inline asm
	// begin inline asm
	fma.rn.f32 %f553, %f1074, %f1227, %f553;
	// end inline asm
	// begin inline asm
	fma.rn.f32 %f557, %f1074, %f1231, %f557;
	// end inline asm
	// begin inline asm
	fma.rn.f32 %f561, %f1074, %f1235, %f561;
	// end inline asm
	// begin inline asm
	fma.rn.f32 %f565, %f1106, %f1207, %f565;
	// end inline asm
	// begin inline asm
	fma.rn.f32 %f569, %f1106, %f1211, %f569;
	// end inline asm
	// begin inline asm
	fma.rn.f32 %f573, %f1106, %f1215, %f573;
	// end inline asm
	// begin inline asm
	fma.rn.f32 %f577, %f1106, %f1219, %f577;
	// end inline asm
	// begin inline asm
	fma.rn.f32 %f581, %f1106, %f1223, %f581;
	// end inline asm
	// begin inline asm
	fma.rn.f32 %f585, %f1106, %f1227, %f585;
	// end inline asm
	// begin inline asm
	fma.rn.f32 %f589, %f1106, %f1231, %f589;
	// end inline asm
	// begin inline asm
	fma.rn.f32 %f593, %f1106, %f1235, %f593;
	// end inline asm
	// begin inline asm
	fma.rn.f32 %f597, %f1138, %f1207, %f597;
	// end inline asm
	// begin inline asm
	fma.rn.f32 %f601, %f1138, %f1211, %f601;
	// end inline asm
	// begin inline asm
	fma.rn.f32 %f605, %f1138, %f1215, %f605;
	// end inline asm
	// begin inline asm
	fma.rn.f32 %f609, %f1138, %f1219, %f609;
	// end inline asm
	// begin inline asm
	fma.rn.f32 %f613, %f1138, %f1223, %f613;
	// end inline asm
	// begin inline asm
	fma.rn.f32 %f617, %f1138, %f1227, %f617;
	// end inline asm
	// begin inline asm
	fma.rn.f32 %f621, %f1138, %f1231, %f621;
	// end inline asm
	// begin inline asm
	fma.rn.f32 %f625, %f1138, %f1235, %f625;
	// end inline asm
	// begin inline asm
	fma.rn.f32 %f629, %f1170, %f1207, %f629;
	// end inline asm
	// begin inline asm
	fma.rn.f32 %f633, %f1170, %f1211, %f633;
	// end inline asm
	// begin inline asm
	fma.rn.f32 %f637, %f1170, %f1215, %f637;
	// end inline asm
	// begin inline asm
	fma.rn.f32 %f641, %f1170, %f1219, %f641;
	// end inline asm
	// begin inline asm
	fma.rn.f32 %f645, %f1170, %f1223, %f645;
	// end inline asm
	// begin inline asm
	fma.rn.f32 %f649, %f1170, %f1227, %f649;
	// end inline asm
	// begin inline asm
	fma.rn.f32 %f653, %f1170, %f1231, %f653;
	// end inline asm
	// begin inline asm
	fma.rn.f32 %f657, %f1170, %f1235, %f657;
	// end inline asm
	// begin inline asm
	fma.rn.f32 %f661, %f1202, %f1207, %f661;
	// end inline asm
	// begin inline asm
	fma.rn.f32 %f665, %f1202, %f1211, %f665;
	// end inline asm
	// begin inline asm
	fma.rn.f32 %f669, %f1202, %f1215, %f669;
	// end inline asm
	// begin inline asm
	fma.rn.f32 %f673, %f1202, %f1219, %f673;
	// end inline asm
	// begin inline asm
	fma.rn.f32 %f677, %f1202, %f1223, %f677;
	// end inline asm
	// begin inline asm
	fma.rn.f32 %f681, %f1202, %f1227, %f681;
	// end inline asm
	// begin inline asm
	fma.rn.f32 %f685, %f1202, %f1231, %f685;
	// end inline asm
	// begin inline asm
	fma.rn.f32 %f689, %f1202, %f1235, %f689;
	// end inline asm
	// begin inline asm
	fma.rn.f32 %f693, %f1234, %f1207, %f693;
	// end inline asm
	// begin inline asm
	fma.rn.f32 %f697, %f1234, %f1211, %f697;
	// end inline asm
	// begin inline asm
	fma.rn.f32 %f701, %f1234, %f1215, %f701;
	// end inline asm
	// begin inline asm
	fma.rn.f32 %f705, %f1234, %f1219, %f705;
	// end inline asm
	// begin inline asm
	fma.rn.f32 %f709, %f1234, %f1223, %f709;
	// end inline asm
	// begin inline asm
	fma.rn.f32 %f713, %f1234, %f1227, %f713;
	// end inline asm
	// begin inline asm
	fma.rn.f32 %f717, %f1234, %f1231, %f717;
	// end inline asm
	// begin inline asm
	fma.rn.f32 %f721, %f1234, %f1235, %f721;
	// end inline asm
	ld.shared.f32 	%f1266, [%r397+16];
	ld.shared.f32 	%f1298, [%r397+52];
	ld.shared.f32 	%f1330, [%r397+88];
	ld.shared.f32 	%f1362, [%r397+124];
	ld.shared.f32 	%f1394, [%r397+160];
	ld.shared.f32 	%f1426, [%r397+196];
	ld.shared.f32 	%f1458, [%r397+232];
	ld.shared.f32 	%f1490, [%r397+268];
	ld.shared.f32 	%f1463, [%r400+2064];
	ld.shared.f32 	%f1467, [%r400+2068];
	ld.shared.f32 	%f1471, [%r400+2072];
	ld.shared.f32 	%f1475, [%r400+2076];
	ld.shared.f32 	%f1479, [%r400+2080];
	ld.shared.f32 	%f1483, [%r400+2084];
	ld.shared.f32 	%f1487, [%r400+2088];
	ld.shared.f32 	%f1491, [%r400+2092];
	// begin inline asm
	fma.rn.f32 %f469, %f1266, %f1463, %f469;
	// end inline asm
	// begin inline asm
	fma.rn.f32 %f473, %f1266, %f1467, %f473;
	// end inline asm
	// begin inline asm
	fma.rn.f32 %f477, %f1266, %f1471, %f477;
	// end inline asm
	// begin inline asm
	fma.rn.f32 %f481, %f1266, %f1475, %f481;
	// end inline asm
	// begin inline asm
	fma.rn.f32 %f485, %f1266, %f1479, %f485;
	// end inline asm
	// begin inline asm
	fma.rn.f32 %f489, %f1266, %f1483, %f489;
	// end inline asm
	// begin inline asm
	fma.rn.f32 %f493, %f1266, %f1487, %f493;
	// end inline asm
	// begin inline asm
	fma.rn.f32 %f497, %f1266, %f1491, %f497;
	// end inline asm
	// begin inline asm
	fma.rn.f32 %f501, %f1298, %f1463, %f501;
	// end inline asm
	// begin inline asm
	fma.rn.f32 %f505, %f1298, %f1467, %f505;
	// end inline asm
	// begin inline asm
	fma.rn.f32 %f509, %f1298, %f1471, %f509;
	// end inline asm
	// begin inline asm
	fma.rn.f32 %f513, %f1298, %f1475, %f513;
	// end inline asm
	// begin inline asm
	fma.rn.f32 %f517, %f1298, %f1479, %f517;
	// end inline asm
	// begin inline asm
	fma.rn.f32 %f521, %f1298, %f1483, %f521;
	// end inline asm
	// begin inline asm
	fma.rn.f32 %f525, %f1298, %f1487, %f525;
	// end inline asm
	// begin inline asm
	fma.rn.f32 %f529, %f1298, %f1491, %f529;
	// end inline asm
	// begin inline asm
	fma.rn.f32 %f533, %f1330, %f1463, %f533;
	// end inline asm
	// begin inline asm
	fma.rn.f32 %f537, %f1330, %f1467, %f537;
	// end inline asm
	// begin inline asm
	fma.rn.f32 %f541, %f1330, %f1471, %f541;
	// end inline asm
	// begin inline asm
	fma.rn.f32 %f545, %f1330, %f1475, %f545;
	// end inline asm
	// begin inline asm
	fma.rn.f32 %f549, %f1330, %f1479, %f549;
	// end inline asm
	// begin inline asm
	fma.rn.f32 %f553, %f1330, %f1483, %f553;
	// end inline asm
	// begin inline asm
	fma.rn.f32 %f557, %f1330, %f1487, %f557;
	// end inline asm
	// begin inline asm
	fma.rn.f32 %f561, %f1330, %f1491, %f561;
	// end inline asm
	// begin inline asm
	fma.rn.f32 %f565, %f1362, %f1463, %f565;
	// end inline asm
	// begin inline asm
	fma.rn.f32 %f569, %f1362, %f1467, %f569;
	// end inline asm
	// begin inline asm
	fma.rn.f32 %f573, %f1362, %f1471, %f573;
	// end inline asm
	// begin inline asm
	fma.rn.f32 %f577, %f1362, %f1475, %f577;
	// end inline asm
	// begin inline asm
	fma.rn.f32 %f581, %f1362, %f1479, %f581;
	// end inline asm
	// begin inline asm
	fma.rn.f32 %f585, %f1362, %f1483, %f585;
	// end inline asm
	// begin inline asm
	fma.rn.f32 %f589, %f1362, %f1487, %f589;
	// end inline asm
	// begin inline asm
	fma.rn.f32 %f593, %f1362, %f1491, %f593;
	// end inline asm
	// begin inline asm
	fma.rn.f32 %f597, %f1394, %f1463, %f597;
	// end inline asm
	// begin inline asm
	fma.rn.f32 %f601, %f1394, %f1467, %f601;
	// end inline asm
	// begin inline asm
	fma.rn.f32 %f605, %f1394, %f1471, %f605;
	// end inline asm
	// begin inline asm
	fma.rn.f32 %f609, %f1394, %f1475, %f609;
	// end inline asm
	// begin inline asm
	fma.rn.f32 %f613, %f1394, %f1479, %f613;
	// end inline asm
	// begin inline asm
	fma.rn.f32 %f617, %f1394, %f1483, %f617;
	// end inline asm
	// begin inline asm
	fma.rn.f32 %f621, %f1394, %f1487, %f621;
	// end inline asm
	// begin inline asm
	fma.rn.f32 %f625, %f1394, %f1491, %f625;
	// end inline asm
	// begin inline asm
	fma.rn.f32 %f629, %f1426, %f1463, %f629;
	// end inline asm
	// begin inline asm
	fma.rn.f32 %f633, %f1426, %f1467, %f633;
	// end inline asm
	// begin inline asm
	fma.rn.f32 %f637, %f1426, %f1471, %f637;
	// end inline asm
	// begin inline asm
	fma.rn.f32 %f641, %f1426, %f1475, %f641;
	// end inline asm
	// begin inline asm
	fma.rn.f32 %f645, %f1426, %f1479, %f645;
	// end inline asm
	// begin inline asm
	fma.rn.f32 %f649, %f1426, %f1483, %f649;
	// end inline asm
	// begin inline asm
	fma.rn.f32 %f653, %f1426, %f1487, %f653;
	// end inline asm
	// begin inline asm
	fma.rn.f32 %f657, %f1426, %f1491, %f657;
	// end inline asm
	// begin inline asm
	fma.rn.f32 %f661, %f1458, %f1463, %f661;
	// end inline asm
	// begin inline asm
	fma.rn.f32 %f665, %f1458, %f1467, %f665;
	// end inline asm
	// begin inline asm
	fma.rn.f32 %f669, %f1458, %f1471, %f669;
	// end inline asm
	// begin inline asm
	fma.rn.f32 %f673, %f1458, %f1475, %f673;
	// end inline asm
	// begin inline asm
	fma.rn.f32 %f677, %f1458, %f1479, %f677;
	// end inline asm
	// begin inline asm
	fma.rn.f32 %f681, %f1458, %f1483, %f681;
	// end inline asm
	// begin inline asm
	fma.rn.f32 %f685, %f1458, %f1487, %f685;
	// end inline asm
	// begin inline asm
	fma.rn.f32 %f689, %f1458, %f1491, %f689;
	// end inline asm
	// begin inline asm
	fma.rn.f32 %f693, %f1490, %f1463, %f693;
	// end inline asm
	// begin inline asm
	fma.rn.f32 %f697, %f1490, %f1467, %f697;
	// end inline asm
	// begin inline asm
	fma.rn.f32 %f701, %f1490, %f1471, %f701;
	// end inline asm
	// begin inline asm
	fma.rn.f32 %f705, %f1490, %f1475, %f705;
	// end inline asm
	// begin inline asm
	fma.rn.f32 %f709, %f1490, %f1479, %f709;
	// end inline asm
	// begin inline asm
	fma.rn.f32 %f713, %f1490, %f1483, %f713;
	// end inline asm
	// begin inline asm
	fma.rn.f32 %f717, %f1490, %f1487, %f717;
	// end inline asm
	// begin inline asm
	fma.rn.f32 %f721, %f1490, %f1491, %f721;
	// end inline asm
	ld.shared.f32 	%f1522, [%r397+20];
	ld.shared.f32 	%f1554, [%r397+56];
	ld.shared.f32 	%f1586, [%r397+92];
	ld.shared.f32 	%f1618, [%r397+128];
	ld.shared.f32 	%f1650, [%r397+164];
	ld.shared.f32 	%f1682, [%r397+200];
	ld.shared.f32 	%f1714, [%r397+236];
	ld.shared.f32 	%f1746, [%r397+272];
	ld.shared.f32 	%f1719, [%r400+2580];
	ld.shared.f32 	%f1723, [%r400+2584];
	ld.shared.f32 	%f1727, [%r400+2588];
	ld.shared.f32 	%f1731, [%r400+2592];
	ld.shared.f32 	%f1735, [%r400+2596];
	ld.shared.f32 	%f1739, [%r400+2600];
	ld.shared.f32 	%f1743, [%r400+2604];
	ld.shared.f32 	%f1747, [%r400+2608];
	// begin inline asm
	fma.rn.f32 %f469, %f1522, %f1719, %f469;
	// end inline asm
	// begin inline asm
	fma.rn.f32 %f473, %f1522, %f1723, %f473;
	// end inline asm
	// begin inline asm
	fma.rn.f32 %f477, %f1522, %f1727, %f477;
	// end inline asm
	// begin inline asm
	fma.rn.f32 %f481, %f1522, %f1731, %f481;
	// end inline asm
	// begin inline asm
	fma.rn.f32 %f485, %f1522, %f1735, %f485;
	// end inline asm
	// begin inline asm
	fma.rn.f32 %f489, %f1522, %f1739, %f489;
	// end inline asm
	// begin inline asm
	fma.rn.f32 %f493, %f1522, %f1743, %f493;
	// end inline asm
	// begin inline asm
	fma.rn.f32 %f497, %f1522, %f1747, %f497;
	// end inline asm
	// begin inline asm
	fma.rn.f32 %f501, %f1554, %f1719, %f501;
	// end inline asm
	// begin inline asm
	fma.rn.f32 %f505, %f1554, %f1723, %f505;
	// end inline asm
	// begin inline asm
	fma.rn.f32 %f509, %f1554, %f1727, %f509;
	// end inline asm
	// begin inline asm
	fma.rn.f32 %f513, %f1554, %f1731, %f513;
	// end inline asm
	// begin inline asm
	fma.rn.f32 %f517, %f1554, %f1735, %f517;
	// end inline asm
	// begin inline asm
	fma.rn.f32 %f521, %f1554, %f1739, %f521;
	// end inline asm
	// begin inline asm
	fma.rn.f32 %f525, %f1554, %f1743, %f525;
	// end inline asm
	// begin inline asm
	fma.rn.f32 %f529, %f1554, %f1747, %f529;
	// end inline asm
	// begin inline asm
	fma.rn.f32 %f533, %f1586, %f1719, %f533;
	// end inline asm
	// begin inline asm
	fma.rn.f32 %f537, %f1586, %f1723, %f537;
	// end inline asm
	// begin inline asm
	fma.rn.f32 %f541, %f1586, %f1727, %f541;
	// end inline asm
	// begin inline asm
	fma.rn.f32 %f545, %f1586, %f1731, %f545;
	// end inline asm
	// begin inline asm
	fma.rn.f32 %f549, %f1586, %f1735, %f549;
	// end inline asm
	// begin inline asm
	fma.rn.f32 %f553, %f1586, %f1739, %f553;
	// end inline asm
	// begin inline asm
	fma.rn.f32 %f557, %f1586, %f1743, %f557;
	// end inline asm
	// begin inline asm
	fma.rn.f32 %f561, %f1586, %f1747, %f561;
	// end inline asm
	// begin inline asm
	fma.rn.f32 %f565, %f1618, %f1719, %f565;
	// end inline asm
	// begin inline asm
	fma.rn.f32 %f569, %f1618, %f1723, %f569;
	// end inline asm
	// begin inline asm
	fma.rn.f32 %f573, %f1618, %f1727, %f573;
	// end inline asm
	// begin inline asm
	fma.rn.f32 %f577, %f1618, %f1731, %f577;
	// end inline asm
	// begin inline asm
	fma.rn.f32 %f581, %f1618, %f1735, %f581;
	// end inline asm
	// begin inline asm
	fma.rn.f32 %f585, %f1618, %f1739, %f585;
	// end inline asm
	// begin inline asm
	fma.rn.f32 %f589, %f1618, %f1743, %f589;
	// end inline asm
	// begin inline asm
	fma.rn.f32 %f593, %f1618, %f1747, %f593;
	// end inline asm
	// begin inline asm
	fma.rn.f32 %f597, %f1650, %f1719, %f597;
	// end inline asm
	// begin inline asm
	fma.rn.f32 %f601, %f1650, %f1723, %f601;
	// end inline asm
	// begin inline asm
	fma.rn.f32 %f605, %f1650, %f1727, %f605;
	// end inline asm
	// begin inline asm
	fma.rn.f32 %f609, %f1650, %f1731, %f609;
	// end inline asm
	// begin inline asm
	fma.rn.f32 %f613, %f1650, %f1735, %f613;
	// end inline asm
	// begin inline asm
	fma.rn.f32 %f617, %f1650, %f1739, %f617;
	// end inline asm
	// begin inline asm
	fma.rn.f32 %f621, %f1650, %f1743, %f621;
	// end inline asm
	// begin inline asm
	fma.rn.f32 %f625, %f1650, %f1747, %f625;
	// end inline asm
	// begin inline asm
	fma.rn.f32 %f629, %f1682, %f1719, %f629;
	// end inline asm
	// begin inline asm
	fma.rn.f32 %f633, %f1682, %f1723, %f633;
	// end inline asm
	// begin inline asm
	fma.rn.f32 %f637, %f1682, %f1727, %f637;
	// end inline asm
	// begin inline asm
	fma.rn.f32 %f641, %f1682, %f1731, %f641;
	// end inline asm
	// begin inline asm
	fma.rn.f32 %f645, %f1682, %f1735, %f645;
	// end inline asm
	// begin inline asm
	fma.rn.f32 %f649, %f1682, %f1739, %f649;
	// end inline asm
	// begin inline asm
	fma.rn.f32 %f653, %f1682, %f1743, %f653;
	// end inline asm
	// begin inline asm
	fma.rn.f32 %f657, %f1682, %f1747, %f657;
	// end inline asm
	// begin inline asm
	fma.rn.f32 %f661, %f1714, %f1719, %f661;
	// end inline asm
	// begin inline asm
	fma.rn.f32 %f665, %f1714, %f1723, %f665;
	// end inline asm
	// begin inline asm
	fma.rn.f32 %f669, %f1714, %f1727, %f669;
	// end inline asm
	// begin inline asm
	fma.rn.f32 %f673, %f1714, %f1731, %f673;
	// end inline asm
	// begin inline asm
	fma.rn.f32 %f677, %f1714, %f1735, %f677;
	// end inline asm
	// begin inline asm
	fma.rn.f32 %f681, %f1714, %f1739, %f681;
	// end inline asm
	// begin inline asm
	fma.rn.f32 %f685, %f1714, %f1743, %f685;
	// end inline asm
	// begin inline asm
	fma.rn.f32 %f689, %f1714, %f1747, %f689;
	// end inline asm
	// begin inline asm
	fma.rn.f32 %f693, %f1746, %f1719, %f693;
	// end inline asm
	// begin inline asm
	fma.rn.f32 %f697, %f1746, %f1723, %f697;
	// end inline asm
	// begin inline asm
	fma.rn.f32 %f701, %f1746, %f1727, %f701;
	// end inline asm
	// begin inline asm
	fma.rn.f32 %f705, %f1746, %f1731, %f705;
	// end inline asm
	// begin inline asm
	fma.rn.f32 %f709, %f1746, %f1735, %f709;
	// end inline asm
	// begin inline asm
	fma.rn.f32 %f713, %f1746, %f1739, %f713;
	// end inline asm
	// begin inline asm
	fma.rn.f32 %f717, %f1746, %f1743, %f717;
	// end inline asm
	// begin inline asm
	fma.rn.f32 %f721, %f1746, %f1747, %f721;
	// end inline asm
	ld.shared.f32 	%f1778, [%r397+24];
	ld.shared.f32 	%f1810, [%r397+60];
	ld.shared.f32 	%f1842, [%r397+96];
	ld.shared.f32 	%f1874, [%r397+132];
	ld.shared.f32 	%f1906, [%r397+168];
	ld.shared.f32 	%f1938, [%r397+204];
	ld.shared.f32 	%f1970, [%r397+240];
	ld.shared.f32 	%f2002, [%r397+276];
	ld.shared.f32 	%f1975, [%r400+3096];
	ld.shared.f32 	%f1979, [%r400+3100];
	ld.shared.f32 	%f1983, [%r400+3104];
	ld.shared.f32 	%f1987, [%r400+3108];
	ld.shared.f32 	%f1991, [%r400+3112];
	ld.shared.f32 	%f1995, [%r400+3116];
	ld.shared.f32 	%f1999, [%r400+3120];
	ld.shared.f32 	%f2003, [%r400+3124];
	// begin inline asm
	fma.rn.f32 %f469, %f1778, %f1975, %f469;
	// end inline asm
	// begin inline asm
	fma.rn.f32 %f473, %f1778, %f1979, %f473;
	// end inline asm
	// begin inline asm
	fma.rn.f32 %f477, %f1778, %f1983, %f477;
	// end inline asm
	// begin inline asm
	fma.rn.f32 %f481, %f1778, %f1987, %f481;
	// end inline asm
	// begin inline asm
	fma.rn.f32 %f485, %f1778, %f1991, %f485;
	// end inline asm
	// begin inline asm
	fma.rn.f32 %f489, %f1778, %f1995, %f489;
	// end inline asm
	// begin inline asm
	fma.rn.f32 %f493, %f1778, %f1999, %f493;
	// end inline asm
	// begin inline asm
	fma.rn.f32 %f497, %f1778, %f2003, %f497;
	// end inline asm
	// begin inline asm
	fma.rn.f32 %f501, %f1810, %f1975, %f501;
	// end inline asm
	// begin inline asm
	fma.rn.f32 %f505, %f1810, %f1979, %f505;
	// end inline asm
	// begin inline asm
	fma.rn.f32 %f509, %f1810, %f1983, %f509;
	// end inline asm
	// begin inline asm
	fma.rn.f32 %f513, %f1810, %f1987, %f513;
	// end inline asm
	// begin inline asm
	fma.rn.f32 %f517, %f1810, %f1991, %f517;
	// end inline asm
	// begin inline asm
	fma.rn.f32 %f521, %f1810, %f1995, %f521;
	// end inline asm
	// begin inline asm
	fma.rn.f32 %f525, %f1810, %f1999, %f525;
	// end inline asm
	// begin inline asm
	fma.rn.f32 %f529, %f1810, %f2003, %f529;
	// end inline asm
	// begin inline asm
	fma.rn.f32 %f533, %f1842, %f1975, %f533;
	// end inline asm
	// begin inline asm
	fma.rn.f32 %f537, %f1842, %f1979, %f537;
	// end inline asm
	// begin inline asm
	fma.rn.f32 %f541, %f1842, %f1983, %f541;
	// end inline asm
	// begin inline asm
	fma.rn.f32 %f545, %f1842, %f1987, %f545;
	// end inline asm
	// begin inline asm
	fma.rn.f32 %f549, %f1842, %f1991, %f549;
	// end inline asm
	// begin inline asm
	fma.rn.f32 %f553, %f1842, %f1995, %f553;
	// end inline asm
	// begin inline asm
	fma.rn.f32 %f557, %f1842, %f1999, %f557;
	// end inline asm
	// begin inline asm
	fma.rn.f32 %f561, %f1842, %f2003, %f561;
	// end inline asm
	// begin inline asm
	fma.rn.f32 %f565, %f1874, %f1975, %f565;
	// end inline asm
	// begin inline asm
	fma.rn.f32 %f569, %f1874, %f1979, %f569;
	// end inline asm
	// begin inline asm
	fma.rn.f32 %f573, %f1874, %f1983, %f573;
	// end inline asm
	// begin inline asm
	fma.rn.f32 %f577, %f1874, %f1987, %f577;
	// end inline asm
	// begin inline asm
	fma.rn.f32 %f581, %f1874, %f1991, %f581;
	// end inline asm
	// begin inline asm
	fma.rn.f32 %f585, %f1874, %f1995, %f585;
	// end inline asm
	// begin inline asm
	fma.rn.f32 %f589, %f1874, %f1999, %f589;
	// end inline asm
	// begin inline asm
	fma.rn.f32 %f593, %f1874, %f2003, %f593;
	// end inline asm
	// begin inline asm
	fma.rn.f32 %f597, %f1906, %f1975, %f597;
	// end inline asm
	// begin inline asm
	fma.rn.f32 %f601, %f1906, %f1979, %f601;
	// end inline asm
	// begin inline asm
	fma.rn.f32 %f605, %f1906, %f1983, %f605;
	// end inline asm
	// begin inline asm
	fma.rn.f32 %f609, %f1906, %f1987, %f609;
	// end inline asm
	// begin inline asm
	fma.rn.f32 %f613, %f1906, %f1991, %f613;
	// end inline asm
	// begin inline asm
	fma.rn.f32 %f617, %f1906, %f1995, %f617;
	// end inline asm
	// begin inline asm
	fma.rn.f32 %f621, %f1906, %f1999, %f621;
	// end inline asm
	// begin inline asm
	fma.rn.f32 %f625, %f1906, %f2003, %f625;
	// end inline asm
	// begin inline asm
	fma.rn.f32 %f629, %f1938, %f1975, %f629;
	// end inline asm
	// begin inline asm
	fma.rn.f32 %f633, %f1938, %f1979, %f633;
	// end inline asm
	// begin inline asm
	fma.rn.f32 %f637, %f1938, %f1983, %f637;
	// end inline asm
	// begin inline asm
	fma.rn.f32 %f641, %f1938, %f1987, %f641;
	// end inline asm
	// begin inline asm
	fma.rn.f32 %f645, %f1938, %f1991, %f645;
	// end inline asm
	// begin inline asm
	fma.rn.f32 %f649, %f1938, %f1995, %f649;
	// end inline asm
	// begin inline asm
	fma.rn.f32 %f653, %f1938, %f1999, %f653;
	// end inline asm
	// begin inline asm
	fma.rn.f32 %f657, %f1938, %f2003, %f657;
	// end inline asm
	// begin inline asm
	fma.rn.f32 %f661, %f1970, %f1975, %f661;
	// end inline asm
	// begin inline asm
	fma.rn.f32 %f665, %f1970, %f1979, %f665;
	// end inline asm
	// begin inline asm
	fma.rn.f32 %f669, %f1970, %f1983, %f669;
	// end inline asm
	// begin inline asm
	fma.rn.f32 %f673, %f1970, %f1987, %f673;
	// end inline asm
	// begin inline asm
	fma.rn.f32 %f677, %f1970, %f1991, %f677;
	// end inline asm
	// begin inline asm
	fma.rn.f32 %f681, %f1970, %f1995, %f681;
	// end inline asm
	// begin inline asm
	fma.rn.f32 %f685, %f1970, %f1999, %f685;
	// end inline asm
	// begin inline asm
	fma.rn.f32 %f689, %f1970, %f2003, %f689;
	// end inline asm
	// begin inline asm
	fma.rn.f32 %f693, %f2002, %f1975, %f693;
	// end inline asm
	// begin inline asm
	fma.rn.f32 %f697, %f2002, %f1979, %f697;
	// end inline asm
	// begin inline asm
	fma.rn.f32 %f701, %f2002, %f1983, %f701;
	// end inline asm
	// begin inline asm
	fma.rn.f32 %f705, %f2002, %f1987, %f705;
	// end inline asm
	// begin inline asm
	fma.rn.f32 %f709, %f2002, %f1991, %f709;
	// end inline asm
	// begin inline asm
	fma.rn.f32 %f713, %f2002, %f1995, %f713;
	// end inline asm
	// begin inline asm
	fma.rn.f32 %f717, %f2002, %f1999, %f717;
	// end inline asm
	// begin inline asm
	fma.rn.f32 %f721, %f2002, %f2003, %f721;
	// end inline asm
	ld.shared.f32 	%f2034, [%r397+28];
	ld.shared.f32 	%f2066, [%r397+64];
	ld.shared.f32 	%f2098, [%r397+100];
	ld.shared.f32 	%f2130, [%r397+136];
	ld.shared.f32 	%f2162, [%r397+172];
	ld.shared.f32 	%f2194, [%r397+208];
	ld.shared.f32 	%f2226, [%r397+244];
	ld.shared.f32 	%f2258, [%r397+280];
	ld.shared.f32 	%f2231, [%r400+3612];
	ld.shared.f32 	%f2235, [%r400+3616];
	ld.shared.f32 	%f2239, [%r400+3620];
	ld.shared.f32 	%f2243, [%r400+3624];
	ld.shared.f32 	%f2247, [%r400+3628];
	ld.shared.f32 	%f2251, [%r400+3632];
	ld.shared.f32 	%f2255, [%r400+3636];
	ld.shared.f32 	%f2259, [%r400+3640];
	// begin inline asm
	fma.rn.f32 %f469, %f2034, %f2231, %f469;
	// end inline asm
	// begin inline asm
	fma.rn.f32 %f473, %f2034, %f2235, %f473;
	// end inline asm
	// begin inline asm
	fma.rn.f32 %f477, %f2034, %f2239, %f477;
	// end inline asm
	// begin inline asm
	fma.rn.f32 %f481, %f2034, %f2243, %f481;
	// end inline asm
	// begin inline asm
	fma.rn.f32 %f485, %f2034, %f2247, %f485;
	// end inline asm
	// begin inline asm
	fma.rn.f32 %f489, %f2034, %f2251, %f489;
	// end inline asm
	// begin inline asm
	fma.rn.f32 %f493, %f2034, %f2255, %f493;
	// end inline asm
	// begin inline asm
	fma.rn.f32 %f497, %f2034, %f2259, %f497;
	// end inline asm
	// begin inline asm
	fma.rn.f32 %f501, %f2066, %f2231, %f501;
	// end inline asm
	// begin inline asm
	fma.rn.f32 %f505, %f2066, %f2235, %f505;
	// end inline asm
	// begin inline asm
	fma.rn.f32 %f509, %f2066, %f2239, %f509;
	// end inline asm
	// begin inline asm
	fma.rn.f32 %f513, %f2066, %f2243, %f513;
	// end inline asm
	// begin inline asm
	fma.rn.f32 %f517, %f2066, %f2247, %f517;
	// end inline asm
	// begin inline asm
	fma.rn.f32 %f521, %f2066, %f2251, %f521;
	// end inline asm
	// begin inline asm
	fma.rn.f32 %f525, %f2066, %f2255, %f525;
	// end inline asm
	// begin inline asm
	fma.rn.f32 %f529, %f2066, %f2259, %f529;
	// end inline asm
	// begin inline asm
	fma.rn.f32 %f533, %f2098, %f2231, %f533;
	// end inline asm
	// begin inline asm
	fma.rn.f32 %f537, %f2098, %f2235, %f537;
	// end inline asm
	// begin inline asm
	fma.rn.f32 %f541, %f2098, %f2239, %f541;
	// end inline asm
	// begin inline asm
	fma.rn.f32 %f545, %f2098, %f2243, %f545;
	// end inline asm
	// begin inline asm
	fma.rn.f32 %f549, %f2098, %f2247, %f549;
	// end inline asm
	// begin inline asm
	fma.rn.f32 %f553, %f2098, %f2251, %f553;
	// end inline asm
	// begin inline asm
	fma.rn.f32 %f557, %f2098, %f2255, %f557;
	// end inline asm
	// begin inline asm
	fma.rn.f32 %f561, %f2098, %f2259, %f561;
	// end inline asm
	// begin inline asm
	fma.rn.f32 %f565, %f2130, %f2231, %f565;
	// end inline asm
	// begin inline asm
	fma.rn.f32 %f569, %f2130, %f2235, %f569;
	// end inline asm
	// begin inline asm
	fma.rn.f32 %f573, %f2130, %f2239, %f573;
	// end inline asm
	// begin inline asm
	fma.rn.f32 %f577, %f2130, %f2243, %f577;
	// end inline asm
	// begin inline asm
	fma.rn.f32 %f581, %f2130, %f2247, %f581;
	// end inline asm
	// begin inline asm
	fma.rn.f32 %f585, %f2130, %f2251, %f585;
	// end inline asm
	// begin inline asm
	fma.rn.f32 %f589, %f2130, %f2255, %f589;
	// end inline asm
	// begin inline asm
	fma.rn.f32 %f593, %f2130, %f2259, %f593;
	// end inline asm
	// begin inline asm
	fma.rn.f32 %f597, %f2162, %f2231, %f597;
	// end inline asm
	// begin inline asm
	fma.rn.f32 %f601, %f2162, %f2235, %f601;
	// end inline asm
	// begin inline asm
	fma.rn.f32 %f605, %f2162, %f2239, %f605;
	// end inline asm
	// begin inline asm
	fma.rn.f32 %f609, %f2162, %f2243, %f609;
	// end inline asm
	// begin inline asm
	fma.rn.f32 %f613, %f2162, %f2247, %f613;
	// end inline asm
	// begin inline asm
	fma.rn.f32 %f617, %f2162, %f2251, %f617;
	// end inline asm
	// begin inline asm
	fma.rn.f32 %f621, %f2162, %f2255, %f621;
	// end inline asm
	// begin inline asm
	fma.rn.f32 %f625, %f2162, %f2259, %f625;
	// end inline asm
	// begin inline asm
	fma.rn.f32 %f629, %f2194, %f2231, %f629;
	// end inline asm
	// begin inline asm
	fma.rn.f32 %f633, %f2194, %f2235, %f633;
	// end inline asm
	// begin inline asm
	fma.rn.f32 %f637, %f2194, %f2239, %f637;
	// end inline asm
	// begin inline asm
	fma.rn.f32 %f641, %f2194, %f2243, %f641;
	// end inline asm
	// begin inline asm
	fma.rn.f32 %f645, %f2194, %f2247, %f645;
	// end inline asm
	// begin inline asm
	fma.rn.f32 %f649, %f2194, %f2251, %f649;
	// end inline asm
	// begin inline asm
	fma.rn.f32 %f653, %f2194, %f2255, %f653;
	// end inline asm
	// begin inline asm
	fma.rn.f32 %f657, %f2194, %f2259, %f657;
	// end inline asm
	// begin inline asm
	fma.rn.f32 %f661, %f2226, %f2231, %f661;
	// end inline asm
	// begin inline asm
	fma.rn.f32 %f665, %f2226, %f2235, %f665;
	// end inline asm
	// begin inline asm
	fma.rn.f32 %f669, %f2226, %f2239, %f669;
	// end inline asm
	// begin inline asm
	fma.rn.f32 %f673, %f2226, %f2243, %f673;
	// end inline asm
	// begin inline asm
	fma.rn.f32 %f677, %f2226, %f2247, %f677;
	// end inline asm
	// begin inline asm
	fma.rn.f32 %f681, %f2226, %f2251, %f681;
	// end inline asm
	// begin inline asm
	fma.rn.f32 %f685, %f2226, %f2255, %f685;
	// end inline asm
	// begin inline asm
	fma.rn.f32 %f689, %f2226, %f2259, %f689;
	// end inline asm
	// begin inline asm
	fma.rn.f32 %f693, %f2258, %f2231, %f693;
	// end inline asm
	// begin inline asm
	fma.rn.f32 %f697, %f2258, %f2235, %f697;
	// end inline asm
	// begin inline asm
	fma.rn.f32 %f701, %f2258, %f2239, %f701;
	// end inline asm
	// begin inline asm
	fma.rn.f32 %f705, %f2258, %f2243, %f705;
	// end inline asm
	// begin inline asm
	fma.rn.f32 %f709, %f2258, %f2247, %f709;
	// end inline asm
	// begin inline asm
	fma.rn.f32 %f713, %f2258, %f2251, %f713;
	// end inline asm
	// begin inline asm
	fma.rn.f32 %f717, %f2258, %f2255, %f717;
	// end inline asm
	// begin inline asm
	fma.rn.f32 %f721, %f2258, %f2259, %f721;
	// end inline asm
	bar.sync 	0;
	setp.eq.s32 	%p67, %r623, %r16;
	@%p67 bra 	$L__BB1_68;
	bra.uni 	$L__BB1_34;
$L__BB1_68:
	ld.param.u32 	%r497, [sgemm_double_buffer_ptx_param_3];
	mov.u32 	%r401, %tid.y;
	shl.b32 	%r402, %r401, 3;
	mov.u32 	%r403, %ctaid.y;
	shl.b32 	%r404, %r403, 7;
	add.s32 	%r17, %r404, %r402;
	setp.lt.s32 	%p68, %r17, %r497;
	@%p68 bra 	$L__BB1_69;
	bra.uni 	$L__BB1_80;
$L__BB1_69:
	ld.param.u32 	%r513, [sgemm_double_buffer_ptx_param_4];
	mov.u32 	%r405, %ctaid.x;
	shl.b32 	%r406, %r405, 7;
	mov.u32 	%r407, %tid.x;
	shl.b32 	%r408, %r407, 3;
	add.s32 	%r32, %r406, %r408;
	or.b32  	%r409, %r32, 3;
	setp.lt.s32 	%p69, %r409, %r513;
	@%p69 bra 	$L__BB1_172;
	ld.param.u32 	%r514, [sgemm_double_buffer_ptx_param_4];
	setp.lt.s32 	%p70, %r32, %r514;
	@%p70 bra 	$L__BB1_71;
	bra.uni 	$L__BB1_74;
$L__BB1_71:
	ld.param.f32 	%f2661, [sgemm_double_buffer_ptx_param_10];
	ld.param.f32 	%f2597, [sgemm_double_buffer_ptx_param_9];
	ld.param.u32 	%r610, [sgemm_double_buffer_ptx_param_8];
	ld.param.u32 	%r515, [sgemm_double_buffer_ptx_param_4];
	ld.param.u64 	%rd185, [sgemm_double_buffer_ptx_param_2];
	cvta.to.global.u64 	%rd110, %rd185;
	mad.lo.s32 	%r410, %r17, %r610, %r32;
	mul.wide.s32 	%rd111, %r410, 4;
	add.s64 	%rd112, %rd110, %rd111;
	ld.global.f32 	%f2261, [%rd112];
	mul.f32 	%f2262, %f2597, %f469;
	fma.rn.f32 	%f2263, %f2661, %f2261, %f2262;
	st.global.f32 	[%rd112], %f2263;
	add.s32 	%r411, %r32, 1;
	setp.ge.s32 	%p71, %r411, %r515;
	@%p71 bra 	$L__BB1_74;
	ld.param.f32 	%f2662, [sgemm_double_buffer_ptx_param_10];
	ld.param.f32 	%f2598, [sgemm_double_buffer_ptx_param_9];
	ld.param.u32 	%r611, [sgemm_double_buffer_ptx_param_8];
	ld.param.u32 	%r516, [sgemm_double_buffer_ptx_param_4];
	ld.param.u64 	%rd186, [sgemm_double_buffer_ptx_param_2];
	cvta.to.global.u64 	%rd113, %rd186;
	mad.lo.s32 	%r412, %r17, %r611, %r32;
	mul.wide.s32 	%rd114, %r412, 4;
	add.s64 	%rd115, %rd113, %rd114;
	ld.global.f32 	%f2264, [%rd115+4];
	mul.f32 	%f2265, %f2598, %f473;
	fma.rn.f32 	%f2266, %f2662, %f2264, %f2265;
	st.global.f32 	[%rd115+4], %f2266;
	add.s32 	%r413, %r32, 2;
	setp.ge.s32 	%p72, %r413, %r516;
	@%p72 bra 	$L__BB1_74;
	ld.param.f32 	%f2663, [sgemm_double_buffer_ptx_param_10];
	ld.param.f32 	%f2599, [sgemm_double_buffer_ptx_param_9];
	ld.param.u32 	%r612, [sgemm_double_buffer_ptx_param_8];
	ld.param.u64 	%rd187, [sgemm_double_buffer_ptx_param_2];
	cvta.to.global.u64 	%rd116, %rd187;
	mad.lo.s32 	%r414, %r17, %r612, %r32;
	mul.wide.s32 	%rd117, %r414, 4;
	add.s64 	%rd118, %rd116, %rd117;
	ld.global.f32 	%f2267, [%rd118+8];
	mul.f32 	%f2268, %f2599, %f477;
	fma.rn.f32 	%f2269, %f2663, %f2267, %f2268;
	st.global.f32 	[%rd118+8], %f2269;
$L__BB1_74:
	ld.param.u32 	%r517, [sgemm_double_buffer_ptx_param_4];
	add.s32 	%r416, %r32, 7;
	setp.lt.s32 	%p73, %r416, %r517;
	@%p73 bra 	$L__BB1_79;
	ld.param.u32 	%r518, [sgemm_double_buffer_ptx_param_4];
	add.s32 	%r417, %r32, 4;
	setp.ge.s32 	%p74, %r417, %r518;
	@%p74 bra 	$L__BB1_80;
	ld.param.f32 	%f2665, [sgemm_double_buffer_ptx_param_10];
	ld.param.f32 	%f2601, [sgemm_double_buffer_ptx_param_9];
	ld.param.u32 	%r614, [sgemm_double_buffer_ptx_param_8];
	ld.param.u32 	%r519, [sgemm_double_buffer_ptx_param_4];
	ld.param.u64 	%rd189, [sgemm_double_buffer_ptx_param_2];
	cvta.to.global.u64 	%rd125, %rd189;
	mad.lo.s32 	%r418, %r17, %r614, %r32;
	mul.wide.s32 	%rd126, %r418, 4;
	add.s64 	%rd3, %rd125, %rd126;
	ld.global.f32 	%f2282, [%rd3+16];
	mul.f32 	%f2283, %f2601, %f485;
	fma.rn.f32 	%f2284, %f2665, %f2282, %f2283;
	st.global.f32 	[%rd3+16], %f2284;
	add.s32 	%r419, %r32, 5;
	setp.ge.s32 	%p75, %r419, %r519;
	@%p75 bra 	$L__BB1_80;
	ld.param.f32 	%f2666, [sgemm_double_buffer_ptx_param_10];
	ld.param.f32 	%f2602, [sgemm_double_buffer_ptx_param_9];
	ld.param.u32 	%r520, [sgemm_double_buffer_ptx_param_4];
	ld.global.f32 	%f2285, [%rd3+20];
	mul.f32 	%f2286, %f2602, %f489;
	fma.rn.f32 	%f2287, %f2666, %f2285, %f2286;
	st.global.f32 	[%rd3+20], %f2287;
	add.s32 	%r420, %r32, 6;
	setp.ge.s32 	%p76, %r420, %r520;
	@%p76 bra 	$L__BB1_80;
	ld.param.f32 	%f2667, [sgemm_double_buffer_ptx_param_10];
	ld.param.f32 	%f2603, [sgemm_double_buffer_ptx_param_9];
	ld.global.f32 	%f2288, [%rd3+24];
	mul.f32 	%f2289, %f2603, %f493;
	fma.rn.f32 	%f2290, %f2667, %f2288, %f2289;
	st.global.f32 	[%rd3+24], %f2290;
	bra.uni 	$L__BB1_80;
$L__BB1_79:
	ld.param.f32 	%f2668, [sgemm_double_buffer_ptx_param_10];
	ld.param.f32 	%f2604, [sgemm_double_buffer_ptx_param_9];
	ld.param.u32 	%r615, [sgemm_double_buffer_ptx_param_8];
	ld.param.u64 	%rd190, [sgemm_double_buffer_ptx_param_2];
	cvt.u64.u32 	%rd127, %r32;
	mul.lo.s32 	%r421, %r17, %r615;
	cvt.s64.s32 	%rd128, %r421;
	add.s64 	%rd129, %rd127, %rd128;
	cvta.to.global.u64 	%rd130, %rd190;
	shl.b64 	%rd131, %rd129, 2;
	add.s64 	%rd132, %rd130, %rd131;
	ld.global.f32 	%f2291, [%rd132+16];
	ld.global.f32 	%f2292, [%rd132+20];
	ld.global.f32 	%f2293, [%rd132+24];
	ld.global.f32 	%f2294, [%rd132+28];
	mul.f32 	%f2295, %f2604, %f485;
	fma.rn.f32 	%f2296, %f2668, %f2291, %f2295;
	mul.f32 	%f2297, %f2604, %f489;
	fma.rn.f32 	%f2298, %f2668, %f2292, %f2297;
	mul.f32 	%f2299, %f2604, %f493;
	fma.rn.f32 	%f2300, %f2668, %f2293, %f2299;
	mul.f32 	%f2301, %f2604, %f497;
	fma.rn.f32 	%f2302, %f2668, %f2294, %f2301;
	st.global.v4.f32 	[%rd132+16], {%f2296, %f2298, %f2300, %f2302};
$L__BB1_80:
	ld.param.u32 	%r498, [sgemm_double_buffer_ptx_param_3];
	mov.u32 	%r422, %ctaid.x;
	shl.b32 	%r423, %r422, 7;
	mov.u32 	%r424, %tid.x;
	shl.b32 	%r425, %r424, 3;
	add.s32 	%r33, %r423, %r425;
	add.s32 	%r34, %r17, 1;
	setp.ge.s32 	%p77, %r34, %r498;
	@%p77 bra 	$L__BB1_93;
	ld.param.u32 	%r616, [sgemm_double_buffer_ptx_param_8];
	ld.param.u32 	%r521, [sgemm_double_buffer_ptx_param_4];
	ld.param.u64 	%rd191, [sgemm_double_buffer_ptx_param_2];
	mul.lo.s32 	%r426, %r34, %r616;
	add.s32 	%r427, %r426, %r33;
	cvt.s64.s32 	%rd133, %r426;
	add.s32 	%r428, %r33, 3;
	setp.lt.s32 	%p78, %r428, %r521;
	cvt.u64.u32 	%rd134, %r33;
	add.s64 	%rd135, %rd134, %rd133;
	cvta.to.global.u64 	%rd136, %rd191;
	shl.b64 	%rd137, %rd135, 2;
	add.s64 	%rd4, %rd136, %rd137;
	mul.wide.s32 	%rd138, %r427, 4;
	add.s64 	%rd5, %rd136, %rd138;
	@%p78 bra 	$L__BB1_86;
	ld.param.u32 	%r522, [sgemm_double_buffer_ptx_param_4];
	setp.ge.s32 	%p79, %r33, %r522;
	@%p79 bra 	$L__BB1_87;
	ld.param.f32 	%f2669, [sgemm_double_buffer_ptx_param_10];
	ld.param.f32 	%f2605, [sgemm_double_buffer_ptx_param_9];
	ld.param.u32 	%r523, [sgemm_double_buffer_ptx_param_4];
	ld.global.f32 	%f2303, [%rd5];
	mul.f32 	%f2304, %f2605, %f501;
	fma.rn.f32 	%f2305, %f2669, %f2303, %f2304;
	st.global.f32 	[%rd5], %f2305;
	add.s32 	%r429, %r33, 1;
	setp.ge.s32 	%p80, %r429, %r523;
	@%p80 bra 	$L__BB1_87;
	ld.param.f32 	%f2670, [sgemm_double_buffer_ptx_param_10];
	ld.param.f32 	%f2606, [sgemm_double_buffer_ptx_param_9];
	ld.param.u32 	%r524, [sgemm_double_buffer_ptx_param_4];
	ld.global.f32 	%f2306, [%rd5+4];
	mul.f32 	%f2307, %f2606, %f505;
	fma.rn.f32 	%f2308, %f2670, %f2306, %f2307;
	st.global.f32 	[%rd5+4], %f2308;
	add.s32 	%r430, %r33, 2;
	setp.ge.s32 	%p81, %r430, %r524;
	@%p81 bra 	$L__BB1_87;
	ld.param.f32 	%f2671, [sgemm_double_buffer_ptx_param_10];
	ld.param.f32 	%f2607, [sgemm_double_buffer_ptx_param_9];
	ld.global.f32 	%f2309, [%rd5+8];
	mul.f32 	%f2310, %f2607, %f509;
	fma.rn.f32 	%f2311, %f2671, %f2309, %f2310;
	st.global.f32 	[%rd5+8], %f2311;
	bra.uni 	$L__BB1_87;
$L__BB1_86:
	ld.param.f32 	%f2672, [sgemm_double_buffer_ptx_param_10];
	ld.param.f32 	%f2608, [sgemm_double_buffer_ptx_param_9];
	ld.global.f32 	%f2312, [%rd4];
	ld.global.f32 	%f2313, [%rd4+4];
	ld.global.f32 	%f2314, [%rd4+8];
	ld.global.f32 	%f2315, [%rd4+12];
	mul.f32 	%f2316, %f2608, %f501;
	fma.rn.f32 	%f2317, %f2672, %f2312, %f2316;
	mul.f32 	%f2318, %f2608, %f505;
	fma.rn.f32 	%f2319, %f2672, %f2313, %f2318;
	mul.f32 	%f2320, %f2608, %f509;
	fma.rn.f32 	%f2321, %f2672, %f2314, %f2320;
	mul.f32 	%f2322, %f2608, %f513;
	fma.rn.f32 	%f2323, %f2672, %f2315, %f2322;
	st.global.v4.f32 	[%rd4], {%f2317, %f2319, %f2321, %f2323};
$L__BB1_87:
	ld.param.u32 	%r525, [sgemm_double_buffer_ptx_param_4];
	add.s32 	%r431, %r33, 7;
	setp.lt.s32 	%p82, %r431, %r525;
	@%p82 bra 	$L__BB1_92;
	ld.param.u32 	%r526, [sgemm_double_buffer_ptx_param_4];
	add.s32 	%r432, %r33, 4;
	setp.ge.s32 	%p83, %r432, %r526;
	@%p83 bra 	$L__BB1_93;
	ld.param.f32 	%f2673, [sgemm_double_buffer_ptx_param_10];
	ld.param.f32 	%f2609, [sgemm_double_buffer_ptx_param_9];
	ld.param.u32 	%r527, [sgemm_double_buffer_ptx_param_4];
	ld.global.f32 	%f2324, [%rd5+16];
	mul.f32 	%f2325, %f2609, %f517;
	fma.rn.f32 	%f2326, %f2673, %f2324, %f2325;
	st.global.f32 	[%rd5+16], %f2326;
	add.s32 	%r433, %r33, 5;
	setp.ge.s32 	%p84, %r433, %r527;
	@%p84 bra 	$L__BB1_93;
	ld.param.f32 	%f2674, [sgemm_double_buffer_ptx_param_10];
	ld.param.f32 	%f2610, [sgemm_double_buffer_ptx_param_9];
	ld.param.u32 	%r528, [sgemm_double_buffer_ptx_param_4];
	ld.global.f32 	%f2327, [%rd5+20];
	mul.f32 	%f2328, %f2610, %f521;
	fma.rn.f32 	%f2329, %f2674, %f2327, %f2328;
	st.global.f32 	[%rd5+20], %f2329;
	add.s32 	%r434, %r33, 6;
	setp.ge.s32 	%p85, %r434, %r528;
	@%p85 bra 	$L__BB1_93;
	ld.param.f32 	%f2675, [sgemm_double_buffer_ptx_param_10];
	ld.param.f32 	%f2611, [sgemm_double_buffer_ptx_param_9];
	ld.global.f32 	%f2330, [%rd5+24];
	mul.f32 	%f2331, %f2611, %f525;
	fma.rn.f32 	%f2332, %f2675, %f2330, %f2331;
	st.global.f32 	[%rd5+24], %f2332;
	bra.uni 	$L__BB1_93;
$L__BB1_92:
	ld.param.f32 	%f2676, [sgemm_double_buffer_ptx_param_10];
	ld.param.f32 	%f2612, [sgemm_double_buffer_ptx_param_9];
	ld.global.f32 	%f2333, [%rd4+16];
	ld.global.f32 	%f2334, [%rd4+20];
	ld.global.f32 	%f2335, [%rd4+24];
	ld.global.f32 	%f2336, [%rd4+28];
	mul.f32 	%f2337, %f2612, %f517;
	fma.rn.f32 	%f2338, %f2676, %f2333, %f2337;
	mul.f32 	%f2339, %f2612, %f521;
	fma.rn.f32 	%f2340, %f2676, %f2334, %f2339;
	mul.f32 	%f2341, %f2612, %f525;
	fma.rn.f32 	%f2342, %f2676, %f2335, %f2341;
	mul.f32 	%f2343, %f2612, %f529;
	fma.rn.f32 	%f2344, %f2676, %f2336, %f2343;
	st.global.v4.f32 	[%rd4+16], {%f2338, %f2340, %f2342, %f2344};
$L__BB1_93:
	ld.param.u32 	%r499, [sgemm_double_buffer_ptx_param_3];
	ld.param.u64 	%rd192, [sgemm_double_buffer_ptx_param_2];
	cvta.to.global.u64 	%rd6, %rd192;
	add.s32 	%r35, %r17, 2;
	setp.ge.s32 	%p86, %r35, %r499;
	@%p86 bra 	$L__BB1_106;
	ld.param.u32 	%r617, [sgemm_double_buffer_ptx_param_8];
	ld.param.u32 	%r529, [sgemm_double_buffer_ptx_param_4];
	mul.lo.s32 	%r435, %r35, %r617;
	add.s32 	%r436, %r435, %r33;
	cvt.s64.s32 	%rd139, %r435;
	add.s32 	%r437, %r33, 3;
	setp.lt.s32 	%p87, %r437, %r529;
	cvt.u64.u32 	%rd140, %r33;
	add.s64 	%rd141, %rd140, %rd139;
	shl.b64 	%rd142, %rd141, 2;
	add.s64 	%rd7, %rd6, %rd142;
	mul.wide.s32 	%rd143, %r436, 4;
	add.s64 	%rd8, %rd6, %rd143;
	@%p87 bra 	$L__BB1_99;
	ld.param.u32 	%r530, [sgemm_double_buffer_ptx_param_4];
	setp.ge.s32 	%p88, %r33, %r530;
	@%p88 bra 	$L__BB1_100;
	ld.param.f32 	%f2677, [sgemm_double_buffer_ptx_param_10];
	ld.param.f32 	%f2613, [sgemm_double_buffer_ptx_param_9];
	ld.param.u32 	%r531, [sgemm_double_buffer_ptx_param_4];
	ld.global.f32 	%f2345, [%rd8];
	mul.f32 	%f2346, %f2613, %f533;
	fma.rn.f32 	%f2347, %f2677, %f2345, %f2346;
	st.global.f32 	[%rd8], %f2347;
	add.s32 	%r438, %r33, 1;
	setp.ge.s32 	%p89, %r438, %r531;
	@%p89 bra 	$L__BB1_100;
	ld.param.f32 	%f2678, [sgemm_double_buffer_ptx_param_10];
	ld.param.f32 	%f2614, [sgemm_double_buffer_ptx_param_9];
	ld.param.u32 	%r532, [sgemm_double_buffer_ptx_param_4];
	ld.global.f32 	%f2348, [%rd8+4];
	mul.f32 	%f2349, %f2614, %f537;
	fma.rn.f32 	%f2350, %f2678, %f2348, %f2349;
	st.global.f32 	[%rd8+4], %f2350;
	add.s32 	%r439, %r33, 2;
	setp.ge.s32 	%p90, %r439, %r532;
	@%p90 bra 	$L__BB1_100;
	ld.param.f32 	%f2679, [sgemm_double_buffer_ptx_param_10];
	ld.param.f32 	%f2615, [sgemm_double_buffer_ptx_param_9];
	ld.global.f32 	%f2351, [%rd8+8];
	mul.f32 	%f2352, %f2615, %f541;
	fma.rn.f32 	%f2353, %f2679, %f2351, %f2352;
	st.global.f32 	[%rd8+8], %f2353;
	bra.uni 	$L__BB1_100;
$L__BB1_99:
	ld.param.f32 	%f2680, [sgemm_double_buffer_ptx_param_10];
	ld.param.f32 	%f2616, [sgemm_double_buffer_ptx_param_9];
	ld.global.f32 	%f2354, [%rd7];
	ld.global.f32 	%f2355, [%rd7+4];
	ld.global.f32 	%f2356, [%rd7+8];
	ld.global.f32 	%f2357, [%rd7+12];
	mul.f32 	%f2358, %f2616, %f533;
	fma.rn.f32 	%f2359, %f2680, %f2354, %f2358;
	mul.f32 	%f2360, %f2616, %f537;
	fma.rn.f32 	%f2361, %f2680, %f2355, %f2360;
	mul.f32 	%f2362, %f2616, %f541;
	fma.rn.f32 	%f2363, %f2680, %f2356, %f2362;
	mul.f32 	%f2364, %f2616, %f545;
	fma.rn.f32 	%f2365, %f2680, %f2357, %f2364;
	st.global.v4.f32 	[%rd7], {%f2359, %f2361, %f2363, %f2365};
$L__BB1_100:
	ld.param.u32 	%r533, [sgemm_double_buffer_ptx_param_4];
	add.s32 	%r440, %r33, 7;
	setp.lt.s32 	%p91, %r440, %r533;
	@%p91 bra 	$L__BB1_105;
	ld.param.u32 	%r534, [sgemm_double_buffer_ptx_param_4];
	add.s32 	%r441, %r33, 4;
	setp.ge.s32 	%p92, %r441, %r534;
	@%p92 bra 	$L__BB1_106;
	ld.param.f32 	%f2681, [sgemm_double_buffer_ptx_param_10];
	ld.param.f32 	%f2617, [sgemm_double_buffer_ptx_param_9];
	ld.param.u32 	%r535, [sgemm_double_buffer_ptx_param_4];
	ld.global.f32 	%f2366, [%rd8+16];
	mul.f32 	%f2367, %f2617, %f549;
	fma.rn.f32 	%f2368, %f2681, %f2366, %f2367;
	st.global.f32 	[%rd8+16], %f2368;
	add.s32 	%r442, %r33, 5;
	setp.ge.s32 	%p93, %r442, %r535;
	@%p93 bra 	$L__BB1_106;
	ld.param.f32 	%f2682, [sgemm_double_buffer_ptx_param_10];
	ld.param.f32 	%f2618, [sgemm_double_buffer_ptx_param_9];
	ld.param.u32 	%r536, [sgemm_double_buffer_ptx_param_4];
	ld.global.f32 	%f2369, [%rd8+20];
	mul.f32 	%f2370, %f2618, %f553;
	fma.rn.f32 	%f2371, %f2682, %f2369, %f2370;
	st.global.f32 	[%rd8+20], %f2371;
	add.s32 	%r443, %r33, 6;
	setp.ge.s32 	%p94, %r443, %r536;
	@%p94 bra 	$L__BB1_106;
	ld.param.f32 	%f2683, [sgemm_double_buffer_ptx_param_10];
	ld.param.f32 	%f2619, [sgemm_double_buffer_ptx_param_9];
	ld.global.f32 	%f2372, [%rd8+24];
	mul.f32 	%f2373, %f2619, %f557;
	fma.rn.f32 	%f2374, %f2683, %f2372, %f2373;
	st.global.f32 	[%rd8+24], %f2374;
	bra.uni 	$L__BB1_106;
$L__BB1_105:
	ld.param.f32 	%f2684, [sgemm_double_buffer_ptx_param_10];
	ld.param.f32 	%f2620, [sgemm_double_buffer_ptx_param_9];
	ld.global.f32 	%f2375, [%rd7+16];
	ld.global.f32 	%f2376, [%rd7+20];
	ld.global.f32 	%f2377, [%rd7+24];
	ld.global.f32 	%f2378, [%rd7+28];
	mul.f32 	%f2379, %f2620, %f549;
	fma.rn.f32 	%f2380, %f2684, %f2375, %f2379;
	mul.f32 	%f2381, %f2620, %f553;
	fma.rn.f32 	%f2382, %f2684, %f2376, %f2381;
	mul.f32 	%f2383, %f2620, %f557;
	fma.rn.f32 	%f2384, %f2684, %f2377, %f2383;
	mul.f32 	%f2385, %f2620, %f561;
	fma.rn.f32 	%f2386, %f2684, %f2378, %f2385;
	st.global.v4.f32 	[%rd7+16], {%f2380, %f2382, %f2384, %f2386};
$L__BB1_106:
	ld.param.u32 	%r500, [sgemm_double_buffer_ptx_param_3];
	add.s32 	%r36, %r17, 3;
	setp.ge.s32 	%p95, %r36, %r500;
	@%p95 bra 	$L__BB1_119;
	ld.param.u32 	%r618, [sgemm_double_buffer_ptx_param_8];
	ld.param.u32 	%r537, [sgemm_double_buffer_ptx_param_4];
	mul.lo.s32 	%r444, %r36, %r618;
	add.s32 	%r445, %r444, %r33;
	cvt.s64.s32 	%rd144, %r444;
	add.s32 	%r446, %r33, 3;
	setp.lt.s32 	%p96, %r446, %r537;
	cvt.u64.u32 	%rd145, %r33;
	add.s64 	%rd146, %rd145, %rd144;
	shl.b64 	%rd147, %rd146, 2;
	add.s64 	%rd9, %rd6, %rd147;
	mul.wide.s32 	%rd148, %r445, 4;
	add.s64 	%rd10, %rd6, %rd148;
	@%p96 bra 	$L__BB1_112;
	ld.param.u32 	%r538, [sgemm_double_buffer_ptx_param_4];
	setp.ge.s32 	%p97, %r33, %r538;
	@%p97 bra 	$L__BB1_113;
	ld.param.f32 	%f2685, [sgemm_double_buffer_ptx_param_10];
	ld.param.f32 	%f2621, [sgemm_double_buffer_ptx_param_9];
	ld.param.u32 	%r539, [sgemm_double_buffer_ptx_param_4];
	ld.global.f32 	%f2387, [%rd10];
	mul.f32 	%f2388, %f2621, %f565;
	fma.rn.f32 	%f2389, %f2685, %f2387, %f2388;
	st.global.f32 	[%rd10], %f2389;
	add.s32 	%r447, %r33, 1;
	setp.ge.s32 	%p98, %r447, %r539;
	@%p98 bra 	$L__BB1_113;
	ld.param.f32 	%f2686, [sgemm_double_buffer_ptx_param_10];
	ld.param.f32 	%f2622, [sgemm_double_buffer_ptx_param_9];
	ld.param.u32 	%r540, [sgemm_double_buffer_ptx_param_4];
	ld.global.f32 	%f2390, [%rd10+4];
	mul.f32 	%f2391, %f2622, %f569;
	fma.rn.f32 	%f2392, %f2686, %f2390, %f2391;
	st.global.f32 	[%rd10+4], %f2392;
	add.s32 	%r448, %r33, 2;
	setp.ge.s32 	%p99, %r448, %r540;
	@%p99 bra 	$L__BB1_113;
	ld.param.f32 	%f2687, [sgemm_double_buffer_ptx_param_10];
	ld.param.f32 	%f2623, [sgemm_double_buffer_ptx_param_9];
	ld.global.f32 	%f2393, [%rd10+8];
	mul.f32 	%f2394, %f2623, %f573;
	fma.rn.f32 	%f2395, %f2687, %f2393, %f2394;
	st.global.f32 	[%rd10+8], %f2395;
	bra.uni 	$L__BB1_113;
$L__BB1_112:
	ld.param.f32 	%f2688, [sgemm_double_buffer_ptx_param_10];
	ld.param.f32 	%f2624, [sgemm_double_buffer_ptx_param_9];
	ld.global.f32 	%f2396, [%rd9];
	ld.global.f32 	%f2397, [%rd9+4];
	ld.global.f32 	%f2398, [%rd9+8];
	ld.global.f32 	%f2399, [%rd9+12];
	mul.f32 	%f2400, %f2624, %f565;
	fma.rn.f32 	%f2401, %f2688, %f2396, %f2400;
	mul.f32 	%f2402, %f2624, %f569;
	fma.rn.f32 	%f2403, %f2688, %f2397, %f2402;
	mul.f32 	%f2404, %f2624, %f573;
	fma.rn.f32 	%f2405, %f2688, %f2398, %f2404;
	mul.f32 	%f2406, %f2624, %f577;
	fma.rn.f32 	%f2407, %f2688, %f2399, %f2406;
	st.global.v4.f32 	[%rd9], {%f2401, %f2403, %f2405, %f2407};
$L__BB1_113:
	ld.param.u32 	%r541, [sgemm_double_buffer_ptx_param_4];
	add.s32 	%r449, %r33, 7;
	setp.lt.s32 	%p100, %r449, %r541;
	@%p100 bra 	$L__BB1_118;
	ld.param.u32 	%r542, [sgemm_double_buffer_ptx_param_4];
	add.s32 	%r450, %r33, 4;
	setp.ge.s32 	%p101, %r450, %r542;
	@%p101 bra 	$L__BB1_119;
	ld.param.f32 	%f2689, [sgemm_double_buffer_ptx_param_10];
	ld.param.f32 	%f2625, [sgemm_double_buffer_ptx_param_9];
	ld.param.u32 	%r543, [sgemm_double_buffer_ptx_param_4];
	ld.global.f32 	%f2408, [%rd10+16];
	mul.f32 	%f2409, %f2625, %f581;
	fma.rn.f32 	%f2410, %f2689, %f2408, %f2409;
	st.global.f32 	[%rd10+16], %f2410;
	add.s32 	%r451, %r33, 5;
	setp.ge.s32 	%p102, %r451, %r543;
	@%p102 bra 	$L__BB1_119;
	ld.param.f32 	%f2690, [sgemm_double_buffer_ptx_param_10];
	ld.param.f32 	%f2626, [sgemm_double_buffer_ptx_param_9];
	ld.param.u32 	%r544, [sgemm_double_buffer_ptx_param_4];
	ld.global.f32 	%f2411, [%rd10+20];
	mul.f32 	%f2412, %f2626, %f585;
	fma.rn.f32 	%f2413, %f2690, %f2411, %f2412;
	st.global.f32 	[%rd10+20], %f2413;
	add.s32 	%r452, %r33, 6;
	setp.ge.s32 	%p103, %r452, %r544;
	@%p103 bra 	$L__BB1_119;
	ld.param.f32 	%f2691, [sgemm_double_buffer_ptx_param_10];
	ld.param.f32 	%f2627, [sgemm_double_buffer_ptx_param_9];
	ld.global.f32 	%f2414, [%rd10+24];
	mul.f32 	%f2415, %f2627, %f589;
	fma.rn.f32 	%f2416, %f2691, %f2414, %f2415;
	st.global.f32 	[%rd10+24], %f2416;
	bra.uni 	$L__BB1_119;
$L__BB1_118:
	ld.param.f32 	%f2692, [sgemm_double_buffer_ptx_param_10];
	ld.param.f32 	%f2628, [sgemm_double_buffer_ptx_param_9];
	ld.global.f32 	%f2417, [%rd9+16];
	ld.global.f32 	%f2418, [%rd9+20];
	ld.global.f32 	%f2419, [%rd9+24];
	ld.global.f32 	%f2420, [%rd9+28];
	mul.f32 	%f2421, %f2628, %f581;
	fma.rn.f32 	%f2422, %f2692, %f2417, %f2421;
	mul.f32 	%f2423, %f2628, %f585;
	fma.rn.f32 	%f2424, %f2692, %f2418, %f2423;
	mul.f32 	%f2425, %f2628, %f589;
	fma.rn.f32 	%f2426, %f2692, %f2419, %f2425;
	mul.f32 	%f2427, %f2628, %f593;
	fma.rn.f32 	%f2428, %f2692, %f2420, %f2427;
	st.global.v4.f32 	[%rd9+16], {%f2422, %f2424, %f2426, %f2428};
$L__BB1_119:
	ld.param.u32 	%r501, [sgemm_double_buffer_ptx_param_3];
	add.s32 	%r37, %r17, 4;
	setp.ge.s32 	%p104, %r37, %r501;
	@%p104 bra 	$L__BB1_132;
	ld.param.u32 	%r619, [sgemm_double_buffer_ptx_param_8];
	ld.param.u32 	%r545, [sgemm_double_buffer_ptx_param_4];
	mul.lo.s32 	%r453, %r37, %r619;
	add.s32 	%r454, %r453, %r33;
	cvt.s64.s32 	%rd149, %r453;
	add.s32 	%r455, %r33, 3;
	setp.lt.s32 	%p105, %r455, %r545;
	cvt.u64.u32 	%rd150, %r33;
	add.s64 	%rd151, %rd150, %rd149;
	shl.b64 	%rd152, %rd151, 2;
	add.s64 	%rd11, %rd6, %rd152;
	mul.wide.s32 	%rd153, %r454, 4;
	add.s64 	%rd12, %rd6, %rd153;
	@%p105 bra 	$L__BB1_125;
	ld.param.u32 	%r546, [sgemm_double_buffer_ptx_param_4];
	setp.ge.s32 	%p106, %r33, %r546;
	@%p106 bra 	$L__BB1_126;
	ld.param.f32 	%f2693, [sgemm_double_buffer_ptx_param_10];
	ld.param.f32 	%f2629, [sgemm_double_buffer_ptx_param_9];
	ld.param.u32 	%r547, [sgemm_double_buffer_ptx_param_4];
	ld.global.f32 	%f2429, [%rd12];
	mul.f32 	%f2430, %f2629, %f597;
	fma.rn.f32 	%f2431, %f2693, %f2429, %f2430;
	st.global.f32 	[%rd12], %f2431;
	add.s32 	%r456, %r33, 1;
	setp.ge.s32 	%p107, %r456, %r547;
	@%p107 bra 	$L__BB1_126;
	ld.param.f32 	%f2694, [sgemm_double_buffer_ptx_param_10];
	ld.param.f32 	%f2630, [sgemm_double_buffer_ptx_param_9];
	ld.param.u32 	%r548, [sgemm_double_buffer_ptx_param_4];
	ld.global.f32 	%f2432, [%rd12+4];
	mul.f32 	%f2433, %f2630, %f601;
	fma.rn.f32 	%f2434, %f2694, %f2432, %f2433;
	st.global.f32 	[%rd12+4], %f2434;
	add.s32 	%r457, %r33, 2;
	setp.ge.s32 	%p108, %r457, %r548;
	@%p108 bra 	$L__BB1_126;
	ld.param.f32 	%f2695, [sgemm_double_buffer_ptx_param_10];
	ld.param.f32 	%f2631, [sgemm_double_buffer_ptx_param_9];
	ld.global.f32 	%f2435, [%rd12+8];
	mul.f32 	%f2436, %f2631, %f605;
	fma.rn.f32 	%f2437, %f2695, %f2435, %f2436;
	st.global.f32 	[%rd12+8], %f2437;
	bra.uni 	$L__BB1_126;
$L__BB1_125:
	ld.param.f32 	%f2696, [sgemm_double_buffer_ptx_param_10];
	ld.param.f32 	%f2632, [sgemm_double_buffer_ptx_param_9];
	ld.global.f32 	%f2438, [%rd11];
	ld.global.f32 	%f2439, [%rd11+4];
	ld.global.f32 	%f2440, [%rd11+8];
	ld.global.f32 	%f2441, [%rd11+12];
	mul.f32 	%f2442, %f2632, %f597;
	fma.rn.f32 	%f2443, %f2696, %f2438, %f2442;
	mul.f32 	%f2444, %f2632, %f601;
	fma.rn.f32 	%f2445, %f2696, %f2439, %f2444;
	mul.f32 	%f2446, %f2632, %f605;
	fma.rn.f32 	%f2447, %f2696, %f2440, %f2446;
	mul.f32 	%f2448, %f2632, %f609;
	fma.rn.f32 	%f2449, %f2696, %f2441, %f2448;
	st.global.v4.f32 	[%rd11], {%f2443, %f2445, %f2447, %f2449};
$L__BB1_126:
	ld.param.u32 	%r549, [sgemm_double_buffer_ptx_param_4];
	add.s32 	%r458, %r33, 7;
	setp.lt.s32 	%p109, %r458, %r549;
	@%p109 bra 	$L__BB1_131;
	ld.param.u32 	%r550, [sgemm_double_buffer_ptx_param_4];
	add.s32 	%r459, %r33, 4;
	setp.ge.s32 	%p110, %r459, %r550;
	@%p110 bra 	$L__BB1_132;
	ld.param.f32 	%f2697, [sgemm_double_buffer_ptx_param_10];
	ld.param.f32 	%f2633, [sgemm_double_buffer_ptx_param_9];
	ld.param.u32 	%r551, [sgemm_double_buffer_ptx_param_4];
	ld.global.f32 	%f2450, [%rd12+16];
	mul.f32 	%f2451, %f2633, %f613;
	fma.rn.f32 	%f2452, %f2697, %f2450, %f2451;
	st.global.f32 	[%rd12+16], %f2452;
	add.s32 	%r460, %r33, 5;
	setp.ge.s32 	%p111, %r460, %r551;
	@%p111 bra 	$L__BB1_132;
	ld.param.f32 	%f2698, [sgemm_double_buffer_ptx_param_10];
	ld.param.f32 	%f2634, [sgemm_double_buffer_ptx_param_9];
	ld.param.u32 	%r552, [sgemm_double_buffer_ptx_param_4];
	ld.global.f32 	%f2453, [%rd12+20];
	mul.f32 	%f2454, %f2634, %f617;
	fma.rn.f32 	%f2455, %f2698, %f2453, %f2454;
	st.global.f32 	[%rd12+20], %f2455;
	add.s32 	%r461, %r33, 6;
	setp.ge.s32 	%p112, %r461, %r552;
	@%p112 bra 	$L__BB1_132;
	ld.param.f32 	%f2699, [sgemm_double_buffer_ptx_param_10];
	ld.param.f32 	%f2635, [sgemm_double_buffer_ptx_param_9];
	ld.global.f32 	%f2456, [%rd12+24];
	mul.f32 	%f2457, %f2635, %f621;
	fma.rn.f32 	%f2458, %f2699, %f2456, %f2457;
	st.global.f32 	[%rd12+24], %f2458;
	bra.uni 	$L__BB1_132;
$L__BB1_131:
	ld.param.f32 	%f2700, [sgemm_double_buffer_ptx_param_10];
	ld.param.f32 	%f2636, [sgemm_double_buffer_ptx_param_9];
	ld.global.f32 	%f2459, [%rd11+16];
	ld.global.f32 	%f2460, [%rd11+20];
	ld.global.f32 	%f2461, [%rd11+24];
	ld.global.f32 	%f2462, [%rd11+28];
	mul.f32 	%f2463, %f2636, %f613;
	fma.rn.f32 	%f2464, %f2700, %f2459, %f2463;
	mul.f32 	%f2465, %f2636, %f617;
	fma.rn.f32 	%f2466, %f2700, %f2460, %f2465;
	mul.f32 	%f2467, %f2636, %f621;
	fma.rn.f32 	%f2468, %f2700, %f2461, %f2467;
	mul.f32 	%f2469, %f2636, %f625;
	fma.rn.f32 	%f2470, %f2700, %f2462, %f2469;
	st.global.v4.f32 	[%rd11+16], {%f2464, %f2466, %f2468, %f2470};
$L__BB1_132:
	ld.param.u32 	%r502, [sgemm_double_buffer_ptx_param_3];
	add.s32 	%r38, %r17, 5;
	setp.ge.s32 	%p113, %r38, %r502;
	@%p113 bra 	$L__BB1_145;
	ld.param.u32 	%r620, [sgemm_double_buffer_ptx_param_8];
	ld.param.u32 	%r553, [sgemm_double_buffer_ptx_param_4];
	mul.lo.s32 	%r462, %r38, %r620;
	add.s32 	%r463, %r462, %r33;
	cvt.s64.s32 	%rd154, %r462;
	add.s32 	%r464, %r33, 3;
	setp.lt.s32 	%p114, %r464, %r553;
	cvt.u64.u32 	%rd155, %r33;
	add.s64 	%rd156, %rd155, %rd154;
	shl.b64 	%rd157, %rd156, 2;
	add.s64 	%rd13, %rd6, %rd157;
	mul.wide.s32 	%rd158, %r463, 4;
	add.s64 	%rd14, %rd6, %rd158;
	@%p114 bra 	$L__BB1_138;
	ld.param.u32 	%r554, [sgemm_double_buffer_ptx_param_4];
	setp.ge.s32 	%p115, %r33, %r554;
	@%p115 bra 	$L__BB1_139;
	ld.param.f32 	%f2701, [sgemm_double_buffer_ptx_param_10];
	ld.param.f32 	%f2637, [sgemm_double_buffer_ptx_param_9];
	ld.param.u32 	%r555, [sgemm_double_buffer_ptx_param_4];
	ld.global.f32 	%f2471, [%rd14];
	mul.f32 	%f2472, %f2637, %f629;
	fma.rn.f32 	%f2473, %f2701, %f2471, %f2472;
	st.global.f32 	[%rd14], %f2473;
	add.s32 	%r465, %r33, 1;
	setp.ge.s32 	%p116, %r465, %r555;
	@%p116 bra 	$L__BB1_139;
	ld.param.f32 	%f2702, [sgemm_double_buffer_ptx_param_10];
	ld.param.f32 	%f2638, [sgemm_double_buffer_ptx_param_9];
	ld.param.u32 	%r556, [sgemm_double_buffer_ptx_param_4];
	ld.global.f32 	%f2474, [%rd14+4];
	mul.f32 	%f2475, %f2638, %f633;
	fma.rn.f32 	%f2476, %f2702, %f2474, %f2475;
	st.global.f32 	[%rd14+4], %f2476;
	add.s32 	%r466, %r33, 2;
	setp.ge.s32 	%p117, %r466, %r556;
	@%p117 bra 	$L__BB1_139;
	ld.param.f32 	%f2703, [sgemm_double_buffer_ptx_param_10];
	ld.param.f32 	%f2639, [sgemm_double_buffer_ptx_param_9];
	ld.global.f32 	%f2477, [%rd14+8];
	mul.f32 	%f2478, %f2639, %f637;
	fma.rn.f32 	%f2479, %f2703, %f2477, %f2478;
	st.global.f32 	[%rd14+8], %f2479;
	bra.uni 	$L__BB1_139;
$L__BB1_138:
	ld.param.f32 	%f2704, [sgemm_double_buffer_ptx_param_10];
	ld.param.f32 	%f2640, [sgemm_double_buffer_ptx_param_9];
	ld.global.f32 	%f2480, [%rd13];
	ld.global.f32 	%f2481, [%rd13+4];
	ld.global.f32 	%f2482, [%rd13+8];
	ld.global.f32 	%f2483, [%rd13+12];
	mul.f32 	%f2484, %f2640, %f629;
	fma.rn.f32 	%f2485, %f2704, %f2480, %f2484;
	mul.f32 	%f2486, %f2640, %f633;
	fma.rn.f32 	%f2487, %f2704, %f2481, %f2486;
	mul.f32 	%f2488, %f2640, %f637;
	fma.rn.f32 	%f2489, %f2704, %f2482, %f2488;
	mul.f32 	%f2490, %f2640, %f641;
	fma.rn.f32 	%f2491, %f2704, %f2483, %f2490;
	st.global.v4.f32 	[%rd13], {%f2485, %f2487, %f2489, %f2491};
$L__BB1_139:
	ld.param.u32 	%r557, [sgemm_double_buffer_ptx_param_4];
	add.s32 	%r467, %r33, 7;
	setp.lt.s32 	%p118, %r467, %r557;
	@%p118 bra 	$L__BB1_144;
	ld.param.u32 	%r558, [sgemm_double_buffer_ptx_param_4];
	add.s32 	%r468, %r33, 4;
	setp.ge.s32 	%p119, %r468, %r558;
	@%p119 bra 	$L__BB1_145;
	ld.param.f32 	%f2705, [sgemm_double_buffer_ptx_param_10];
	ld.param.f32 	%f2641, [sgemm_double_buffer_ptx_param_9];
	ld.param.u32 	%r559, [sgemm_double_buffer_ptx_param_4];
	ld.global.f32 	%f2492, [%rd14+16];
	mul.f32 	%f2493, %f2641, %f645;
	fma.rn.f32 	%f2494, %f2705, %f2492, %f2493;
	st.global.f32 	[%rd14+16], %f2494;
	add.s32 	%r469, %r33, 5;
	setp.ge.s32 	%p120, %r469, %r559;
	@%p120 bra 	$L__BB1_145;
	ld.param.f32 	%f2706, [sgemm_double_buffer_ptx_param_10];
	ld.param.f32 	%f2642, [sgemm_double_buffer_ptx_param_9];
	ld.param.u32 	%r560, [sgemm_double_buffer_ptx_param_4];
	ld.global.f32 	%f2495, [%rd14+20];
	mul.f32 	%f2496, %f2642, %f649;
	fma.rn.f32 	%f2497, %f2706, %f2495, %f2496;
	st.global.f32 	[%rd14+20], %f2497;
	add.s32 	%r470, %r33, 6;
	setp.ge.s32 	%p121, %r470, %r560;
	@%p121 bra 	$L__BB1_145;
	ld.param.f32 	%f2707, [sgemm_double_buffer_ptx_param_10];
	ld.param.f32 	%f2643, [sgemm_double_buffer_ptx_param_9];
	ld.global.f32 	%f2498, [%rd14+24];
	mul.f32 	%f2499, %f2643, %f653;
	fma.rn.f32 	%f2500, %f2707, %f2498, %f2499;
	st.global.f32 	[%rd14+24], %f2500;
	bra.uni 	$L__BB1_145;
$L__BB1_144:
	ld.param.f32 	%f2708, [sgemm_double_buffer_ptx_param_10];
	ld.param.f32 	%f2644, [sgemm_double_buffer_ptx_param_9];
	ld.global.f32 	%f2501, [%rd13+16];
	ld.global.f32 	%f2502, [%rd13+20];
	ld.global.f32 	%f2503, [%rd13+24];
	ld.global.f32 	%f2504, [%rd13+28];
	mul.f32 	%f2505, %f2644, %f645;
	fma.rn.f32 	%f2506, %f2708, %f2501, %f2505;
	mul.f32 	%f2507, %f2644, %f649;
	fma.rn.f32 	%f2508, %f2708, %f2502, %f2507;
	mul.f32 	%f2509, %f2644, %f653;
	fma.rn.f32 	%f2510, %f2708, %f2503, %f2509;
	mul.f32 	%f2511, %f2644, %f657;
	fma.rn.f32 	%f2512, %f2708, %f2504, %f2511;
	st.global.v4.f32 	[%rd13+16], {%f2506, %f2508, %f2510, %f2512};
$L__BB1_145:
	ld.param.u32 	%r503, [sgemm_double_buffer_ptx_param_3];
	add.s32 	%r39, %r17, 6;
	setp.ge.s32 	%p122, %r39, %r503;
	@%p122 bra 	$L__BB1_158;
	ld.param.u32 	%r621, [sgemm_double_buffer_ptx_param_8];
	ld.param.u32 	%r561, [sgemm_double_buffer_ptx_param_4];
	mul.lo.s32 	%r471, %r39, %r621;
	add.s32 	%r472, %r471, %r33;
	cvt.s64.s32 	%rd159, %r471;
	add.s32 	%r473, %r33, 3;
	setp.lt.s32 	%p123, %r473, %r561;
	cvt.u64.u32 	%rd160, %r33;
	add.s64 	%rd161, %rd160, %rd159;
	shl.b64 	%rd162, %rd161, 2;
	add.s64 	%rd15, %rd6, %rd162;
	mul.wide.s32 	%rd163, %r472, 4;
	add.s64 	%rd16, %rd6, %rd163;
	@%p123 bra 	$L__BB1_151;
	ld.param.u32 	%r562, [sgemm_double_buffer_ptx_param_4];
	setp.ge.s32 	%p124, %r33, %r562;
	@%p124 bra 	$L__BB1_152;
	ld.param.f32 	%f2709, [sgemm_double_buffer_ptx_param_10];
	ld.param.f32 	%f2645, [sgemm_double_buffer_ptx_param_9];
	ld.param.u32 	%r563, [sgemm_double_buffer_ptx_param_4];
	ld.global.f32 	%f2513, [%rd16];
	mul.f32 	%f2514, %f2645, %f661;
	fma.rn.f32 	%f2515, %f2709, %f2513, %f2514;
	st.global.f32 	[%rd16], %f2515;
	add.s32 	%r474, %r33, 1;
	setp.ge.s32 	%p125, %r474, %r563;
	@%p125 bra 	$L__BB1_152;
	ld.param.f32 	%f2710, [sgemm_double_buffer_ptx_param_10];
	ld.param.f32 	%f2646, [sgemm_double_buffer_ptx_param_9];
	ld.param.u32 	%r564, [sgemm_double_buffer_ptx_param_4];
	ld.global.f32 	%f2516, [%rd16+4];
	mul.f32 	%f2517, %f2646, %f665;
	fma.rn.f32 	%f2518, %f2710, %f2516, %f2517;
	st.global.f32 	[%rd16+4], %f2518;
	add.s32 	%r475, %r33, 2;
	setp.ge.s32 	%p126, %r475, %r564;
	@%p126 bra 	$L__BB1_152;
	ld.param.f32 	%f2711, [sgemm_double_buffer_ptx_param_10];
	ld.param.f32 	%f2647, [sgemm_double_buffer_ptx_param_9];
	ld.global.f32 	%f2519, [%rd16+8];
	mul.f32 	%f2520, %f2647, %f669;
	fma.rn.f32 	%f2521, %f2711, %f2519, %f2520;
	st.global.f32 	[%rd16+8], %f2521;
	bra.uni 	$L__BB1_152;
$L__BB1_151:
	ld.param.f32 	%f2712, [sgemm_double_buffer_ptx_param_10];
	ld.param.f32 	%f2648, [sgemm_double_buffer_ptx_param_9];
	ld.global.f32 	%f2522, [%rd15];
	ld.global.f32 	%f2523, [%rd15+4];
	ld.global.f32 	%f2524, [%rd15+8];
	ld.global.f32 	%f2525, [%rd15+12];
	mul.f32 	%f2526, %f2648, %f661;
	fma.rn.f32 	%f2527, %f2712, %f2522, %f2526;
	mul.f32 	%f2528, %f2648, %f665;
	fma.rn.f32 	%f2529, %f2712, %f2523, %f2528;
	mul.f32 	%f2530, %f2648, %f669;
	fma.rn.f32 	%f2531, %f2712, %f2524, %f2530;
	mul.f32 	%f2532, %f2648, %f673;
	fma.rn.f32 	%f2533, %f2712, %f2525, %f2532;
	st.global.v4.f32 	[%rd15], {%f2527, %f2529, %f2531, %f2533};
$L__BB1_152:
	ld.param.u32 	%r565, [sgemm_double_buffer_ptx_param_4];
	add.s32 	%r476, %r33, 7;
	setp.lt.s32 	%p127, %r476, %r565;
	@%p127 bra 	$L__BB1_157;
	ld.param.u32 	%r566, [sgemm_double_buffer_ptx_param_4];
	add.s32 	%r477, %r33, 4;
	setp.ge.s32 	%p128, %r477, %r566;
	@%p128 bra 	$L__BB1_158;
	ld.param.f32 	%f2713, [sgemm_double_buffer_ptx_param_10];
	ld.param.f32 	%f2649, [sgemm_double_buffer_ptx_param_9];
	ld.param.u32 	%r567, [sgemm_double_buffer_ptx_param_4];
	ld.global.f32 	%f2534, [%rd16+16];
	mul.f32 	%f2535, %f2649, %f677;
	fma.rn.f32 	%f2536, %f2713, %f2534, %f2535;
	st.global.f32 	[%rd16+16], %f2536;
	add.s32 	%r478, %r33, 5;
	setp.ge.s32 	%p129, %r478, %r567;
	@%p129 bra 	$L__BB1_158;
	ld.param.f32 	%f2714, [sgemm_double_buffer_ptx_param_10];
	ld.param.f32 	%f2650, [sgemm_double_buffer_ptx_param_9];
	ld.param.u32 	%r568, [sgemm_double_buffer_ptx_param_4];
	ld.global.f32 	%f2537, [%rd16+20];
	mul.f32 	%f2538, %f2650, %f681;
	fma.rn.f32 	%f2539, %f2714, %f2537, %f2538;
	st.global.f32 	[%rd16+20], %f2539;
	add.s32 	%r479, %r33, 6;
	setp.ge.s32 	%p130, %r479, %r568;
	@%p130 bra 	$L__BB1_158;
	ld.param.f32 	%f2715, [sgemm_double_buffer_ptx_param_10];
	ld.param.f32 	%f2651, [sgemm_double_buffer_ptx_param_9];
	ld.global.f32 	%f2540, [%rd16+24];
	mul.f32 	%f2541, %f2651, %f685;
	fma.rn.f32 	%f2542, %f2715, %f2540, %f2541;
	st.global.f32 	[%rd16+24], %f2542;
	bra.uni 	$L__BB1_158;
$L__BB1_157:
	ld.param.f32 	%f2716, [sgemm_double_buffer_ptx_param_10];
	ld.param.f32 	%f2652, [sgemm_double_buffer_ptx_param_9];
	ld.global.f32 	%f2543, [%rd15+16];
	ld.global.f32 	%f2544, [%rd15+20];
	ld.global.f32 	%f2545, [%rd15+24];
	ld.global.f32 	%f2546, [%rd15+28];
	mul.f32 	%f2547, %f2652, %f677;
	fma.rn.f32 	%f2548, %f2716, %f2543, %f2547;
	mul.f32 	%f2549, %f2652, %f681;
	fma.rn.f32 	%f2550, %f2716, %f2544, %f2549;
	mul.f32 	%f2551, %f2652, %f685;
	fma.rn.f32 	%f2552, %f2716, %f2545, %f2551;
	mul.f32 	%f2553, %f2652, %f689;
	fma.rn.f32 	%f2554, %f2716, %f2546, %f2553;
	st.global.v4.f32 	[%rd15+16], {%f2548, %f2550, %f2552, %f2554};
$L__BB1_158:
	ld.param.u32 	%r504, [sgemm_double_buffer_ptx_param_3];
	add.s32 	%r40, %r17, 7;
	setp.ge.s32 	%p131, %r40, %r504;
	@%p131 bra 	$L__BB1_171;
	ld.param.u32 	%r622, [sgemm_double_buffer_ptx_param_8];
	ld.param.u32 	%r569, [sgemm_double_buffer_ptx_param_4];
	mul.lo.s32 	%r480, %r40, %r622;
	add.s32 	%r481, %r480, %r33;
	cvt.s64.s32 	%rd164, %r480;
	add.s32 	%r482, %r33, 3;
	setp.lt.s32 	%p132, %r482, %r569;
	cvt.u64.u32 	%rd165, %r33;
	add.s64 	%rd166, %rd165, %rd164;
	shl.b64 	%rd167, %rd166, 2;
	add.s64 	%rd17, %rd6, %rd167;
	mul.wide.s32 	%rd168, %r481, 4;
	add.s64 	%rd18, %rd6, %rd168;
	@%p132 bra 	$L__BB1_164;
	ld.param.u32 	%r570, [sgemm_double_buffer_ptx_param_4];
	setp.ge.s32 	%p133, %r33, %r570;
	@%p133 bra 	$L__BB1_165;
	ld.param.f32 	%f2717, [sgemm_double_buffer_ptx_param_10];
	ld.param.f32 	%f2653, [sgemm_double_buffer_ptx_param_9];
	ld.param.u32 	%r571, [sgemm_double_buffer_ptx_param_4];
	ld.global.f32 	%f2555, [%rd18];
	mul.f32 	%f2556, %f2653, %f693;
	fma.rn.f32 	%f2557, %f2717, %f2555, %f2556;
	st.global.f32 	[%rd18], %f2557;
	add.s32 	%r483, %r33, 1;
	setp.ge.s32 	%p134, %r483, %r571;
	@%p134 bra 	$L__BB1_165;
	ld.param.f32 	%f2718, [sgemm_double_buffer_ptx_param_10];
	ld.param.f32 	%f2654, [sgemm_double_buffer_ptx_param_9];
	ld.param.u32 	%r572, [sgemm_double_buffer_ptx_param_4];
	ld.global.f32 	%f2558, [%rd18+4];
	mul.f32 	%f2559, %f2654, %f697;
	fma.rn.f32 	%f2560, %f2718, %f2558, %f2559;
	st.global.f32 	[%rd18+4], %f2560;
	add.s32 	%r484, %r33, 2;
	setp.ge.s32 	%p135, %r484, %r572;
	@%p135 bra 	$L__BB1_165;
	ld.param.f32 	%f2719, [sgemm_double_buffer_ptx_param_10];
	ld.param.f32 	%f2655, [sgemm_double_buffer_ptx_param_9];
	ld.global.f32 	%f2561, [%rd18+8];
	mul.f32 	%f2562, %f2655, %f701;
	fma.rn.f32 	%f2563, %f2719, %f2561, %f2562;
	st.global.f32 	[%rd18+8], %f2563;
	bra.uni 	$L__BB1_165;
$L__BB1_164:
	ld.param.f32 	%f2720, [sgemm_double_buffer_ptx_param_10];
	ld.param.f32 	%f2656, [sgemm_double_buffer_ptx_param_9];
	ld.global.f32 	%f2564, [%rd17];
	ld.global.f32 	%f2565, [%rd17+4];
	ld.global.f32 	%f2566, [%rd17+8];
	ld.global.f32 	%f2567, [%rd17+12];
	mul.f32 	%f2568, %f2656, %f693;
	fma.rn.f32 	%f2569, %f2720, %f2564, %f2568;
	mul.f32 	%f2570, %f2656, %f697;
	fma.rn.f32 	%f2571, %f2720, %f2565, %f2570;
	mul.f32 	%f2572, %f2656, %f701;
	fma.rn.f32 	%f2573, %f2720, %f2566, %f2572;
	mul.f32 	%f2574, %f2656, %f705;
	fma.rn.f32 	%f2575, %f2720, %f2567, %f2574;
	st.global.v4.f32 	[%rd17], {%f2569, %f2571, %f2573, %f2575};
$L__BB1_165:
	ld.param.u32 	%r573, [sgemm_double_buffer_ptx_param_4];
	add.s32 	%r485, %r33, 7;
	setp.lt.s32 	%p136, %r485, %r573;
	@%p136 bra 	$L__BB1_170;
	ld.param.u32 	%r574, [sgemm_double_buffer_ptx_param_4];
	add.s32 	%r486, %r33, 4;
	setp.ge.s32 	%p137, %r486, %r574;
	@%p137 bra 	$L__BB1_171;
	ld.param.f32 	%f2721, [sgemm_double_buffer_ptx_param_10];
	ld.param.f32 	%f2657, [sgemm_double_buffer_ptx_param_9];
	ld.param.u32 	%r575, [sgemm_double_buffer_ptx_param_4];
	ld.global.f32 	%f2576, [%rd18+16];
	mul.f32 	%f2577, %f2657, %f709;
	fma.rn.f32 	%f2578, %f2721, %f2576, %f2577;
	st.global.f32 	[%rd18+16], %f2578;
	add.s32 	%r487, %r33, 5;
	setp.ge.s32 	%p138, %r487, %r575;
	@%p138 bra 	$L__BB1_171;
	ld.param.f32 	%f2722, [sgemm_double_buffer_ptx_param_10];
	ld.param.f32 	%f2658, [sgemm_double_buffer_ptx_param_9];
	ld.param.u32 	%r576, [sgemm_double_buffer_ptx_param_4];
	ld.global.f32 	%f2579, [%rd18+20];
	mul.f32 	%f2580, %f2658, %f713;
	fma.rn.f32 	%f2581, %f2722, %f2579, %f2580;
	st.global.f32 	[%rd18+20], %f2581;
	add.s32 	%r488, %r33, 6;
	setp.ge.s32 	%p139, %r488, %r576;
	@%p139 bra 	$L__BB1_171;
	ld.param.f32 	%f2723, [sgemm_double_buffer_ptx_param_10];
	ld.param.f32 	%f2659, [sgemm_double_buffer_ptx_param_9];
	ld.global.f32 	%f2582, [%rd18+24];
	mul.f32 	%f2583, %f2659, %f717;
	fma.rn.f32 	%f2584, %f2723, %f2582, %f2583;
	st.global.f32 	[%rd18+24], %f2584;
	bra.uni 	$L__BB1_171;
$L__BB1_170:
	ld.param.f32 	%f2724, [sgemm_double_buffer_ptx_param_10];
	ld.param.f32 	%f2660, [sgemm_double_buffer_ptx_param_9];
	ld.global.f32 	%f2585, [%rd17+16];
	ld.global.f32 	%f2586, [%rd17+20];
	ld.global.f32 	%f2587, [%rd17+24];
	ld.global.f32 	%f2588, [%rd17+28];
	mul.f32 	%f2589, %f2660, %f709;
	fma.rn.f32 	%f2590, %f2724, %f2585, %f2589;
	mul.f32 	%f2591, %f2660, %f713;
	fma.rn.f32 	%f2592, %f2724, %f2586, %f2591;
	mul.f32 	%f2593, %f2660, %f717;
	fma.rn.f32 	%f2594, %f2724, %f2587, %f2593;
	mul.f32 	%f2595, %f2660, %f721;
	fma.rn.f32 	%f2596, %f2724, %f2588, %f2595;
	st.global.v4.f32 	[%rd17+16], {%f2590, %f2592, %f2594, %f2596};
$L__BB1_171:
	ret;
$L__BB1_172:
	ld.param.f32 	%f2664, [sgemm_double_buffer_ptx_param_10];
	ld.param.f32 	%f2600, [sgemm_double_buffer_ptx_param_9];
	ld.param.u32 	%r613, [sgemm_double_buffer_ptx_param_8];
	ld.param.u64 	%rd188, [sgemm_double_buffer_ptx_param_2];
	cvt.u64.u32 	%rd119, %r32;
	mul.lo.s32 	%r415, %r17, %r613;
	cvt.s64.s32 	%rd120, %r415;
	add.s64 	%rd121, %rd119, %rd120;
	cvta.to.global.u64 	%rd122, %rd188;
	shl.b64 	%rd123, %rd121, 2;
	add.s64 	%rd124, %rd122, %rd123;
	ld.global.f32 	%f2270, [%rd124];
	ld.global.f32 	%f2271, [%rd124+4];
	ld.global.f32 	%f2272, [%rd124+8];
	ld.global.f32 	%f2273, [%rd124+12];
	mul.f32 	%f2274, %f2600, %f469;
	fma.rn.f32 	%f2275, %f2664, %f2270, %f2274;
	mul.f32 	%f2276, %f2600, %f473;
	fma.rn.f32 	%f2277, %f2664, %f2271, %f2276;
	mul.f32 	%f2278, %f2600, %f477;
	fma.rn.f32 	%f2279, %f2664, %f2272, %f2278;
	mul.f32 	%f2280, %f2600, %f481;
	fma.rn.f32 	%f2281, %f2664, %f2273, %f2280;
	st.global.v4.f32 	[%rd124], {%f2275, %f2277, %f2279, %f2281};
	bra.uni 	$L__BB1_74;

}


// ===== COMPILED SASS (sm_100) =====

	.target	sm_100

	.elftype	@"ET_EXEC"


//--------------------- .note.nv.tkinfo           --------------------------
	.section	.note.nv.tkinfo,"",@"SHT_NOTE"
	.sectionflags	@"SHF_NOTE_NV_TKINFO"
	.tkinfo
        /*0018*/ 	.word	0x00000002
        /*0030*/ 	.string	""
        /*0030*/ 	.string	"ptxas"
        /*0030*/ 	.string	"Cuda compilation tools, release 13.0, V13.0.88"
        /*0030*/ 	.string	"Build cuda_13.0.r13.0/compiler.36424714_0"
        /*0030*/ 	.string	"-arch sm_100 -m 64 "



//--------------------- .note.nv.cuinfo           --------------------------
	.section	.note.nv.cuinfo,"",@"SHT_NOTE"
	.sectionflags	@"SHF_NOTE_NV_CUINFO"
        /*0018*/ 	.short	0x0002
        /*001a*/ 	.short	0x0064
        /*001c*/ 	.short	0x0082
	.zero		2


//--------------------- .nv.info                  --------------------------
	.section	.nv.info,"",@"SHT_CUDA_INFO"
	.align	4


	//----- nvinfo : EIATTR_REGCOUNT
	.align		4
        /*0000*/ 	.byte	0x04, 0x2f
        /*0002*/ 	.short	(.L_1 - .L_0)
	.align		4
.L_0:
        /*0004*/ 	.word	index@(sgemm_double_buffer)
        /*0008*/ 	.word	0x00000080


	//----- nvinfo : EIATTR_FRAME_SIZE
	.align		4
.L_1:
        /*000c*/ 	.byte	0x04, 0x11
        /*000e*/ 	.short	(.L_3 - .L_2)
	.align		4
.L_2:
        /*0010*/ 	.word	index@(sgemm_double_buffer)
        /*0014*/ 	.word	0x00000000


	//----- nvinfo : EIATTR_REGCOUNT
	.align		4
.L_3:
        /*0018*/ 	.byte	0x04, 0x2f
        /*001a*/ 	.short	(.L_5 - .L_4)
	.align		4
.L_4:
        /*001c*/ 	.word	index@(sgemm_double_buffer_ptx)
        /*0020*/ 	.word	0x00000080


	//----- nvinfo : EIATTR_FRAME_SIZE
	.align		4
.L_5:
        /*0024*/ 	.byte	0x04, 0x11
        /*0026*/ 	.short	(.L_7 - .L_6)
	.align		4
.L_6:
        /*0028*/ 	.word	index@(sgemm_double_buffer_ptx)
        /*002c*/ 	.word	0x00000000


	//----- nvinfo : EIATTR_MIN_STACK_SIZE
	.align		4
.L_7:
        /*0030*/ 	.byte	0x04, 0x12
        /*0032*/ 	.short	(.L_9 - .L_8)
	.align		4
.L_8:
        /*0034*/ 	.word	index@(sgemm_double_buffer_ptx)
        /*0038*/ 	.word	0x00000000


	//----- nvinfo : EIATTR_MIN_STACK_SIZE
	.align		4
.L_9:
        /*003c*/ 	.byte	0x04, 0x12
        /*003e*/ 	.short	(.L_11 - .L_10)
	.align		4
.L_10:
        /*0040*/ 	.word	index@(sgemm_double_buffer)
        /*0044*/ 	.word	0x00000000
.L_11:


//--------------------- .nv.compat                --------------------------
	.section	.nv.compat,"",@"SHT_CUDA_COMPAT_INFO"
	.align	4
        /*0000*/ 	.byte	0x02, 0x09, 0x00, 0x00, 0x02, 0x02, 0x01, 0x00, 0x02, 0x05, 0x05, 0x00, 0x03, 0x07, 0x01, 0x01
        /*0010*/ 	.byte	0x02, 0x03, 0x00, 0x00, 0x02, 0x06, 0x01, 0x00, 0x04, 0x0b, 0x08, 0x00, 0x09, 0x00, 0x00, 0x00
        /*0020*/ 	.byte	0x00, 0x00, 0x00, 0x00


//--------------------- .nv.info.sgemm_double_buffer_ptx --------------------------
	.section	.nv.info.sgemm_double_buffer_ptx,"",@"SHT_CUDA_INFO"
	.sectionflags	@""
	.align	4


	//----- nvinfo : EIATTR_CUDA_API_VERSION
	.align		4
        /*0000*/ 	.byte	0x04, 0x37
        /*0002*/ 	.short	(.L_13 - .L_12)
.L_12:
        /*0004*/ 	.word	0x00000082


	//----- nvinfo : EIATTR_KPARAM_INFO
	.align		4
.L_13:
        /*0008*/ 	.byte	0x04, 0x17
        /*000a*/ 	.short	(.L_15 - .L_14)
.L_14:
        /*000c*/ 	.word	0x00000000
        /*0010*/ 	.short	0x000a
        /*0012*/ 	.short	0x0034
        /*0014*/ 	.byte	0x00, 0xf0, 0x11, 0x00


	//----- nvinfo : EIATTR_KPARAM_INFO
	.align		4
.L_15:
        /*0018*/ 	.byte	0x04, 0x17
        /*001a*/ 	.short	(.L_17 - .L_16)
.L_16:
        /*001c*/ 	.word	0x00000000
        /*0020*/ 	.short	0x0009
        /*0022*/ 	.short	0x0030
        /*0024*/ 	.byte	0x00, 0xf0, 0x11, 0x00


	//----- nvinfo : EIATTR_KPARAM_INFO
	.align		4
.L_17:
        /*0028*/ 	.byte	0x04, 0x17
        /*002a*/ 	.short	(.L_19 - .L_18)
.L_18:
        /*002c*/ 	.word	0x00000000
        /*0030*/ 	.short	0x0008
        /*0032*/ 	.short	0x002c
        /*0034*/ 	.byte	0x00, 0xf0, 0x11, 0x00


	//----- nvinfo : EIATTR_KPARAM_INFO
	.align		4
.L_19:
        /*0038*/ 	.byte	0x04, 0x17
        /*003a*/ 	.short	(.L_21 - .L_20)
.L_20:
        /*003c*/ 	.word	0x00000000
        /*0040*/ 	.short	0x0007
        /*0042*/ 	.short	0x0028
        /*0044*/ 	.byte	0x00, 0xf0, 0x11, 0x00


	//----- nvinfo : EIATTR_KPARAM_INFO
	.align		4
.L_21:
        /*0048*/ 	.byte	0x04, 0x17
        /*004a*/ 	.short	(.L_23 - .L_22)
.L_22:
        /*004c*/ 	.word	0x00000000
        /*0050*/ 	.short	0x0006
        /*0052*/ 	.short	0x0024
        /*0054*/ 	.byte	0x00, 0xf0, 0x11, 0x00


	//----- nvinfo : EIATTR_KPARAM_INFO
	.align		4
.L_23:
        /*0058*/ 	.byte	0x04, 0x17
        /*005a*/ 	.short	(.L_25 - .L_24)
.L_24:
        /*005c*/ 	.word	0x00000000
        /*0060*/ 	.short	0x0005
        /*0062*/ 	.short	0x0020
        /*0064*/ 	.byte	0x00, 0xf0, 0x11, 0x00


	//----- nvinfo : EIATTR_KPARAM_INFO
	.align		4
.L_25:
        /*0068*/ 	.byte	0x04, 0x17
        /*006a*/ 	.short	(.L_27 - .L_26)
.L_26:
        /*006c*/ 	.word	0x00000000
        /*0070*/ 	.short	0x0004
        /*0072*/ 	.short	0x001c
        /*0074*/ 	.byte	0x00, 0xf0, 0x11, 0x00


	//----- nvinfo : EIATTR_KPARAM_INFO
	.align		4
.L_27:
        /*0078*/ 	.byte	0x04, 0x17
        /*007a*/ 	.short	(.L_29 - .L_28)
.L_28:
        /*007c*/ 	.word	0x00000000
        /*0080*/ 	.short	0x0003
        /*0082*/ 	.short	0x0018
        /*0084*/ 	.byte	0x00, 0xf0, 0x11, 0x00


	//----- nvinfo : EIATTR_KPARAM_INFO
	.align		4
.L_29:
        /*0088*/ 	.byte	0x04, 0x17
        /*008a*/ 	.short	(.L_31 - .L_30)
.L_30:
        /*008c*/ 	.word	0x00000000
        /*0090*/ 	.short	0x0002
        /*0092*/ 	.short	0x0010
        /*0094*/ 	.byte	0x00, 0xf5, 0x21, 0x00


	//----- nvinfo : EIATTR_KPARAM_INFO
	.align		4
.L_31:
        /*0098*/ 	.byte	0x04, 0x17
        /*009a*/ 	.short	(.L_33 - .L_32)
.L_32:
        /*009c*/ 	.word	0x00000000
        /*00a0*/ 	.short	0x0001
        /*00a2*/ 	.short	0x0008
        /*00a4*/ 	.byte	0x00, 0xf5, 0x21, 0x00


	//----- nvinfo : EIATTR_KPARAM_INFO
	.align		4
.L_33:
        /*00a8*/ 	.byte	0x04, 0x17
        /*00aa*/ 	.short	(.L_35 - .L_34)
.L_34:
        /*00ac*/ 	.word	0x00000000
        /*00b0*/ 	.short	0x0000
        /*00b2*/ 	.short	0x0000
        /*00b4*/ 	.byte	0x00, 0xf5, 0x21, 0x00


	//----- nvinfo : EIATTR_SPARSE_MMA_MASK
	.align		4
.L_35:
        /*00b8*/ 	.byte	0x03, 0x50
        /*00ba*/ 	.short	0x0000


	//----- nvinfo : EIATTR_MAXREG_COUNT
	.align		4
        /*00bc*/ 	.byte	0x03, 0x1b
        /*00be*/ 	.short	0x00ff


	//----- nvinfo : EIATTR_NUM_BARRIERS
	.align		4
        /*00c0*/ 	.byte	0x02, 0x4c
        /*00c2*/ 	.byte	0x01
	.zero		1


	//----- nvinfo : EIATTR_MERCURY_ISA_VERSION
	.align		4
        /*00c4*/ 	.byte	0x03, 0x5f
        /*00c6*/ 	.short	0x0101


	//----- nvinfo : EIATTR_UNUSED_LOAD_BYTE_OFFSET
	.align		4
        /*00c8*/ 	.byte	0x04, 0x44
        /*00ca*/ 	.short	(.L_37 - .L_36)


	//   ....[0]....
.L_36:
        /*00cc*/ 	.word	0x000028f0
        /*00d0*/ 	.word	0x0000fff0


	//   ....[1]....
        /*00d4*/ 	.word	0x00002900
        /*00d8*/ 	.word	0x0000fff0


	//   ....[2]....
        /*00dc*/ 	.word	0x00002920
        /*00e0*/ 	.word	0x0000ff0f


	//   ....[3]....
        /*00e4*/ 	.word	0x00002a20
        /*00e8*/ 	.word	0x0000fff0


	//   ....[4]....
        /*00ec*/ 	.word	0x00002ae0
        /*00f0*/ 	.word	0x0000ff0f


	//   ....[5]....
        /*00f4*/ 	.word	0x00002d80
        /*00f8*/ 	.word	0x0000f0ff


	//   ....[6]....
        /*00fc*/ 	.word	0x00002ea0
        /*0100*/ 	.word	0x0000f0ff


	//   ....[7]....
        /*0104*/ 	.word	0x00003350
        /*0108*/ 	.word	0x00000fff


	//   ....[8]....
        /*010c*/ 	.word	0x00003c80
        /*0110*/ 	.word	0x0000fff0


	//   ....[9]....
        /*0114*/ 	.word	0x00003f70
        /*0118*/ 	.word	0x00000fff


	//   ....[10]....
        /*011c*/ 	.word	0x00003fb0
        /*0120*/ 	.word	0x00000fff


	//   ....[11]....
        /*0124*/ 	.word	0x00004560
        /*0128*/ 	.word	0x00000fff


	//----- nvinfo : EIATTR_VRC_CTA_INIT_COUNT
	.align		4
.L_37:
        /*012c*/ 	.byte	0x02, 0x4a
	.zero		1
	.zero		1


	//----- nvinfo : EIATTR_EXIT_INSTR_OFFSETS
	.align		4
        /*0130*/ 	.byte	0x04, 0x1c
        /*0132*/ 	.short	(.L_39 - .L_38)


	//   ....[0]....
.L_38:
        /*0134*/ 	.word	0x000076e0


	//   ....[1]....
        /*0138*/ 	.word	0x00007a80


	//   ....[2]....
        /*013c*/ 	.word	0x00007b00


	//   ....[3]....
        /*0140*/ 	.word	0x00007b70


	//   ....[4]....
        /*0144*/ 	.word	0x00007bc0


	//   ....[5]....
        /*0148*/ 	.word	0x00007cb0


	//----- nvinfo : EIATTR_CRS_STACK_SIZE
	.align		4
.L_39:
        /*014c*/ 	.byte	0x04, 0x1e
        /*014e*/ 	.short	(.L_41 - .L_40)
.L_40:
        /*0150*/ 	.word	0x00000000


	//----- nvinfo : EIATTR_CBANK_PARAM_SIZE
	.align		4
.L_41:
        /*0154*/ 	.byte	0x03, 0x19
        /*0156*/ 	.short	0x0038


	//----- nvinfo : EIATTR_PARAM_CBANK
	.align		4
        /*0158*/ 	.byte	0x04, 0x0a
        /*015a*/ 	.short	(.L_43 - .L_42)
	.align		4
.L_42:
        /*015c*/ 	.word	index@(.nv.constant0.sgemm_double_buffer_ptx)
        /*0160*/ 	.short	0x0380
        /*0162*/ 	.short	0x0038


	//----- nvinfo : EIATTR_SW_WAR
	.align		4
.L_43:
        /*0164*/ 	.byte	0x04, 0x36
        /*0166*/ 	.short	(.L_45 - .L_44)
.L_44:
        /*0168*/ 	.word	0x00000008
.L_45:


//--------------------- .nv.info.sgemm_double_buffer --------------------------
	.section	.nv.info.sgemm_double_buffer,"",@"SHT_CUDA_INFO"
	.sectionflags	@""
	.align	4


	//----- nvinfo : EIATTR_CUDA_API_VERSION
	.align		4
        /*0000*/ 	.byte	0x04, 0x37
        /*0002*/ 	.short	(.L_47 - .L_46)
.L_46:
        /*0004*/ 	.word	0x00000082


	//----- nvinfo : EIATTR_KPARAM_INFO
	.align		4
.L_47:
        /*0008*/ 	.byte	0x04, 0x17
        /*000a*/ 	.short	(.L_49 - .L_48)
.L_48:
        /*000c*/ 	.word	0x00000000
        /*0010*/ 	.short	0x000a
        /*0012*/ 	.short	0x0034
        /*0014*/ 	.byte	0x00, 0xf0, 0x11, 0x00


	//----- nvinfo : EIATTR_KPARAM_INFO
	.align		4
.L_49:
        /*0018*/ 	.byte	0x04, 0x17
        /*001a*/ 	.short	(.L_51 - .L_50)
.L_50:
        /*001c*/ 	.word	0x00000000
        /*0020*/ 	.short	0x0009
        /*0022*/ 	.short	0x0030
        /*0024*/ 	.byte	0x00, 0xf0, 0x11, 0x00


	//----- nvinfo : EIATTR_KPARAM_INFO
	.align		4
.L_51:
        /*0028*/ 	.byte	0x04, 0x17
        /*002a*/ 	.short	(.L_53 - .L_52)
.L_52:
        /*002c*/ 	.word	0x00000000
        /*0030*/ 	.short	0x0008
        /*0032*/ 	.short	0x002c
        /*0034*/ 	.byte	0x00, 0xf0, 0x11, 0x00


	//----- nvinfo : EIATTR_KPARAM_INFO
	.align		4
.L_53:
        /*0038*/ 	.byte	0x04, 0x17
        /*003a*/ 	.short	(.L_55 - .L_54)
.L_54:
        /*003c*/ 	.word	0x00000000
        /*0040*/ 	.short	0x0007
        /*0042*/ 	.short	0x0028
        /*0044*/ 	.byte	0x00, 0xf0, 0x11, 0x00


	//----- nvinfo : EIATTR_KPARAM_INFO
	.align		4
.L_55:
        /*0048*/ 	.byte	0x04, 0x17
        /*004a*/ 	.short	(.L_57 - .L_56)
.L_56:
        /*004c*/ 	.word	0x00000000
        /*0050*/ 	.short	0x0006
        /*0052*/ 	.short	0x0024
        /*0054*/ 	.byte	0x00, 0xf0, 0x11, 0x00


	//----- nvinfo : EIATTR_KPARAM_INFO
	.align		4
.L_57:
        /*0058*/ 	.byte	0x04, 0x17
        /*005a*/ 	.short	(.L_59 - .L_58)
.L_58:
        /*005c*/ 	.word	0x00000000
        /*0060*/ 	.short	0x0005
        /*0062*/ 	.short	0x0020
        /*0064*/ 	.byte	0x00, 0xf0, 0x11, 0x00


	//----- nvinfo : EIATTR_KPARAM_INFO
	.align		4
.L_59:
        /*0068*/ 	.byte	0x04, 0x17
        /*006a*/ 	.short	(.L_61 - .L_60)
.L_60:
        /*006c*/ 	.word	0x00000000
        /*0070*/ 	.short	0x0004
        /*0072*/ 	.short	0x001c
        /*0074*/ 	.byte	0x00, 0xf0, 0x11, 0x00


	//----- nvinfo : EIATTR_KPARAM_INFO
	.align		4
.L_61:
        /*0078*/ 	.byte	0x04, 0x17
        /*007a*/ 	.short	(.L_63 - .L_62)
.L_62:
        /*007c*/ 	.word	0x00000000
        /*0080*/ 	.short	0x0003
        /*0082*/ 	.short	0x0018
        /*0084*/ 	.byte	0x00, 0xf0, 0x11, 0x00


	//----- nvinfo : EIATTR_KPARAM_INFO
	.align		4
.L_63:
        /*0088*/ 	.byte	0x04, 0x17
        /*008a*/ 	.short	(.L_65 - .L_64)
.L_64:
        /*008c*/ 	.word	0x00000000
        /*0090*/ 	.short	0x0002
        /*0092*/ 	.short	0x0010
        /*0094*/ 	.byte	0x00, 0xf5, 0x21, 0x00


	//----- nvinfo : EIATTR_KPARAM_INFO
	.align		4
.L_65:
        /*0098*/ 	.byte	0x04, 0x17
        /*009a*/ 	.short	(.L_67 - .L_66)
.L_66:
        /*009c*/ 	.word	0x00000000
        /*00a0*/ 	.short	0x0001
        /*00a2*/ 	.short	0x0008
        /*00a4*/ 	.byte	0x00, 0xf5, 0x21, 0x00


	//----- nvinfo : EIATTR_KPARAM_INFO
	.align		4
.L_67:
        /*00a8*/ 	.byte	0x04, 0x17
        /*00aa*/ 	.short	(.L_69 - .L_68)
.L_68:
        /*00ac*/ 	.word	0x00000000
        /*00b0*/ 	.short	0x0000
        /*00b2*/ 	.short	0x0000
        /*00b4*/ 	.byte	0x00, 0xf5, 0x21, 0x00


	//----- nvinfo : EIATTR_SPARSE_MMA_MASK
	.align		4
.L_69:
        /*00b8*/ 	.byte	0x03, 0x50
        /*00ba*/ 	.short	0x0000


	//----- nvinfo : EIATTR_MAXREG_COUNT
	.align		4
        /*00bc*/ 	.byte	0x03, 0x1b
        /*00be*/ 	.short	0x00ff


	//----- nvinfo : EIATTR_NUM_BARRIERS
	.align		4
        /*00c0*/ 	.byte	0x02, 0x4c
        /*00c2*/ 	.byte	0x01
	.zero		1


	//----- nvinfo : EIATTR_MERCURY_ISA_VERSION
	.align		4
        /*00c4*/ 	.byte	0x03, 0x5f
        /*00c6*/ 	.short	0x0101


	//----- nvinfo : EIATTR_UNUSED_LOAD_BYTE_OFFSET
	.align		4
        /*00c8*/ 	.byte	0x04, 0x44
        /*00ca*/ 	.short	(.L_71 - .L_70)


	//   ....[0]....
.L_70:
        /*00cc*/ 	.word	0x00001cc0
        /*00d0*/ 	.word	0x0000fff0


	//   ....[1]....
        /*00d4*/ 	.word	0x00001ce0
        /*00d8*/ 	.word	0x0000ff0f


	//   ....[2]....
        /*00dc*/ 	.word	0x00001d00
        /*00e0*/ 	.word	0x0000fff0


	//   ....[3]....
        /*00e4*/ 	.word	0x00001d20
        /*00e8*/ 	.word	0x0000fff0


	//   ....[4]....
        /*00ec*/ 	.word	0x00001d30
        /*00f0*/ 	.word	0x0000ff0f


	//   ....[5]....
        /*00f4*/ 	.word	0x00001f30
        /*00f8*/ 	.word	0x0000f0ff


	//   ....[6]....
        /*00fc*/ 	.word	0x00001fe0
        /*0100*/ 	.word	0x0000f0ff


	//   ....[7]....
        /*0104*/ 	.word	0x00002720
        /*0108*/ 	.word	0x00000fff


	//   ....[8]....
        /*010c*/ 	.word	0x00002fd0
        /*0110*/ 	.word	0x0000fff0


	//   ....[9]....
        /*0114*/ 	.word	0x000035c0
        /*0118*/ 	.word	0x00000fff


	//   ....[10]....
        /*011c*/ 	.word	0x00003680
        /*0120*/ 	.word	0x00000fff


	//   ....[11]....
        /*0124*/ 	.word	0x00003a50
        /*0128*/ 	.word	0x00000fff


	//   ....[12]....
        /*012c*/ 	.word	0x000051b0
        /*0130*/ 	.word	0x0000fff0


	//   ....[13]....
        /*0134*/ 	.word	0x000051c0
        /*0138*/ 	.word	0x0000fff0


	//   ....[14]....
        /*013c*/ 	.word	0x000051e0
        /*0140*/ 	.word	0x0000ff0f


	//   ....[15]....
        /*0144*/ 	.word	0x00005370
        /*0148*/ 	.word	0x0000fff0


	//   ....[16]....
        /*014c*/ 	.word	0x00005400
        /*0150*/ 	.word	0x0000f0ff


	//   ....[17]....
        /*0154*/ 	.word	0x000054c0
        /*0158*/ 	.word	0x0000ff0f


	//   ....[18]....
        /*015c*/ 	.word	0x00005520
        /*0160*/ 	.word	0x0000f0ff


	//   ....[19]....
        /*0164*/ 	.word	0x00005cd0
        /*0168*/ 	.word	0x00000fff


	//   ....[20]....
        /*016c*/ 	.word	0x00006510
        /*0170*/ 	.word	0x0000fff0


	//   ....[21]....
        /*0174*/ 	.word	0x000067a0
        /*0178*/ 	.word	0x00000fff


	//   ....[22]....
        /*017c*/ 	.word	0x000067e0
        /*0180*/ 	.word	0x00000fff


	//   ....[23]....
        /*0184*/ 	.word	0x00006e50
        /*0188*/ 	.word	0x00000fff


	//----- nvinfo : EIATTR_VRC_CTA_INIT_COUNT
	.align		4
.L_71:
        /*018c*/ 	.byte	0x02, 0x4a
	.zero		1
	.zero		1


	//----- nvinfo : EIATTR_EXIT_INSTR_OFFSETS
	.align		4
        /*0190*/ 	.byte	0x04, 0x1c
        /*0192*/ 	.short	(.L_73 - .L_72)


	//   ....[0]....
.L_72:
        /*0194*/ 	.word	0x00009470


	//   ....[1]....
        /*0198*/ 	.word	0x00009850


	//   ....[2]....
        /*019c*/ 	.word	0x000098b0


	//----- nvinfo : EIATTR_CRS_STACK_SIZE
	.align		4
.L_73:
        /*01a0*/ 	.byte	0x04, 0x1e
        /*01a2*/ 	.short	(.L_75 - .L_74)
.L_74:
        /*01a4*/ 	.word	0x00000000


	//----- nvinfo : EIATTR_CBANK_PARAM_SIZE
	.align		4
.L_75:
        /*01a8*/ 	.byte	0x03, 0x19
        /*01aa*/ 	.short	0x0038


	//----- nvinfo : EIATTR_PARAM_CBANK
	.align		4
        /*01ac*/ 	.byte	0x04, 0x0a
        /*01ae*/ 	.short	(.L_77 - .L_76)
	.align		4
.L_76:
        /*01b0*/ 	.word	index@(.nv.constant0.sgemm_double_buffer)
        /*01b4*/ 	.short	0x0380
        /*01b6*/ 	.short	0x0038


	//----- nvinfo : EIATTR_SW_WAR
	.align		4
.L_77:
        /*01b8*/ 	.byte	0x04, 0x36
        /*01ba*/ 	.short	(.L_79 - .L_78)
.L_78:
        /*01bc*/ 	.word	0x00000008
.L_79:


//--------------------- .nv.callgraph             --------------------------
	.section	.nv.callgraph,"",@"SHT_CUDA_CALLGRAPH"
	.align	4
	.sectionentsize	8
	.align		4
        /*0000*/ 	.word	0x00000000
	.align		4
        /*0004*/ 	.word	0xffffffff
	.align		4
        /*0008*/ 	.word	0x00000000
	.align		4
        /*000c*/ 	.word	0xfffffffe
	.align		4
        /*0010*/ 	.word	0x00000000
	.align		4
        /*0014*/ 	.word	0xfffffffd
	.align		4
        /*0018*/ 	.word	0x00000000
	.align		4
        /*001c*/ 	.word	0xfffffffc


//--------------------- .text.sgemm_double_buffer_ptx --------------------------
	.section	.text.sgemm_double_buffer_ptx,"ax",@progbits
	.align	128
        .global         sgemm_double_buffer_ptx
        .type           sgemm_double_buffer_ptx,@function
        .size           sgemm_double_buffer_ptx,(.L_x_172 - sgemm_double_buffer_ptx)
        .other          sgemm_double_buffer_ptx,@"STO_CUDA_ENTRY STV_DEFAULT"
sgemm_double_buffer_ptx:
.text.sgemm_double_buffer_ptx:
[----:B------:R-:W-:Y:S01]  /*0000*/  LDC R1, c[0x0][0x37c] ;  /* 0x0000df00ff017b82 */ /* 0x000fe20000000800 */
[----:B------:R-:W0:Y:S01]  /*0010*/  S2R R0, SR_TID.X ;  /* 0x0000000000007919 */ /* 0x000e220000002100 */
[----:B------:R-:W0:Y:S06]  /*0020*/  LDCU UR4, c[0x0][0x360] ;  /* 0x00006c00ff0477ac */ /* 0x000e2c0008000800 */
[----:B------:R-:W1:Y:S01]  /*0030*/  S2UR UR5, SR_CgaCtaId ;  /* 0x00000000000579c3 */ /* 0x000e620000008800 */
[----:B------:R-:W-:Y:S01]  /*0040*/  BSSY.RECONVERGENT B0, `(.L_x_0) ;  /* 0x0000022000007945 */ /* 0x000fe20003800200 */
[----:B------:R-:W0:Y:S01]  /*0050*/  S2R R81, SR_TID.Y ;  /* 0x0000000000517919 */ /* 0x000e220000002200 */
[----:B------:R-:W2:Y:S01]  /*0060*/  LDCU.64 UR8, c[0x0][0x358] ;  /* 0x00006b00ff0877ac */ /* 0x000ea20008000a00 */
[----:B------:R-:W3:Y:S01]  /*0070*/  S2R R11, SR_CTAID.X ;  /* 0x00000000000b7919 */ /* 0x000ee20000002500 */
[----:B------:R-:W4:Y:S01]  /*0080*/  S2R R10, SR_CTAID.Y ;  /* 0x00000000000a7919 */ /* 0x000f220000002600 */
[----:B0-----:R-:W-:Y:S01]  /*0090*/  IMAD R4, R81, UR4, R0 ;  /* 0x0000000451047c24 */ /* 0x001fe2000f8e0200 */
[----:B------:R-:W-:-:S02]  /*00a0*/  UMOV UR4, 0x400 ;  /* 0x0000040000047882 */ /* 0x000fc40000000000 */
[----:B-1----:R-:W-:Y:S02]  /*00b0*/  ULEA UR6, UR5, UR4, 0x18 ;  /* 0x0000000405067291 */ /* 0x002fe4000f8ec0ff */
[C---:B------:R-:W-:Y:S02]  /*00c0*/  ISETP.GT.U32.AND P1, PT, R4.reuse, 0x3ff, PT ;  /* 0x000003ff0400780c */ /* 0x040fe40003f24070 */
[----:B------:R-:W-:Y:S02]  /*00d0*/  SHF.L.U32 R8, R4, 0x2, RZ ;  /* 0x0000000204087819 */ /* 0x000fe400000006ff */
[----:B------:R-:W-:Y:S02]  /*00e0*/  SHF.R.U32.HI R5, RZ, 0x3, R4 ;  /* 0x00000003ff057819 */ /* 0x000fe40000011604 */
[----:B------:R-:W-:Y:S02]  /*00f0*/  LOP3.LUT R2, R8, 0x1c, RZ, 0xc0, !PT ;  /* 0x0000001c08027812 */ /* 0x000fe400078ec0ff */
[----:B------:R-:W-:-:S02]  /*0100*/  LOP3.LUT R6, R4, 0x7, RZ, 0xc0, !PT ;  /* 0x0000000704067812 */ /* 0x000fc400078ec0ff */
[----:B------:R-:W-:Y:S02]  /*0110*/  IADD3 R2, PT, PT, R2, UR6, RZ ;  /* 0x0000000602027c10 */ /* 0x000fe4000fffe0ff */
[----:B------:R-:W-:-:S03]  /*0120*/  SHF.R.U32.HI R7, RZ, 0x7, R4 ;  /* 0x00000007ff077819 */ /* 0x000fc60000011604 */
[----:B------:R-:W-:Y:S01]  /*0130*/  IMAD R9, R5, 0x24, R2 ;  /* 0x0000002405097824 */ /* 0x000fe200078e0202 */
[----:B--234-:R-:W-:Y:S06]  /*0140*/  @P1 BRA `(.L_x_1) ;  /* 0x0000000000441947 */ /* 0x01cfec0003800000 */
[----:B------:R-:W0:Y:S01]  /*0150*/  LDCU UR6, c[0x0][0x3a0] ;  /* 0x00007400ff0677ac */ /* 0x000e220008000800 */
[----:B------:R-:W-:Y:S01]  /*0160*/  LEA R2, R10, R5, 0x7 ;  /* 0x000000050a027211 */ /* 0x000fe200078e38ff */
[----:B------:R-:W1:Y:S01]  /*0170*/  LDCU UR7, c[0x0][0x398] ;  /* 0x00007300ff0777ac */ /* 0x000e620008000800 */
[----:B0-----:R-:W-:-:S04]  /*0180*/  ISETP.GE.AND P0, PT, R6, UR6, PT ;  /* 0x0000000606007c0c */ /* 0x001fc8000bf06270 */
[----:B-1----:R-:W-:-:S13]  /*0190*/  ISETP.GE.OR P0, PT, R2, UR7, P0 ;  /* 0x0000000702007c0c */ /* 0x002fda0008706670 */
[----:B------:R-:W-:Y:S05]  /*01a0*/  @P0 BRA `(.L_x_2) ;  /* 0x0000000000280947 */ /* 0x000fea0003800000 */
[----:B------:R-:W0:Y:S01]  /*01b0*/  LDCU UR6, c[0x0][0x3a4] ;  /* 0x00007480ff0677ac */ /* 0x000e220008000800 */
[----:B------:R-:W1:Y:S01]  /*01c0*/  LDCU.64 UR10, c[0x0][0x380] ;  /* 0x00007000ff0a77ac */ /* 0x000e620008000a00 */
[----:B0-----:R-:W-:-:S05]  /*01d0*/  IMAD R3, R2, UR6, RZ ;  /* 0x0000000602037c24 */ /* 0x001fca000f8e02ff */
[----:B------:R-:W-:-:S04]  /*01e0*/  IADD3 R12, P0, PT, R6, R3, RZ ;  /* 0x00000003060c7210 */ /* 0x000fc80007f1e0ff */
[----:B------:R-:W-:Y:S02]  /*01f0*/  LEA.HI.X.SX32 R3, R3, RZ, 0x1, P0 ;  /* 0x000000ff03037211 */ /* 0x000fe400000f0eff */
[----:B-1----:R-:W-:-:S04]  /*0200*/  LEA R2, P0, R12, UR10, 0x2 ;  /* 0x0000000a0c027c11 */ /* 0x002fc8000f8010ff */
[----:B------:R-:W-:-:S05]  /*0210*/  LEA.HI.X R3, R12, UR11, R3, 0x2, P0 ;  /* 0x0000000b0c037c11 */ /* 0x000fca00080f1403 */
[----:B------:R-:W2:Y:S04]  /*0220*/  LDG.E.STRONG.SM R2, desc[UR8][R2.64] ;  /* 0x0000000802027981 */ /* 0x000ea8000c1eb900 */
[----:B--2---:R0:W-:Y:S01]  /*0230*/  STS [R9], R2 ;  /* 0x0000000209007388 */ /* 0x0041e20000000800 */
[----:B------:R-:W-:Y:S05]  /*0240*/  BRA `(.L_x_1) ;  /* 0x0000000000047947 */ /* 0x000fea0003800000 */
.L_x_2:
[----:B------:R1:W-:Y:S02]  /*0250*/  STS [R9], RZ ;  /* 0x000000ff09007388 */ /* 0x0003e40000000800 */
.L_x_1:
[----:B------:R-:W-:Y:S05]  /*0260*/  BSYNC.RECONVERGENT B0 ;  /* 0x0000000000007941 */ /* 0x000fea0003800200 */
.L_x_0:
[C---:B------:R-:W-:Y:S01]  /*0270*/  ISETP.GT.U32.AND P2, PT, R4.reuse, 0x2ff, PT ;  /* 0x000002ff0400780c */ /* 0x040fe20003f44070 */
[----:B------:R-:W-:Y:S01]  /*0280*/  BSSY.RECONVERGENT B0, `(.L_x_3) ;  /* 0x0000015000007945 */ /* 0x000fe20003800200 */
[C---:B------:R-:W-:Y:S02]  /*0290*/  ISETP.GT.U32.AND P3, PT, R4.reuse, 0x1ff, PT ;  /* 0x000001ff0400780c */ /* 0x040fe40003f64070 */
[----:B------:R-:W-:-:S09]  /*02a0*/  ISETP.GT.U32.AND P4, PT, R4, 0xff, PT ;  /* 0x000000ff0400780c */ /* 0x000fd20003f84070 */
[----:B------:R-:W-:Y:S05]  /*02b0*/  @P2 BRA `(.L_x_4) ;  /* 0x0000000000442947 */ /* 0x000fea0003800000 */
[----:B------:R-:W2:Y:S01]  /*02c0*/  LDCU UR6, c[0x0][0x3a0] ;  /* 0x00007400ff0677ac */ /* 0x000ea20008000800 */
[----:B0-----:R-:W-:Y:S01]  /*02d0*/  LEA R2, R10, R5, 0x7 ;  /* 0x000000050a027211 */ /* 0x001fe200078e38ff */
[----:B------:R-:W0:Y:S03]  /*02e0*/  LDCU UR7, c[0x0][0x398] ;  /* 0x00007300ff0777ac */ /* 0x000e260008000800 */
[----:B------:R-:W-:Y:S02]  /*02f0*/  IADD3 R2, PT, PT, R2, 0x20, RZ ;  /* 0x0000002002027810 */ /* 0x000fe40007ffe0ff */
[----:B--2---:R-:W-:-:S04]  /*0300*/  ISETP.GE.AND P0, PT, R6, UR6, PT ;  /* 0x0000000606007c0c */ /* 0x004fc8000bf06270 */
[----:B0-----:R-:W-:-:S13]  /*0310*/  ISETP.LT.AND P0, PT, R2, UR7, !P0 ;  /* 0x0000000702007c0c */ /* 0x001fda000c701270 */
[----:B------:R2:W-:Y:S01]  /*0320*/  @!P0 STS [R9+0x480], RZ ;  /* 0x000480ff09008388 */ /* 0x0005e20000000800 */
[----:B------:R-:W-:Y:S05]  /*0330*/  @!P0 BRA `(.L_x_4) ;  /* 0x0000000000248947 */ /* 0x000fea0003800000 */
[----:B------:R-:W0:Y:S01]  /*0340*/  LDCU UR6, c[0x0][0x3a4] ;  /* 0x00007480ff0677ac */ /* 0x000e220008000800 */
[----:B------:R-:W3:Y:S01]  /*0350*/  LDCU.64 UR10, c[0x0][0x380] ;  /* 0x00007000ff0a77ac */ /* 0x000ee20008000a00 */
[----:B0-----:R-:W-:-:S05]  /*0360*/  IMAD R3, R2, UR6, RZ ;  /* 0x0000000602037c24 */ /* 0x001fca000f8e02ff */
[----:B------:R-:W-:-:S04]  /*0370*/  IADD3 R12, P0, PT, R6, R3, RZ ;  /* 0x00000003060c7210 */ /* 0x000fc80007f1e0ff */
[----:B------:R-:W-:Y:S02]  /*0380*/  LEA.HI.X.SX32 R3, R3, RZ, 0x1, P0 ;  /* 0x000000ff03037211 */ /* 0x000fe400000f0eff */
[----:B---3--:R-:W-:-:S04]  /*0390*/  LEA R2, P0, R12, UR10, 0x2 ;  /* 0x0000000a0c027c11 */ /* 0x008fc8000f8010ff */
[----:B------:R-:W-:-:S05]  /*03a0*/  LEA.HI.X R3, R12, UR11, R3, 0x2, P0 ;  /* 0x0000000b0c037c11 */ /* 0x000fca00080f1403 */
[----:B------:R-:W3:Y:S04]  /*03b0*/  LDG.E.STRONG.SM R2, desc[UR8][R2.64] ;  /* 0x0000000802027981 */ /* 0x000ee8000c1eb900 */
[----:B---3--:R3:W-:Y:S02]  /*03c0*/  STS [R9+0x480], R2 ;  /* 0x0004800209007388 */ /* 0x0087e40000000800 */
.L_x_4:
[----:B------:R-:W-:Y:S05]  /*03d0*/  BSYNC.RECONVERGENT B0 ;  /* 0x0000000000007941 */ /* 0x000fea0003800200 */
.L_x_3:
[----:B------:R-:W-:Y:S04]  /*03e0*/  BSSY.RECONVERGENT B0, `(.L_x_5) ;  /* 0x0000013000007945 */ /* 0x000fe80003800200 */
[----:B------:R-:W-:Y:S05]  /*03f0*/  @P3 BRA `(.L_x_6) ;  /* 0x0000000000443947 */ /* 0x000fea0003800000 */
[----:B------:R-:W4:Y:S01]  /*0400*/  LDCU UR6, c[0x0][0x3a0] ;  /* 0x00007400ff0677ac */ /* 0x000f220008000800 */
[----:B0--3--:R-:W-:Y:S01]  /*0410*/  LEA R2, R10, R5, 0x7 ;  /* 0x000000050a027211 */ /* 0x009fe200078e38ff */
[----:B------:R-:W0:Y:S03]  /*0420*/  LDCU UR7, c[0x0][0x398] ;  /* 0x00007300ff0777ac */ /* 0x000e260008000800 */
[----:B------:R-:W-:Y:S02]  /*0430*/  IADD3 R2, PT, PT, R2, 0x40, RZ ;  /* 0x0000004002027810 */ /* 0x000fe40007ffe0ff */
[----:B----4-:R-:W-:-:S04]  /*0440*/  ISETP.GE.AND P0, PT, R6, UR6, PT ;  /* 0x0000000606007c0c */ /* 0x010fc8000bf06270 */
        /* <DEDUP_REMOVED lines=12> */
.L_x_6:
[----:B------:R-:W-:Y:S05]  /*0510*/  BSYNC.RECONVERGENT B0 ;  /* 0x0000000000007941 */ /* 0x000fea0003800200 */
.L_x_5:
[----:B------:R-:W-:Y:S04]  /*0520*/  BSSY.RECONVERGENT B0, `(.L_x_7) ;  /* 0x0000013000007945 */ /* 0x000fe80003800200 */
[----:B------:R-:W-:Y:S05]  /*0530*/  @P4 BRA `(.L_x_8) ;  /* 0x0000000000444947 */ /* 0x000fea0003800000 */
[----:B------:R-:W5:Y:S01]  /*0540*/  LDCU UR6, c[0x0][0x3a0] ;  /* 0x00007400ff0677ac */ /* 0x000f620008000800 */
[----:B0--3--:R-:W-:Y:S01]  /*0550*/  LEA R2, R10, R5, 0x7 ;  /* 0x000000050a027211 */ /* 0x009fe200078e38ff */
[----:B------:R-:W0:Y:S03]  /*0560*/  LDCU UR7, c[0x0][0x398] ;  /* 0x00007300ff0777ac */ /* 0x000e260008000800 */
[----:B------:R-:W-:Y:S02]  /*0570*/  IADD3 R2, PT, PT, R2, 0x60, RZ ;  /* 0x0000006002027810 */ /* 0x000fe40007ffe0ff */
[----:B-----5:R-:W-:-:S04]  /*0580*/  ISETP.GE.AND P0, PT, R6, UR6, PT ;  /* 0x0000000606007c0c */ /* 0x020fc8000bf06270 */
[----:B0-----:R-:W-:-:S13]  /*0590*/  ISETP.LT.AND P0, PT, R2, UR7, !P0 ;  /* 0x0000000702007c0c */ /* 0x001fda000c701270 */
[----:B------:R0:W-:Y:S01]  /*05a0*/  @!P0 STS [R9+0xd80], RZ ;  /* 0x000d80ff09008388 */ /* 0x0001e20000000800 */
[----:B------:R-:W-:Y:S05]  /*05b0*/  @!P0 BRA `(.L_x_8) ;  /* 0x0000000000248947 */ /* 0x000fea0003800000 */
[----:B------:R-:W3:Y:S01]  /*05c0*/  LDCU UR6, c[0x0][0x3a4] ;  /* 0x00007480ff0677ac */ /* 0x000ee20008000800 */
[----:B------:R-:W5:Y:S01]  /*05d0*/  LDCU.64 UR10, c[0x0][0x380] ;  /* 0x00007000ff0a77ac */ /* 0x000f620008000a00 */
[----:B---3--:R-:W-:-:S05]  /*05e0*/  IMAD R3, R2, UR6, RZ ;  /* 0x0000000602037c24 */ /* 0x008fca000f8e02ff */
[----:B------:R-:W-:-:S04]  /*05f0*/  IADD3 R6, P0, PT, R6, R3, RZ ;  /* 0x0000000306067210 */ /* 0x000fc80007f1e0ff */
[----:B------:R-:W-:Y:S02]  /*0600*/  LEA.HI.X.SX32 R3, R3, RZ, 0x1, P0 ;  /* 0x000000ff03037211 */ /* 0x000fe400000f0eff */
[----:B-----5:R-:W-:-:S04]  /*0610*/  LEA R2, P0, R6, UR10, 0x2 ;  /* 0x0000000a06027c11 */ /* 0x020fc8000f8010ff */
[----:B------:R-:W-:-:S05]  /*0620*/  LEA.HI.X R3, R6, UR11, R3, 0x2, P0 ;  /* 0x0000000b06037c11 */ /* 0x000fca00080f1403 */
[----:B------:R-:W3:Y:S04]  /*0630*/  LDG.E.STRONG.SM R2, desc[UR8][R2.64] ;  /* 0x0000000802027981 */ /* 0x000ee8000c1eb900 */
[----:B---3--:R3:W-:Y:S02]  /*0640*/  STS [R9+0xd80], R2 ;  /* 0x000d800209007388 */ /* 0x0087e40000000800 */
.L_x_8:
[----:B------:R-:W-:Y:S05]  /*0650*/  BSYNC.RECONVERGENT B0 ;  /* 0x0000000000007941 */ /* 0x000fea0003800200 */
.L_x_7:
[----:B------:R-:W-:Y:S01]  /*0660*/  UIADD3 UR4, UPT, UPT, UR4, 0x2400, URZ ;  /* 0x0000240004047890 */ /* 0x000fe2000fffe0ff */
[----:B------:R-:W-:Y:S01]  /*0670*/  LOP3.LUT R8, R8, 0x1fc, RZ, 0xc0, !PT ;  /* 0x000001fc08087812 */ /* 0x000fe200078ec0ff */
[----:B------:R-:W-:Y:S01]  /*0680*/  BSSY.RECONVERGENT B0, `(.L_x_9) ;  /* 0x0000017000007945 */ /* 0x000fe20003800200 */
[----:B------:R-:W-:Y:S01]  /*0690*/  LOP3.LUT R4, R4, 0x7f, RZ, 0xc0, !PT ;  /* 0x0000007f04047812 */ /* 0x000fe200078ec0ff */
[----:B------:R-:W-:-:S03]  /*06a0*/  ULEA UR4, UR5, UR4, 0x18 ;  /* 0x0000000405047291 */ /* 0x000fc6000f8ec0ff */
[----:B------:R-:W-:-:S03]  /*06b0*/  LEA R4, R11, R4, 0x7 ;  /* 0x000000040b047211 */ /* 0x000fc600078e38ff */
[----:B------:R-:W-:-:S05]  /*06c0*/  IADD3 R8, PT, PT, R8, UR4, RZ ;  /* 0x0000000408087c10 */ /* 0x000fca000fffe0ff */
[----:B------:R-:W-:Y:S01]  /*06d0*/  IMAD R8, R7, 0x204, R8 ;  /* 0x0000020407087824 */ /* 0x000fe200078e0208 */
[----:B------:R-:W-:Y:S06]  /*06e0*/  @P1 BRA `(.L_x_10) ;  /* 0x0000000000401947 */ /* 0x000fec0003800000 */
[----:B------:R-:W5:Y:S01]  /*06f0*/  LDCU UR4, c[0x0][0x39c] ;  /* 0x00007380ff0477ac */ /* 0x000f620008000800 */
[----:B------:R-:W0:Y:S01]  /*0700*/  LDCU UR5, c[0x0][0x3a0] ;  /* 0x00007400ff0577ac */ /* 0x000e220008000800 */
[----:B-----5:R-:W-:-:S04]  /*0710*/  ISETP.GE.AND P0, PT, R4, UR4, PT ;  /* 0x0000000404007c0c */ /* 0x020fc8000bf06270 */
[----:B0-----:R-:W-:-:S13]  /*0720*/  ISETP.GE.OR P0, PT, R7, UR5, P0 ;  /* 0x0000000507007c0c */ /* 0x001fda0008706670 */
[----:B------:R-:W-:Y:S05]  /*0730*/  @P0 BRA `(.L_x_11) ;  /* 0x0000000000280947 */ /* 0x000fea0003800000 */
[----:B------:R-:W0:Y:S01]  /*0740*/  LDCU UR4, c[0x0][0x3a8] ;  /* 0x00007500ff0477ac */ /* 0x000e220008000800 */
[----:B------:R-:W3:Y:S01]  /*0750*/  LDCU.64 UR6, c[0x0][0x388] ;  /* 0x00007100ff0677ac */ /* 0x000ee20008000a00 */
[----:B0-----:R-:W-:-:S05]  /*0760*/  IMAD R3, R7, UR4, RZ ;  /* 0x0000000407037c24 */ /* 0x001fca000f8e02ff */
[----:B------:R-:W-:-:S04]  /*0770*/  IADD3 R5, P0, PT, R4, R3, RZ ;  /* 0x0000000304057210 */ /* 0x000fc80007f1e0ff */
[----:B------:R-:W-:Y:S02]  /*0780*/  LEA.HI.X.SX32 R6, R3, RZ, 0x1, P0 ;  /* 0x000000ff03067211 */ /* 0x000fe400000f0eff */
[----:B---3--:R-:W-:-:S04]  /*0790*/  LEA R2, P0, R5, UR6, 0x2 ;  /* 0x0000000605027c11 */ /* 0x008fc8000f8010ff */
[----:B------:R-:W-:-:S06]  /*07a0*/  LEA.HI.X R3, R5, UR7, R6, 0x2, P0 ;  /* 0x0000000705037c11 */ /* 0x000fcc00080f1406 */
[----:B------:R-:W3:Y:S04]  /*07b0*/  LDG.E.STRONG.SM R3, desc[UR8][R2.64] ;  /* 0x0000000802037981 */ /* 0x000ee8000c1eb900 */
[----:B---3--:R0:W-:Y:S01]  /*07c0*/  STS [R8], R3 ;  /* 0x0000000308007388 */ /* 0x0081e20000000800 */
[----:B------:R-:W-:Y:S05]  /*07d0*/  BRA `(.L_x_10) ;  /* 0x0000000000047947 */ /* 0x000fea0003800000 */
.L_x_11:
[----:B------:R0:W-:Y:S02]  /*07e0*/  STS [R8], RZ ;  /* 0x000000ff08007388 */ /* 0x0001e40000000800 */
.L_x_10:
[----:B------:R-:W-:Y:S05]  /*07f0*/  BSYNC.RECONVERGENT B0 ;  /* 0x0000000000007941 */ /* 0x000fea0003800200 */
.L_x_9:
[----:B------:R-:W-:Y:S01]  /*0800*/  BSSY.RECONVERGENT B0, `(.L_x_12) ;  /* 0x0000014000007945 */ /* 0x000fe20003800200 */
[----:B------:R-:W-:Y:S01]  /*0810*/  HFMA2 R70, -RZ, RZ, 0, 0 ;  /* 0x00000000ff467431 */ /* 0x000fe200000001ff */
[----:B------:R-:W-:Y:S02]  /*0820*/  MOV R75, RZ ;  /* 0x000000ff004b7202 */ /* 0x000fe40000000f00 */
[----:B------:R-:W-:Y:S05]  /*0830*/  @P2 BRA `(.L_x_13) ;  /* 0x0000000000402947 */ /* 0x000fea0003800000 */
[----:B------:R-:W5:Y:S01]  /*0840*/  LDCU UR4, c[0x0][0x39c] ;  /* 0x00007380ff0477ac */ /* 0x000f620008000800 */
[----:B0--3--:R-:W-:Y:S01]  /*0850*/  IADD3 R2, PT, PT, R7, 0x2, RZ ;  /* 0x0000000207027810 */ /* 0x009fe20007ffe0ff */
[----:B------:R-:W0:Y:S01]  /*0860*/  LDCU UR5, c[0x0][0x3a0] ;  /* 0x00007400ff0577ac */ /* 0x000e220008000800 */
        /* <DEDUP_REMOVED lines=10> */
[----:B------:R-:W-:-:S06]  /*0910*/  LEA.HI.X R3, R5, UR7, R6, 0x2, P0 ;  /* 0x0000000705037c11 */ /* 0x000fcc00080f1406 */
[----:B------:R-:W3:Y:S04]  /*0920*/  LDG.E.STRONG.SM R3, desc[UR8][R2.64] ;  /* 0x0000000802037981 */ /* 0x000ee8000c1eb900 */
[----:B---3--:R3:W-:Y:S02]  /*0930*/  STS [R8+0x408], R3 ;  /* 0x0004080308007388 */ /* 0x0087e40000000800 */
.L_x_13:
[----:B------:R-:W-:Y:S05]  /*0940*/  BSYNC.RECONVERGENT B0 ;  /* 0x0000000000007941 */ /* 0x000fea0003800200 */
.L_x_12:
[----:B------:R-:W-:Y:S04]  /*0950*/  BSSY.RECONVERGENT B0, `(.L_x_14) ;  /* 0x0000012000007945 */ /* 0x000fe80003800200 */
        /* <DEDUP_REMOVED lines=17> */
.L_x_15:
[----:B------:R-:W-:Y:S05]  /*0a70*/  BSYNC.RECONVERGENT B0 ;  /* 0x0000000000007941 */ /* 0x000fea0003800200 */
.L_x_14:
[----:B------:R-:W-:Y:S04]  /*0a80*/  BSSY.RECONVERGENT B0, `(.L_x_16) ;  /* 0x0000012000007945 */ /* 0x000fe80003800200 */
[----:B------:R-:W-:Y:S05]  /*0a90*/  @P4 BRA `(.L_x_17) ;  /* 0x0000000000404947 */ /* 0x000fea0003800000 */
[----:B------:R-:W5:Y:S01]  /*0aa0*/  LDCU UR4, c[0x0][0x39c] ;  /* 0x00007380ff0477ac */ /* 0x000f620008000800 */
[----:B------:R-:W-:Y:S01]  /*0ab0*/  IADD3 R7, PT, PT, R7, 0x6, RZ ;  /* 0x0000000607077810 */ /* 0x000fe20007ffe0ff */
[----:B------:R-:W0:Y:S01]  /*0ac0*/  LDCU UR5, c[0x0][0x3a0] ;  /* 0x00007400ff0577ac */ /* 0x000e220008000800 */
[----:B-----5:R-:W-:-:S04]  /*0ad0*/  ISETP.GE.AND P0, PT, R4, UR4, PT ;  /* 0x0000000404007c0c */ /* 0x020fc8000bf06270 */
[----:B0-----:R-:W-:-:S13]  /*0ae0*/  ISETP.LT.AND P0, PT, R7, UR5, !P0 ;  /* 0x0000000507007c0c */ /* 0x001fda000c701270 */
[----:B------:R0:W-:Y:S01]  /*0af0*/  @!P0 STS [R8+0xc18], RZ ;  /* 0x000c18ff08008388 */ /* 0x0001e20000000800 */
[----:B------:R-:W-:Y:S05]  /*0b00*/  @!P0 BRA `(.L_x_17) ;  /* 0x0000000000248947 */ /* 0x000fea0003800000 */
[----:B------:R-:W5:Y:S01]  /*0b10*/  LDCU UR4, c[0x0][0x3a8] ;  /* 0x00007500ff0477ac */ /* 0x000f620008000800 */
[----:B------:R-:W3:Y:S01]  /*0b20*/  LDCU.64 UR6, c[0x0][0x388] ;  /* 0x00007100ff0677ac */ /* 0x000ee20008000a00 */
[----:B-----5:R-:W-:-:S05]  /*0b30*/  IMAD R7, R7, UR4, RZ ;  /* 0x0000000407077c24 */ /* 0x020fca000f8e02ff */
[----:B------:R-:W-:-:S04]  /*0b40*/  IADD3 R4, P0, PT, R4, R7, RZ ;  /* 0x0000000704047210 */ /* 0x000fc80007f1e0ff */
[----:B------:R-:W-:Y:S02]  /*0b50*/  LEA.HI.X.SX32 R7, R7, RZ, 0x1, P0 ;  /* 0x000000ff07077211 */ /* 0x000fe400000f0eff */
[----:B---3--:R-:W-:-:S04]  /*0b60*/  LEA R2, P0, R4, UR6, 0x2 ;  /* 0x0000000604027c11 */ /* 0x008fc8000f8010ff */
[----:B------:R-:W-:-:S06]  /*0b70*/  LEA.HI.X R3, R4, UR7, R7, 0x2, P0 ;  /* 0x0000000704037c11 */ /* 0x000fcc00080f1407 */
[----:B------:R-:W3:Y:S04]  /*0b80*/  LDG.E.STRONG.SM R3, desc[UR8][R2.64] ;  /* 0x0000000802037981 */ /* 0x000ee8000c1eb900 */
[----:B---3--:R3:W-:Y:S02]  /*0b90*/  STS [R8+0xc18], R3 ;  /* 0x000c180308007388 */ /* 0x0087e40000000800 */
.L_x_17:
[----:B------:R-:W-:Y:S05]  /*0ba0*/  BSYNC.RECONVERGENT B0 ;  /* 0x0000000000007941 */ /* 0x000fea0003800200 */
.L_x_16:
[----:B------:R-:W5:Y:S01]  /*0bb0*/  LDCU UR6, c[0x0][0x3a0] ;  /* 0x00007400ff0677ac */ /* 0x000f620008000800 */
[----:B------:R-:W-:Y:S01]  /*0bc0*/  HFMA2 R64, -RZ, RZ, 0, 0 ;  /* 0x00000000ff407431 */ /* 0x000fe200000001ff */
[----:B------:R-:W-:Y:S01]  /*0bd0*/  CS2R R72, SRZ ;  /* 0x0000000000487805 */ /* 0x000fe2000001ff00 */
        /* <DEDUP_REMOVED lines=9> */
[----:B------:R-:W-:-:S02]  /*0c70*/  MOV R74, RZ ;  /* 0x000000ff004a7202 */ /* 0x000fc40000000f00 */
[----:B------:R-:W-:Y:S02]  /*0c80*/  CS2R R62, SRZ ;  /* 0x00000000003e7805 */ /* 0x000fe4000001ff00 */
[----:B------:R-:W-:Y:S02]  /*0c90*/  CS2R R16, SRZ ;  /* 0x0000000000107805 */ /* 0x000fe4000001ff00 */
[----:B------:R-:W-:Y:S02]  /*0ca0*/  CS2R R10, SRZ ;  /* 0x00000000000a7805 */ /* 0x000fe4000001ff00 */
[----:B------:R-:W-:Y:S02]  /*0cb0*/  CS2R R14, SRZ ;  /* 0x00000000000e7805 */ /* 0x000fe4000001ff00 */
[----:B------:R-:W-:Y:S01]  /*0cc0*/  CS2R R6, SRZ ;  /* 0x0000000000067805 */ /* 0x000fe2000001ff00 */
[----:B-----5:R-:W-:Y:S01]  /*0cd0*/  UISETP.GE.AND UP0, UPT, UR6, 0x1, UPT ;  /* 0x000000010600788c */ /* 0x020fe2000bf06270 */
[----:B0--3--:R-:W-:Y:S01]  /*0ce0*/  CS2R R2, SRZ ;  /* 0x0000000000027805 */ /* 0x009fe2000001ff00 */
[----:B------:R-:W-:Y:S01]  /*0cf0*/  UIADD3 UR4, UPT, UPT, UR6, 0x7, URZ ;  /* 0x0000000706047890 */ /* 0x000fe2000fffe0ff */
[----:B------:R-:W-:-:S02]  /*0d00*/  CS2R R4, SRZ ;  /* 0x0000000000047805 */ /* 0x000fc4000001ff00 */
[----:B------:R-:W-:Y:S02]  /*0d10*/  MOV R90, RZ ;  /* 0x000000ff005a7202 */ /* 0x000fe40000000f00 */
[----:B------:R-:W-:Y:S01]  /*0d20*/  CS2R R78, SRZ ;  /* 0x00000000004e7805 */ /* 0x000fe2000001ff00 */
[----:B------:R-:W-:Y:S01]  /*0d30*/  USHF.R.S32.HI UR5, URZ, 0x1f, UR4 ;  /* 0x0000001fff057899 */ /* 0x000fe20008011404 */
[----:B------:R-:W-:Y:S02]  /*0d40*/  MOV R57, RZ ;  /* 0x000000ff00397202 */ /* 0x000fe40000000f00 */
[----:B------:R-:W-:Y:S02]  /*0d50*/  CS2R R92, SRZ ;  /* 0x00000000005c7805 */ /* 0x000fe4000001ff00 */
[----:B------:R-:W-:Y:S02]  /*0d60*/  CS2R R58, SRZ ;  /* 0x00000000003a7805 */ /* 0x000fe4000001ff00 */
[----:B------:R-:W-:-:S02]  /*0d70*/  CS2R R96, SRZ ;  /* 0x0000000000607805 */ /* 0x000fc4000001ff00 */
[----:B------:R-:W-:Y:S02]  /*0d80*/  CS2R R94, SRZ ;  /* 0x00000000005e7805 */ /* 0x000fe4000001ff00 */
[----:B------:R-:W-:Y:S02]  /*0d90*/  CS2R R52, SRZ ;  /* 0x0000000000347805 */ /* 0x000fe4000001ff00 */
[----:B------:R-:W-:Y:S02]  /*0da0*/  CS2R R54, SRZ ;  /* 0x0000000000367805 */ /* 0x000fe4000001ff00 */
[----:B------:R-:W-:Y:S02]  /*0db0*/  CS2R R50, SRZ ;  /* 0x0000000000327805 */ /* 0x000fe4000001ff00 */
[----:B------:R-:W-:Y:S02]  /*0dc0*/  CS2R R48, SRZ ;  /* 0x0000000000307805 */ /* 0x000fe4000001ff00 */
[----:B------:R-:W-:-:S02]  /*0dd0*/  MOV R102, RZ ;  /* 0x000000ff00667202 */ /* 0x000fc40000000f00 */
[----:B------:R-:W-:Y:S02]  /*0de0*/  CS2R R76, SRZ ;  /* 0x00000000004c7805 */ /* 0x000fe4000001ff00 */
[----:B------:R-:W-:Y:S02]  /*0df0*/  CS2R R18, SRZ ;  /* 0x0000000000127805 */ /* 0x000fe4000001ff00 */
[----:B------:R-:W-:Y:S02]  /*0e00*/  MOV R82, RZ ;  /* 0x000000ff00527202 */ /* 0x000fe40000000f00 */
[----:B-12-4-:R-:W-:Y:S02]  /*0e10*/  CS2R R8, SRZ ;  /* 0x0000000000087805 */ /* 0x016fe4000001ff00 */
[----:B------:R-:W-:Y:S02]  /*0e20*/  CS2R R12, SRZ ;  /* 0x00000000000c7805 */ /* 0x000fe4000001ff00 */
[----:B------:R-:W-:Y:S01]  /*0e30*/  MOV R80, RZ ;  /* 0x000000ff00507202 */ /* 0x000fe20000000f00 */
[----:B------:R-:W-:Y:S01]  /*0e40*/  ULEA.HI UR4, UR5, UR4, URZ, 0x3 ;  /* 0x0000000405047291 */ /* 0x000fe2000f8f18ff */
[----:B------:R-:W-:Y:S06]  /*0e50*/  BAR.SYNC.DEFER_BLOCKING 0x0 ;  /* 0x0000000000007b1d */ /* 0x000fec0000010000 */
[----:B------:R-:W-:Y:S05]  /*0e60*/  BRA.U !UP0, `(.L_x_18) ;  /* 0x0000003d083c7547 */ /* 0x000fea000b800000 */
[----:B------:R-:W-:Y:S01]  /*0e70*/  USHF.R.S32.HI UR4, URZ, 0x3, UR4 ;  /* 0x00000003ff047899 */ /* 0x000fe20008011404 */
[----:B------:R-:W-:Y:S01]  /*0e80*/  MOV R83, RZ ;  /* 0x000000ff00537202 */ /* 0x000fe20000000f00 */
[----:B------:R-:W0:Y:S01]  /*0e90*/  LDCU UR7, c[0x0][0x3a0] ;  /* 0x00007400ff0777ac */ /* 0x000e220008000800 */
[----:B------:R-:W-:Y:S01]  /*0ea0*/  MOV R70, RZ ;  /* 0x000000ff00467202 */ /* 0x000fe20000000f00 */
[----:B------:R-:W-:Y:S01]  /*0eb0*/  UISETP.LT.AND UP0, UPT, UR4, 0x1, UPT ;  /* 0x000000010400788c */ /* 0x000fe2000bf01270 */
[----:B------:R-:W1:Y:S01]  /*0ec0*/  LDCU UR14, c[0x0][0x39c] ;  /* 0x00007380ff0e77ac */ /* 0x000e620008000800 */
[----:B------:R-:W2:Y:S01]  /*0ed0*/  LDCU UR15, c[0x0][0x398] ;  /* 0x00007300ff0f77ac */ /* 0x000ea20008000800 */
[----:B------:R-:W3:Y:S01]  /*0ee0*/  LDCU UR16, c[0x0][0x3a4] ;  /* 0x00007480ff1077ac */ /* 0x000ee20008000800 */
[----:B------:R-:W4:Y:S01]  /*0ef0*/  LDCU UR17, c[0x0][0x3a8] ;  /* 0x00007500ff1177ac */ /* 0x000f220008000800 */
[----:B------:R-:W0:Y:S01]  /*0f00*/  LDCU.64 UR10, c[0x0][0x380] ;  /* 0x00007000ff0a77ac */ /* 0x000e220008000a00 */
[----:B------:R-:W0:Y:S01]  /*0f10*/  LDCU.64 UR12, c[0x0][0x388] ;  /* 0x00007100ff0c77ac */ /* 0x000e220008000a00 */
[----:B------:R-:W-:-:S12]  /*0f20*/  USEL UR18, UR4, 0x1, !UP0 ;  /* 0x0000000104127887 */ /* 0x000fd8000c000000 */
.L_x_43:
[----:B------:R-:W-:Y:S02]  /*0f30*/  MOV R21, R83 ;  /* 0x0000005300157202 */ /* 0x000fe40000000f00 */
[C---:B------:R-:W-:Y:S02]  /*0f40*/  LOP3.LUT R22, R83.reuse, 0x1, RZ, 0xc0, !PT ;  /* 0x0000000153167812 */ /* 0x040fe400078ec0ff */
[----:B------:R-:W-:-:S04]  /*0f50*/  IADD3 R83, PT, PT, R83, 0x1, RZ ;  /* 0x0000000153537810 */ /* 0x000fc80007ffe0ff */
[----:B------:R-:W-:-:S13]  /*0f60*/  ISETP.GE.AND P0, PT, R83, UR4, PT ;  /* 0x0000000453007c0c */ /* 0x000fda000bf06270 */
[----:B------:R-:W-:Y:S05]  /*0f70*/  @P0 BRA `(.L_x_19) ;  /* 0x0000001800200947 */ /* 0x000fea0003800000 */
[----:B------:R-:W5:Y:S01]  /*0f80*/  S2R R0, SR_TID.Y ;  /* 0x0000000000007919 */ /* 0x000f620000002200 */
[----:B------:R-:W5:Y:S01]  /*0f90*/  LDCU UR5, c[0x0][0x360] ;  /* 0x00006c00ff0577ac */ /* 0x000f620008000800 */
[----:B------:R-:W-:Y:S01]  /*0fa0*/  SHF.L.U32 R25, R21, 0x3, RZ ;  /* 0x0000000315197819 */ /* 0x000fe200000006ff */
[----:B------:R-:W-:Y:S01]  /*0fb0*/  BSSY.RECONVERGENT B0, `(.L_x_20) ;  /* 0x0000030000007945 */ /* 0x000fe20003800200 */
[----:B------:R-:W5:Y:S02]  /*0fc0*/  S2R R23, SR_TID.X ;  /* 0x0000000000177919 */ /* 0x000f640000002100 */
[----:B------:R-:W-:Y:S01]  /*0fd0*/  IADD3 R24, PT, PT, R25, 0x8, RZ ;  /* 0x0000000819187810 */ /* 0x000fe20007ffe0ff */
[----:B-----5:R-:W-:-:S05]  /*0fe0*/  IMAD R20, R0, UR5, R23 ;  /* 0x0000000500147c24 */ /* 0x020fca000f8e0217 */
[----:B------:R-:W-:-:S13]  /*0ff0*/  ISETP.GT.U32.AND P0, PT, R20, 0x3ff, PT ;  /* 0x000003ff1400780c */ /* 0x000fda0003f04070 */
[----:B------:R-:W-:Y:S05]  /*1000*/  @P0 BRA `(.L_x_21) ;  /* 0x0000000000a80947 */ /* 0x000fea0003800000 */
[----:B------:R-:W5:Y:S01]  /*1010*/  S2R R28, SR_CTAID.Y ;  /* 0x00000000001c7919 */ /* 0x000f620000002600 */
[----:B------:R-:W-:Y:S02]  /*1020*/  LOP3.LUT R21, R20, 0x7, RZ, 0xc0, !PT ;  /* 0x0000000714157812 */ /* 0x000fe400078ec0ff */
[----:B------:R-:W-:Y:S02]  /*1030*/  SHF.R.U32.HI R26, RZ, 0x3, R20 ;  /* 0x00000003ff1a7819 */ /* 0x000fe40000011614 */
[----:B------:R-:W-:-:S04]  /*1040*/  IADD3 R21, PT, PT, R24, R21, RZ ;  /* 0x0000001518157210 */ /* 0x000fc80007ffe0ff */
[----:B0-----:R-:W-:Y:S02]  /*1050*/  ISETP.GE.AND P0, PT, R21, UR7, PT ;  /* 0x0000000715007c0c */ /* 0x001fe4000bf06270 */
[----:B-----5:R-:W-:-:S04]  /*1060*/  LEA R27, R28, R26, 0x7 ;  /* 0x0000001a1c1b7211 */ /* 0x020fc800078e38ff */
[----:B--2---:R-:W-:-:S13]  /*1070*/  ISETP.GE.OR P0, PT, R27, UR15, P0 ;  /* 0x0000000f1b007c0c */ /* 0x004fda0008706670 */
[----:B------:R-:W-:Y:S05]  /*1080*/  @P0 BRA `(.L_x_22) ;  /* 0x0000000000600947 */ /* 0x000fea0003800000 */
[----:B------:R-:W0:Y:S02]  /*1090*/  LDCU UR5, c[0x0][0x360] ;  /* 0x00006c00ff0577ac */ /* 0x000e240008000800 */
[----:B0-----:R-:W-:-:S05]  /*10a0*/  IMAD R26, R0, UR5, R23 ;  /* 0x00000005001a7c24 */ /* 0x001fca000f8e0217 */
[----:B------:R-:W-:-:S04]  /*10b0*/  SHF.R.U32.HI R27, RZ, 0x3, R26 ;  /* 0x00000003ff1b7819 */ /* 0x000fc8000001161a */
[----:B------:R-:W-:Y:S02]  /*10c0*/  LEA R20, R28, R27, 0x7 ;  /* 0x0000001b1c147211 */ /* 0x000fe400078e38ff */
[----:B------:R-:W-:-:S03]  /*10d0*/  SHF.R.S32.HI R28, RZ, 0x1f, R25 ;  /* 0x0000001fff1c7819 */ /* 0x000fc60000011419 */
[----:B---3--:R-:W-:Y:S01]  /*10e0*/  IMAD R21, R20, UR16, RZ ;  /* 0x0000001014157c24 */ /* 0x008fe2000f8e02ff */
[----:B------:R-:W-:-:S04]  /*10f0*/  LOP3.LUT R20, R26, 0x7, RZ, 0xc0, !PT ;  /* 0x000000071a147812 */ /* 0x000fc800078ec0ff */
[----:B------:R-:W-:Y:S02]  /*1100*/  IADD3 R29, P0, P1, R21, R25, R20 ;  /* 0x00000019151d7210 */ /* 0x000fe4000791e014 */
[----:B------:R-:W-:-:S04]  /*1110*/  SHF.R.S32.HI R21, RZ, 0x1f, R21 ;  /* 0x0000001fff157819 */ /* 0x000fc80000011415 */
[----:B------:R-:W-:Y:S02]  /*1120*/  IADD3.X R28, PT, PT, R21, R28, RZ, P0, P1 ;  /* 0x0000001c151c7210 */ /* 0x000fe400007e24ff */
[----:B------:R-:W-:-:S04]  /*1130*/  LEA R20, P0, R29, UR10, 0x2 ;  /* 0x0000000a1d147c11 */ /* 0x000fc8000f8010ff */
[----:B------:R-:W-:-:S05]  /*1140*/  LEA.HI.X R21, R29, UR11, R28, 0x2, P0 ;  /* 0x0000000b1d157c11 */ /* 0x000fca00080f141c */
[----:B------:R-:W2:Y:S01]  /*1150*/  LDG.E.STRONG.SM R20, desc[UR8][R20.64+0x20] ;  /* 0x0000200814147981 */ /* 0x000ea2000c1eb900 */
[----:B------:R-:W0:Y:S01]  /*1160*/  S2UR UR6, SR_CgaCtaId ;  /* 0x00000000000679c3 */ /* 0x000e220000008800 */
[----:B------:R-:W-:Y:S01]  /*1170*/  UMOV UR5, 0x400 ;  /* 0x0000040000057882 */ /* 0x000fe20000000000 */
[----:B------:R-:W-:Y:S02]  /*1180*/  SHF.L.U32 R26, R26, 0x2, RZ ;  /* 0x000000021a1a7819 */ /* 0x000fe400000006ff */
[----:B------:R-:W-:Y:S02]  /*1190*/  LOP3.LUT R29, R22, 0x1, RZ, 0x3c, !PT ;  /* 0x00000001161d7812 */ /* 0x000fe400078e3cff */
[----:B------:R-:W-:Y:S01]  /*11a0*/  LOP3.LUT R26, R26, 0x1c, RZ, 0xc0, !PT ;  /* 0x0000001c1a1a7812 */ /* 0x000fe200078ec0ff */
[----:B0-----:R-:W-:-:S06]  /*11b0*/  ULEA UR5, UR6, UR5, 0x18 ;  /* 0x0000000506057291 */ /* 0x001fcc000f8ec0ff */
[----:B------:R-:W-:-:S05]  /*11c0*/  IADD3 R26, PT, PT, R26, UR5, RZ ;  /* 0x000000051a1a7c10 */ /* 0x000fca000fffe0ff */
[----:B------:R-:W-:-:S04]  /*11d0*/  IMAD R26, R29, 0x1200, R26 ;  /* 0x000012001d1a7824 */ /* 0x000fc800078e021a */
[----:B------:R-:W-:-:S05]  /*11e0*/  IMAD R27, R27, 0x24, R26 ;  /* 0x000000241b1b7824 */ /* 0x000fca00078e021a */
[----:B--2---:R0:W-:Y:S01]  /*11f0*/  STS [R27], R20 ;  /* 0x000000141b007388 */ /* 0x0041e20000000800 */
[----:B------:R-:W-:Y:S05]  /*1200*/  BRA `(.L_x_21) ;  /* 0x0000000000287947 */ /* 0x000fea0003800000 */
.L_x_22:
[----:B------:R-:W0:Y:S01]  /*1210*/  S2UR UR6, SR_CgaCtaId ;  /* 0x00000000000679c3 */ /* 0x000e220000008800 */
[----:B------:R-:W-:Y:S01]  /*1220*/  SHF.L.U32 R20, R20, 0x2, RZ ;  /* 0x0000000214147819 */ /* 0x000fe200000006ff */
[----:B------:R-:W-:Y:S01]  /*1230*/  UMOV UR5, 0x400 ;  /* 0x0000040000057882 */ /* 0x000fe20000000000 */
[----:B------:R-:W-:Y:S02]  /*1240*/  LOP3.LUT R21, R22, 0x1, RZ, 0x3c, !PT ;  /* 0x0000000116157812 */ /* 0x000fe400078e3cff */
[----:B------:R-:W-:Y:S01]  /*1250*/  LOP3.LUT R20, R20, 0x1c, RZ, 0xc0, !PT ;  /* 0x0000001c14147812 */ /* 0x000fe200078ec0ff */
[----:B0-----:R-:W-:-:S06]  /*1260*/  ULEA UR5, UR6, UR5, 0x18 ;  /* 0x0000000506057291 */ /* 0x001fcc000f8ec0ff */
[----:B------:R-:W-:-:S05]  /*1270*/  IADD3 R20, PT, PT, R20, UR5, RZ ;  /* 0x0000000514147c10 */ /* 0x000fca000fffe0ff */
[----:B------:R-:W-:-:S04]  /*1280*/  IMAD R21, R21, 0x1200, R20 ;  /* 0x0000120015157824 */ /* 0x000fc800078e0214 */
[----:B------:R-:W-:-:S05]  /*1290*/  IMAD R21, R26, 0x24, R21 ;  /* 0x000000241a157824 */ /* 0x000fca00078e0215 */
[----:B------:R0:W-:Y:S02]  /*12a0*/  STS [R21], RZ ;  /* 0x000000ff15007388 */ /* 0x0001e40000000800 */
.L_x_21:
[----:B01234-:R-:W-:Y:S05]  /*12b0*/  BSYNC.RECONVERGENT B0 ;  /* 0x0000000000007941 */ /* 0x01ffea0003800200 */
.L_x_20:
[----:B------:R-:W0:Y:S01]  /*12c0*/  LDCU UR5, c[0x0][0x360] ;  /* 0x00006c00ff0577ac */ /* 0x000e220008000800 */
[----:B------:R-:W-:Y:S01]  /*12d0*/  BSSY.RECONVERGENT B0, `(.L_x_23) ;  /* 0x0000030000007945 */ /* 0x000fe20003800200 */
[----:B0-----:R-:W-:-:S05]  /*12e0*/  IMAD R20, R0, UR5, R23 ;  /* 0x0000000500147c24 */ /* 0x001fca000f8e0217 */
[----:B------:R-:W-:-:S13]  /*12f0*/  ISETP.GT.U32.AND P0, PT, R20, 0x2ff, PT ;  /* 0x000002ff1400780c */ /* 0x000fda0003f04070 */
[----:B------:R-:W-:Y:S05]  /*1300*/  @P0 BRA `(.L_x_24) ;  /* 0x0000000000b00947 */ /* 0x000fea0003800000 */
[----:B------:R-:W0:Y:S01]  /*1310*/  S2R R28, SR_CTAID.Y ;  /* 0x00000000001c7919 */ /* 0x000e220000002600 */
[----:B------:R-:W-:Y:S02]  /*1320*/  SHF.R.U32.HI R26, RZ, 0x3, R20 ;  /* 0x00000003ff1a7819 */ /* 0x000fe40000011614 */
[----:B------:R-:W-:-:S04]  /*1330*/  LOP3.LUT R21, R20, 0x7, RZ, 0xc0, !PT ;  /* 0x0000000714157812 */ /* 0x000fc800078ec0ff */
[----:B------:R-:W-:-:S04]  /*1340*/  IADD3 R21, PT, PT, R24, R21, RZ ;  /* 0x0000001518157210 */ /* 0x000fc80007ffe0ff */
[----:B------:R-:W-:Y:S02]  /*1350*/  ISETP.GE.AND P0, PT, R21, UR7, PT ;  /* 0x0000000715007c0c */ /* 0x000fe4000bf06270 */
[----:B0-----:R-:W-:-:S04]  /*1360*/  LEA R27, R28, R26, 0x7 ;  /* 0x0000001a1c1b7211 */ /* 0x001fc800078e38ff */
[----:B------:R-:W-:-:S04]  /*1370*/  IADD3 R27, PT, PT, R27, 0x20, RZ ;  /* 0x000000201b1b7810 */ /* 0x000fc80007ffe0ff */
[----:B------:R-:W-:-:S13]  /*1380*/  ISETP.LT.AND P1, PT, R27, UR15, PT ;  /* 0x0000000f1b007c0c */ /* 0x000fda000bf21270 */
[----:B------:R-:W-:Y:S05]  /*1390*/  @!P0 BRA P1, `(.L_x_25) ;  /* 0x00000000002c8947 */ /* 0x000fea0000800000 */
        /* <DEDUP_REMOVED lines=9> */
[----:B------:R0:W-:Y:S01]  /*1430*/  STS [R21+0x480], RZ ;  /* 0x000480ff15007388 */ /* 0x0001e20000000800 */
[----:B------:R-:W-:Y:S05]  /*1440*/  BRA `(.L_x_24) ;  /* 0x0000000000607947 */ /* 0x000fea0003800000 */
.L_x_25:
[----:B------:R-:W0:Y:S01]  /*1450*/  LDCU UR5, c[0x0][0x360] ;  /* 0x00006c00ff0577ac */ /* 0x000e220008000800 */
[----:B------:R-:W-:Y:S01]  /*1460*/  SHF.R.S32.HI R30, RZ, 0x1f, R25 ;  /* 0x0000001fff1e7819 */ /* 0x000fe20000011419 */
[----:B0-----:R-:W-:-:S05]  /*1470*/  IMAD R26, R0, UR5, R23 ;  /* 0x00000005001a7c24 */ /* 0x001fca000f8e0217 */
[----:B------:R-:W-:-:S04]  /*1480*/  SHF.R.U32.HI R27, RZ, 0x3, R26 ;  /* 0x00000003ff1b7819 */ /* 0x000fc8000001161a */
[----:B------:R-:W-:-:S04]  /*1490*/  LEA R20, R28, R27, 0x7 ;  /* 0x0000001b1c147211 */ /* 0x000fc800078e38ff */
[----:B------:R-:W-:-:S05]  /*14a0*/  IADD3 R20, PT, PT, R20, 0x20, RZ ;  /* 0x0000002014147810 */ /* 0x000fca0007ffe0ff */
[----:B------:R-:W-:Y:S01]  /*14b0*/  IMAD R21, R20, UR16, RZ ;  /* 0x0000001014157c24 */ /* 0x000fe2000f8e02ff */
        /* <DEDUP_REMOVED lines=16> */
[----:B--2---:R1:W-:Y:S02]  /*15c0*/  STS [R27+0x480], R20 ;  /* 0x000480141b007388 */ /* 0x0043e40000000800 */
.L_x_24:
[----:B------:R-:W-:Y:S05]  /*15d0*/  BSYNC.RECONVERGENT B0 ;  /* 0x0000000000007941 */ /* 0x000fea0003800200 */
.L_x_23:
[----:B------:R-:W1:Y:S01]  /*15e0*/  LDCU UR5, c[0x0][0x360] ;  /* 0x00006c00ff0577ac */ /* 0x000e620008000800 */
[----:B------:R-:W-:Y:S01]  /*15f0*/  BSSY.RECONVERGENT B0, `(.L_x_26) ;  /* 0x0000030000007945 */ /* 0x000fe20003800200 */
[----:B-1----:R-:W-:-:S05]  /*1600*/  IMAD R20, R0, UR5, R23 ;  /* 0x0000000500147c24 */ /* 0x002fca000f8e0217 */
[----:B------:R-:W-:-:S13]  /*1610*/  ISETP.GT.U32.AND P0, PT, R20, 0x1ff, PT ;  /* 0x000001ff1400780c */ /* 0x000fda0003f04070 */
[----:B------:R-:W-:Y:S05]  /*1620*/  @P0 BRA `(.L_x_27) ;  /* 0x0000000000b00947 */ /* 0x000fea0003800000 */
[----:B------:R-:W1:Y:S01]  /*1630*/  S2R R28, SR_CTAID.Y ;  /* 0x00000000001c7919 */ /* 0x000e620000002600 */
[----:B------:R-:W-:Y:S02]  /*1640*/  SHF.R.U32.HI R26, RZ, 0x3, R20 ;  /* 0x00000003ff1a7819 */ /* 0x000fe40000011614 */
[----:B0-----:R-:W-:-:S04]  /*1650*/  LOP3.LUT R21, R20, 0x7, RZ, 0xc0, !PT ;  /* 0x0000000714157812 */ /* 0x001fc800078ec0ff */
[----:B------:R-:W-:-:S04]  /*1660*/  IADD3 R21, PT, PT, R24, R21, RZ ;  /* 0x0000001518157210 */ /* 0x000fc80007ffe0ff */
[----:B------:R-:W-:Y:S02]  /*1670*/  ISETP.GE.AND P0, PT, R21, UR7, PT ;  /* 0x0000000715007c0c */ /* 0x000fe4000bf06270 */
[----:B-1----:R-:W-:-:S04]  /*1680*/  LEA R27, R28, R26, 0x7 ;  /* 0x0000001a1c1b7211 */ /* 0x002fc800078e38ff */
        /* <DEDUP_REMOVED lines=14> */
.L_x_28:
        /* <DEDUP_REMOVED lines=24> */
.L_x_27:
[----:B------:R-:W-:Y:S05]  /*18f0*/  BSYNC.RECONVERGENT B0 ;  /* 0x0000000000007941 */ /* 0x000fea0003800200 */
.L_x_26:
[----:B------:R-:W1:Y:S01]  /*1900*/  LDCU UR5, c[0x0][0x360] ;  /* 0x00006c00ff0577ac */ /* 0x000e620008000800 */
[----:B------:R-:W-:Y:S01]  /*1910*/  BSSY.RECONVERGENT B0, `(.L_x_29) ;  /* 0x0000030000007945 */ /* 0x000fe20003800200 */
[----:B-1----:R-:W-:-:S05]  /*1920*/  IMAD R20, R0, UR5, R23 ;  /* 0x0000000500147c24 */ /* 0x002fca000f8e0217 */
[----:B------:R-:W-:-:S13]  /*1930*/  ISETP.GT.U32.AND P0, PT, R20, 0xff, PT ;  /* 0x000000ff1400780c */ /* 0x000fda0003f04070 */
[----:B------:R-:W-:Y:S05]  /*1940*/  @P0 BRA `(.L_x_30) ;  /* 0x0000000000b00947 */ /* 0x000fea0003800000 */
[----:B------:R-:W1:Y:S01]  /*1950*/  S2R R28, SR_CTAID.Y ;  /* 0x00000000001c7919 */ /* 0x000e620000002600 */
[----:B------:R-:W-:Y:S02]  /*1960*/  SHF.R.U32.HI R26, RZ, 0x3, R20 ;  /* 0x00000003ff1a7819 */ /* 0x000fe40000011614 */
[----:B0-2---:R-:W-:-:S04]  /*1970*/  LOP3.LUT R21, R20, 0x7, RZ, 0xc0, !PT ;  /* 0x0000000714157812 */ /* 0x005fc800078ec0ff */
        /* <DEDUP_REMOVED lines=17> */
.L_x_31:
[----:B------:R-:W0:Y:S02]  /*1a90*/  LDCU UR5, c[0x0][0x360] ;  /* 0x00006c00ff0577ac */ /* 0x000e240008000800 */
[----:B0-----:R-:W-:-:S05]  /*1aa0*/  IMAD R26, R0, UR5, R23 ;  /* 0x00000005001a7c24 */ /* 0x001fca000f8e0217 */
[----:B------:R-:W-:-:S04]  /*1ab0*/  SHF.R.U32.HI R27, RZ, 0x3, R26 ;  /* 0x00000003ff1b7819 */ /* 0x000fc8000001161a */
[----:B------:R-:W-:Y:S02]  /*1ac0*/  LEA R20, R28, R27, 0x7 ;  /* 0x0000001b1c147211 */ /* 0x000fe400078e38ff */
[----:B------:R-:W-:Y:S02]  /*1ad0*/  SHF.R.S32.HI R28, RZ, 0x1f, R25 ;  /* 0x0000001fff1c7819 */ /* 0x000fe40000011419 */
        /* <DEDUP_REMOVED lines=19> */
.L_x_30:
[----:B------:R-:W-:Y:S05]  /*1c10*/  BSYNC.RECONVERGENT B0 ;  /* 0x0000000000007941 */ /* 0x000fea0003800200 */
.L_x_29:
[----:B------:R-:W3:Y:S01]  /*1c20*/  LDCU UR5, c[0x0][0x360] ;  /* 0x00006c00ff0577ac */ /* 0x000ee20008000800 */
[----:B------:R-:W-:Y:S01]  /*1c30*/  BSSY.RECONVERGENT B0, `(.L_x_32) ;  /* 0x000002f000007945 */ /* 0x000fe20003800200 */
[----:B---3--:R-:W-:-:S05]  /*1c40*/  IMAD R20, R0, UR5, R23 ;  /* 0x0000000500147c24 */ /* 0x008fca000f8e0217 */
[----:B------:R-:W-:-:S13]  /*1c50*/  ISETP.GT.U32.AND P0, PT, R20, 0x3ff, PT ;  /* 0x000003ff1400780c */ /* 0x000fda0003f04070 */
[----:B------:R-:W-:Y:S05]  /*1c60*/  @P0 BRA `(.L_x_33) ;  /* 0x0000000000ac0947 */ /* 0x000fea0003800000 */
[----:B------:R-:W3:Y:S01]  /*1c70*/  S2R R26, SR_CTAID.X ;  /* 0x00000000001a7919 */ /* 0x000ee20000002500 */
[----:B012---:R-:W-:Y:S02]  /*1c80*/  LOP3.LUT R21, R20, 0x7f, RZ, 0xc0, !PT ;  /* 0x0000007f14157812 */ /* 0x007fe400078ec0ff */
[----:B------:R-:W-:-:S04]  /*1c90*/  SHF.R.U32.HI R25, RZ, 0x7, R20 ;  /* 0x00000007ff197819 */ /* 0x000fc80000011614 */
[----:B------:R-:W-:Y:S02]  /*1ca0*/  IADD3 R27, PT, PT, R24, R25, RZ ;  /* 0x00000019181b7210 */ /* 0x000fe40007ffe0ff */
[----:B---3--:R-:W-:-:S04]  /*1cb0*/  LEA R21, R26, R21, 0x7 ;  /* 0x000000151a157211 */ /* 0x008fc800078e38ff */
[----:B------:R-:W-:-:S04]  /*1cc0*/  ISETP.GE.AND P0, PT, R21, UR14, PT ;  /* 0x0000000e15007c0c */ /* 0x000fc8000bf06270 */
[----:B------:R-:W-:-:S13]  /*1cd0*/  ISETP.GE.OR P0, PT, R27, UR7, P0 ;  /* 0x000000071b007c0c */ /* 0x000fda0008706670 */
[----:B------:R-:W-:Y:S05]  /*1ce0*/  @P0 BRA `(.L_x_34) ;  /* 0x0000000000600947 */ /* 0x000fea0003800000 */
[----:B------:R-:W0:Y:S02]  /*1cf0*/  LDCU UR5, c[0x0][0x360] ;  /* 0x00006c00ff0577ac */ /* 0x000e240008000800 */
[----:B0-----:R-:W-:-:S05]  /*1d00*/  IMAD R25, R0, UR5, R23 ;  /* 0x0000000500197c24 */ /* 0x001fca000f8e0217 */
[----:B------:R-:W-:Y:S02]  /*1d10*/  SHF.R.U32.HI R27, RZ, 0x7, R25 ;  /* 0x00000007ff1b7819 */ /* 0x000fe40000011619 */
[----:B------:R-:W-:Y:S02]  /*1d20*/  LOP3.LUT R21, R25, 0x7f, RZ, 0xc0, !PT ;  /* 0x0000007f19157812 */ /* 0x000fe400078ec0ff */
[----:B------:R-:W-:Y:S02]  /*1d30*/  IADD3 R20, PT, PT, R24, R27, RZ ;  /* 0x0000001b18147210 */ /* 0x000fe40007ffe0ff */
[----:B------:R-:W-:-:S03]  /*1d40*/  LEA R21, R26, R21, 0x7 ;  /* 0x000000151a157211 */ /* 0x000fc600078e38ff */
[----:B------:R-:W-:-:S05]  /*1d50*/  IMAD R20, R20, UR17, RZ ;  /* 0x0000001114147c24 */ /* 0x000fca000f8e02ff */
[----:B------:R-:W-:-:S04]  /*1d60*/  IADD3 R21, P0, PT, R20, R21, RZ ;  /* 0x0000001514157210 */ /* 0x000fc80007f1e0ff */
[----:B------:R-:W-:Y:S02]  /*1d70*/  LEA.HI.X.SX32 R26, R20, RZ, 0x1, P0 ;  /* 0x000000ff141a7211 */ /* 0x000fe400000f0eff */
[----:B------:R-:W-:-:S04]  /*1d80*/  LEA R20, P0, R21, UR12, 0x2 ;  /* 0x0000000c15147c11 */ /* 0x000fc8000f8010ff */
[----:B------:R-:W-:-:S05]  /*1d90*/  LEA.HI.X R21, R21, UR13, R26, 0x2, P0 ;  /* 0x0000000d15157c11 */ /* 0x000fca00080f141a */
[----:B------:R-:W2:Y:S01]  /*1da0*/  LDG.E.STRONG.SM R20, desc[UR8][R20.64] ;  /* 0x0000000814147981 */ /* 0x000ea2000c1eb900 */
[----:B------:R-:W0:Y:S01]  /*1db0*/  S2UR UR6, SR_CgaCtaId ;  /* 0x00000000000679c3 */ /* 0x000e220000008800 */
[----:B------:R-:W-:Y:S01]  /*1dc0*/  UMOV UR5, 0x400 ;  /* 0x0000040000057882 */ /* 0x000fe20000000000 */
[----:B------:R-:W-:Y:S01]  /*1dd0*/  SHF.L.U32 R25, R25, 0x2, RZ ;  /* 0x0000000219197819 */ /* 0x000fe200000006ff */
[----:B------:R-:W-:Y:S01]  /*1de0*/  UIADD3 UR5, UPT, UPT, UR5, 0x2400, URZ ;  /* 0x0000240005057890 */ /* 0x000fe2000fffe0ff */
        /* <DEDUP_REMOVED lines=8> */
.L_x_34:
        /* <DEDUP_REMOVED lines=10> */
[----:B------:R4:W-:Y:S02]  /*1f10*/  STS [R20], RZ ;  /* 0x000000ff14007388 */ /* 0x0009e40000000800 */
.L_x_33:
[----:B------:R-:W-:Y:S05]  /*1f20*/  BSYNC.RECONVERGENT B0 ;  /* 0x0000000000007941 */ /* 0x000fea0003800200 */
.L_x_32:
[----:B------:R-:W3:Y:S01]  /*1f30*/  LDCU UR5, c[0x0][0x360] ;  /* 0x00006c00ff0577ac */ /* 0x000ee20008000800 */
[----:B------:R-:W-:Y:S01]  /*1f40*/  BSSY.RECONVERGENT B0, `(.L_x_35) ;  /* 0x000002f000007945 */ /* 0x000fe20003800200 */
[----:B---34-:R-:W-:-:S05]  /*1f50*/  IMAD R20, R0, UR5, R23 ;  /* 0x0000000500147c24 */ /* 0x018fca000f8e0217 */
[----:B------:R-:W-:-:S13]  /*1f60*/  ISETP.GT.U32.AND P0, PT, R20, 0x2ff, PT ;  /* 0x000002ff1400780c */ /* 0x000fda0003f04070 */
[----:B------:R-:W-:Y:S05]  /*1f70*/  @P0 BRA `(.L_x_36) ;  /* 0x0000000000ac0947 */ /* 0x000fea0003800000 */
[----:B------:R-:W3:Y:S01]  /*1f80*/  S2R R26, SR_CTAID.X ;  /* 0x00000000001a7919 */ /* 0x000ee20000002500 */
[----:B012---:R-:W-:Y:S02]  /*1f90*/  LOP3.LUT R21, R20, 0x7f, RZ, 0xc0, !PT ;  /* 0x0000007f14157812 */ /* 0x007fe400078ec0ff */
[----:B------:R-:W-:-:S04]  /*1fa0*/  SHF.R.U32.HI R25, RZ, 0x7, R20 ;  /* 0x00000007ff197819 */ /* 0x000fc80000011614 */
[----:B------:R-:W-:-:S04]  /*1fb0*/  IADD3 R27, PT, PT, R25, 0x2, R24 ;  /* 0x00000002191b7810 */ /* 0x000fc80007ffe018 */
[----:B------:R-:W-:Y:S02]  /*1fc0*/  ISETP.LT.AND P1, PT, R27, UR7, PT ;  /* 0x000000071b007c0c */ /* 0x000fe4000bf21270 */
[----:B---3--:R-:W-:-:S04]  /*1fd0*/  LEA R21, R26, R21, 0x7 ;  /* 0x000000151a157211 */ /* 0x008fc800078e38ff */
[----:B------:R-:W-:-:S13]  /*1fe0*/  ISETP.GE.AND P0, PT, R21, UR14, PT ;  /* 0x0000000e15007c0c */ /* 0x000fda000bf06270 */
[----:B------:R-:W-:Y:S05]  /*1ff0*/  @!P0 BRA P1, `(.L_x_37) ;  /* 0x0000000000308947 */ /* 0x000fea0000800000 */
        /* <DEDUP_REMOVED lines=12> */
.L_x_37:
[----:B------:R-:W0:Y:S02]  /*20c0*/  LDCU UR5, c[0x0][0x360] ;  /* 0x00006c00ff0577ac */ /* 0x000e240008000800 */
[----:B0-----:R-:W-:-:S05]  /*20d0*/  IMAD R25, R0, UR5, R23 ;  /* 0x0000000500197c24 */ /* 0x001fca000f8e0217 */
[----:B------:R-:W-:Y:S02]  /*20e0*/  SHF.R.U32.HI R27, RZ, 0x7, R25 ;  /* 0x00000007ff1b7819 */ /* 0x000fe40000011619 */
[----:B------:R-:W-:Y:S02]  /*20f0*/  LOP3.LUT R21, R25, 0x7f, RZ, 0xc0, !PT ;  /* 0x0000007f19157812 */ /* 0x000fe400078ec0ff */
[----:B------:R-:W-:Y:S02]  /*2100*/  IADD3 R20, PT, PT, R27, 0x2, R24 ;  /* 0x000000021b147810 */ /* 0x000fe40007ffe018 */
        /* <DEDUP_REMOVED lines=17> */
[----:B--2---:R4:W-:Y:S02]  /*2220*/  STS [R27+0x408], R20 ;  /* 0x000408141b007388 */ /* 0x0049e40000000800 */
.L_x_36:
[----:B------:R-:W-:Y:S05]  /*2230*/  BSYNC.RECONVERGENT B0 ;  /* 0x0000000000007941 */ /* 0x000fea0003800200 */
.L_x_35:
        /* <DEDUP_REMOVED lines=25> */
.L_x_40:
        /* <DEDUP_REMOVED lines=23> */
.L_x_39:
[----:B------:R-:W-:Y:S05]  /*2540*/  BSYNC.RECONVERGENT B0 ;  /* 0x0000000000007941 */ /* 0x000fea0003800200 */
.L_x_38:
[----:B------:R-:W5:Y:S01]  /*2550*/  LDCU UR5, c[0x0][0x360] ;  /* 0x00006c00ff0577ac */ /* 0x000f620008000800 */
[----:B------:R-:W-:Y:S01]  /*2560*/  BSSY.RECONVERGENT B0, `(.L_x_19) ;  /* 0x0000029000007945 */ /* 0x000fe20003800200 */
[----:B-----5:R-:W-:-:S05]  /*2570*/  IMAD R0, R0, UR5, R23 ;  /* 0x0000000500007c24 */ /* 0x020fca000f8e0217 */
[----:B------:R-:W-:-:S13]  /*2580*/  ISETP.GT.U32.AND P0, PT, R0, 0xff, PT ;  /* 0x000000ff0000780c */ /* 0x000fda0003f04070 */
[----:B------:R-:W-:Y:S05]  /*2590*/  @P0 BRA `(.L_x_41) ;  /* 0x0000000000940947 */ /* 0x000fea0003800000 */
[----:B012---:R-:W0:Y:S01]  /*25a0*/  S2R R21, SR_CTAID.X ;  /* 0x0000000000157919 */ /* 0x007e220000002500 */
[----:B---34-:R-:W-:Y:S02]  /*25b0*/  LOP3.LUT R20, R0, 0x7f, RZ, 0xc0, !PT ;  /* 0x0000007f00147812 */ /* 0x018fe400078ec0ff */
[----:B------:R-:W-:Y:S02]  /*25c0*/  SHF.R.U32.HI R23, RZ, 0x7, R0 ;  /* 0x00000007ff177819 */ /* 0x000fe40000011600 */
[----:B0-----:R-:W-:Y:S02]  /*25d0*/  LEA R20, R21, R20, 0x7 ;  /* 0x0000001415147211 */ /* 0x001fe400078e38ff */
[----:B------:R-:W-:Y:S02]  /*25e0*/  IADD3 R21, PT, PT, R23, 0x6, R24 ;  /* 0x0000000617157810 */ /* 0x000fe40007ffe018 */
[----:B------:R-:W-:Y:S02]  /*25f0*/  ISETP.GE.AND P0, PT, R20, UR14, PT ;  /* 0x0000000e14007c0c */ /* 0x000fe4000bf06270 */
[----:B------:R-:W-:-:S13]  /*2600*/  ISETP.LT.AND P1, PT, R21, UR7, PT ;  /* 0x0000000715007c0c */ /* 0x000fda000bf21270 */
        /* <DEDUP_REMOVED lines=13> */
.L_x_42:
        /* <DEDUP_REMOVED lines=17> */
.L_x_41:
[----:B------:R-:W-:Y:S05]  /*27f0*/  BSYNC.RECONVERGENT B0 ;  /* 0x0000000000007941 */ /* 0x000fea0003800200 */
.L_x_19:
[----:B012---:R-:W0:Y:S01]  /*2800*/  S2R R21, SR_CgaCtaId ;  /* 0x0000000000157919 */ /* 0x007e220000008800 */
[----:B---34-:R-:W-:Y:S02]  /*2810*/  MOV R20, 0x400 ;  /* 0x0000040000147802 */ /* 0x018fe40000000f00 */
[----:B------:R-:W-:Y:S01]  /*2820*/  ISETP.NE.AND P0, PT, R83, UR18, PT ;  /* 0x0000001253007c0c */ /* 0x000fe2000bf05270 */
[----:B------:R-:W1:Y:S01]  /*2830*/  S2R R81, SR_TID.Y ;  /* 0x0000000000517919 */ /* 0x000e620000002200 */
[----:B------:R-:W-:Y:S01]  /*2840*/  IADD3 R24, PT, PT, R20, 0x2400, RZ ;  /* 0x0000240014187810 */ /* 0x000fe20007ffe0ff */
[----:B------:R-:W2:Y:S03]  /*2850*/  S2R R0, SR_TID.X ;  /* 0x0000000000007919 */ /* 0x000ea60000002100 */
[C---:B0-----:R-:W-:Y:S02]  /*2860*/  LEA R85, R21.reuse, R24, 0x18 ;  /* 0x0000001815557211 */ /* 0x041fe400078ec0ff */
[----:B------:R-:W-:-:S03]  /*2870*/  LEA R23, R21, R20, 0x18 ;  /* 0x0000001415177211 */ /* 0x000fc600078ec0ff */
[C---:B------:R-:W-:Y:S02]  /*2880*/  IMAD R85, R22.reuse, 0x1020, R85 ;  /* 0x0000102016557824 */ /* 0x040fe400078e0255 */
[----:B------:R-:W-:-:S03]  /*2890*/  IMAD R20, R22, 0x1200, R23 ;  /* 0x0000120016147824 */ /* 0x000fc600078e0217 */
[----:B--2---:R-:W-:Y:S01]  /*28a0*/  LEA R85, R0, R85, 0x5 ;  /* 0x0000005500557211 */ /* 0x004fe200078e28ff */
[----:B-1----:R-:W-:-:S04]  /*28b0*/  IMAD R89, R81, 0x120, R20 ;  /* 0x0000012051597824 */ /* 0x002fc800078e0214 */
[----:B------:R-:W-:Y:S04]  /*28c0*/  LDS.128 R24, [R85] ;  /* 0x0000000055187984 */ /* 0x000fe80000000c00 */
[----:B------:R-:W0:Y:S04]  /*28d0*/  LDS.128 R20, [R89] ;  /* 0x0000000059147984 */ /* 0x000e280000000c00 */
[----:B------:R-:W1:Y:S04]  /*28e0*/  LDS.128 R28, [R85+0x10] ;  /* 0x00001000551c7984 */ /* 0x000e680000000c00 */
[----:B------:R-:W2:Y:S04]  /*28f0*/  LDS.128 R32, [R89+0x20] ;  /* 0x0000200059207984 */ /* 0x000ea80000000c00 */
[----:B------:R-:W3:Y:S04]  /*2900*/  LDS.128 R36, [R85+0x200] ;  /* 0x0002000055247984 */ /* 0x000ee80000000c00 */
[----:B------:R-:W4:Y:S04]  /*2910*/  LDS.128 R40, [R85+0x210] ;  /* 0x0002100055287984 */ /* 0x000f280000000c00 */
[----:B------:R-:W5:Y:S04]  /*2920*/  LDS.128 R44, [R89+0x40] ;  /* 0x00004000592c7984 */ /* 0x000f680000000c00 */
[----:B------:R-:W5:Y:S01]  /*2930*/  LDS R91, [R85+0x220] ;  /* 0x00022000555b7984 */ /* 0x000f620000000800 */
[C---:B0-----:R-:W-:Y:S01]  /*2940*/  FFMA R56, R20.reuse, R24, R95 ;  /* 0x0000001814387223 */ /* 0x041fe2000000005f */
[C---:B------:R-:W-:Y:S01]  /*2950*/  FFMA R65, R20.reuse, R27, R102 ;  /* 0x0000001b14417223 */ /* 0x040fe20000000066 */
[C---:B------:R-:W-:Y:S01]  /*2960*/  FFMA R104, R20.reuse, R26, R97 ;  /* 0x0000001a14687223 */ /* 0x040fe20000000061 */
[C---:B------:R-:W-:Y:S01]  /*2970*/  FFMA R100, R20.reuse, R25, R100 ;  /* 0x0000001914647223 */ /* 0x040fe20000000064 */
[C---:B-1----:R-:W-:Y:S01]  /*2980*/  FFMA R102, R20.reuse, R28, R49 ;  /* 0x0000001c14667223 */ /* 0x042fe20000000031 */
[C---:B------:R-:W-:Y:S01]  /*2990*/  FFMA R95, R20.reuse, R29, R48 ;  /* 0x0000001d145f7223 */ /* 0x040fe20000000030 */
[C---:B------:R-:W-:Y:S01]  /*29a0*/  FFMA R106, R20.reuse, R30, R51 ;  /* 0x0000001e146a7223 */ /* 0x040fe20000000033 */
[----:B------:R-:W-:Y:S01]  /*29b0*/  FFMA R108, R20, R31, R50 ;  /* 0x0000001f146c7223 */ /* 0x000fe20000000032 */
[C---:B--2---:R-:W-:Y:S01]  /*29c0*/  FFMA R110, R33.reuse, R24, R52 ;  /* 0x00000018216e7223 */ /* 0x044fe20000000034 */
[----:B------:R-:W0:Y:S01]  /*29d0*/  LDS.128 R48, [R89+0x90] ;  /* 0x0000900059307984 */ /* 0x000e220000000c00 */
[C---:B------:R-:W-:Y:S01]  /*29e0*/  FFMA R97, R33.reuse, R25, R54 ;  /* 0x0000001921617223 */ /* 0x040fe20000000036 */
[C---:B------:R-:W-:Y:S01]  /*29f0*/  FFMA R112, R33.reuse, R26, R55 ;  /* 0x0000001a21707223 */ /* 0x040fe20000000037 */
[C---:B------:R-:W-:Y:S01]  /*2a00*/  FFMA R114, R33.reuse, R28, R53 ;  /* 0x0000001c21727223 */ /* 0x040fe20000000035 */
[C---:B------:R-:W-:Y:S01]  /*2a10*/  FFMA R107, R33.reuse, R27, R98 ;  /* 0x0000001b216b7223 */ /* 0x040fe20000000062 */
[----:B------:R-:W1:Y:S01]  /*2a20*/  LDS.128 R52, [R89+0xb0] ;  /* 0x0000b00059347984 */ /* 0x000e620000000c00 */
[C---:B------:R-:W-:Y:S01]  /*2a30*/  FFMA R109, R33.reuse, R29, R94 ;  /* 0x0000001d216d7223 */ /* 0x040fe2000000005e */
[C---:B------:R-:W-:Y:S01]  /*2a40*/  FFMA R116, R33.reuse, R30, R93 ;  /* 0x0000001e21747223 */ /* 0x040fe2000000005d */
[----:B------:R-:W-:Y:S01]  /*2a50*/  FFMA R118, R33, R31, R96 ;  /* 0x0000001f21767223 */ /* 0x000fe20000000060 */
[C---:B---3--:R-:W-:Y:S01]  /*2a60*/  FFMA R103, R21.reuse, R38, R100 ;  /* 0x0000002615677223 */ /* 0x048fe20000000064 */
[C---:B----4-:R-:W-:Y:S01]  /*2a70*/  FFMA R33, R21.reuse, R41, R102 ;  /* 0x0000002915217223 */ /* 0x050fe20000000066 */
[----:B------:R-:W-:Y:S01]  /*2a80*/  FFMA R99, R21, R43, R106 ;  /* 0x0000002b15637223 */ /* 0x000fe2000000006a */
[----:B------:R-:W-:Y:S01]  /*2a90*/  FFMA R105, R37, R21, R56 ;  /* 0x0000001525697223 */ /* 0x000fe20000000038 */
[C---:B-----5:R-:W-:Y:S01]  /*2aa0*/  FFMA R100, R46.reuse, R24, R59 ;  /* 0x000000182e647223 */ /* 0x060fe2000000003b */
[C---:B------:R-:W-:Y:S01]  /*2ab0*/  FFMA R102, R46.reuse, R25, R58 ;  /* 0x000000192e667223 */ /* 0x040fe2000000003a */
[----:B------:R-:W-:Y:S01]  /*2ac0*/  FFMA R106, R46, R28, R57 ;  /* 0x0000001c2e6a7223 */ /* 0x000fe20000000039 */
[----:B------:R-:W-:Y:S01]  /*2ad0*/  FFMA R101, R21, R39, R104 ;  /* 0x0000002715657223 */ /* 0x000fe20000000068 */
[----:B------:R-:W2:Y:S01]  /*2ae0*/  LDS.128 R56, [R89+0xd0] ;  /* 0x0000d00059387984 */ /* 0x000ea20000000c00 */
[CC--:B------:R-:W-:Y:S01]  /*2af0*/  FFMA R20, R40.reuse, R21.reuse, R65 ;  /* 0x0000001528147223 */ /* 0x0c0fe20000000041 */
[----:B------:R-:W-:Y:S01]  /*2b00*/  FFMA R98, R91, R21, R108 ;  /* 0x000000155b627223 */ /* 0x000fe2000000006c */
[----:B------:R-:W-:Y:S01]  /*2b10*/  FFMA R96, R40, R34, R107 ;  /* 0x0000002228607223 */ /* 0x000fe2000000006b */
[C---:B------:R-:W-:Y:S01]  /*2b20*/  FFMA R104, R46.reuse, R26, R87 ;  /* 0x0000001a2e687223 */ /* 0x040fe20000000057 */
[C---:B------:R-:W-:Y:S01]  /*2b30*/  FFMA R65, R46.reuse, R27, R92 ;  /* 0x0000001b2e417223 */ /* 0x040fe2000000005c */
[C---:B------:R-:W-:Y:S01]  /*2b40*/  FFMA R107, R46.reuse, R29, R88 ;  /* 0x0000001d2e6b7223 */ /* 0x040fe20000000058 */
[C---:B------:R-:W-:Y:S01]  /*2b50*/  FFMA R108, R46.reuse, R30, R79 ;  /* 0x0000001e2e6c7223 */ /* 0x040fe2000000004f */
[----:B------:R-:W-:Y:S01]  /*2b60*/  FFMA R46, R46, R31, R90 ;  /* 0x0000001f2e2e7223 */ /* 0x000fe2000000005a */
[-C--:B------:R-:W-:Y:S01]  /*2b70*/  FFMA R94, R34, R42.reuse, R109 ;  /* 0x0000002a225e7223 */ /* 0x080fe2000000006d */
[-C--:B------:R-:W-:Y:S01]  /*2b80*/  FFMA R109, R37, R47.reuse, R100 ;  /* 0x0000002f256d7223 */ /* 0x080fe20000000064 */
[----:B------:R-:W-:Y:S01]  /*2b90*/  FFMA R90, R47, R42, R107 ;  /* 0x0000002a2f5a7223 */ /* 0x000fe2000000006b */
[----:B------:R-:W-:Y:S01]  /*2ba0*/  FFMA R100, R91, R47, R46 ;  /* 0x0000002f5b647223 */ /* 0x000fe2000000002e */
[CC--:B------:R-:W-:Y:S01]  /*2bb0*/  FFMA R92, R47.reuse, R38.reuse, R102 ;  /* 0x000000262f5c7223 */ /* 0x0c0fe20000000066 */
[C---:B------:R-:W-:Y:S01]  /*2bc0*/  FFMA R45, R47.reuse, R39, R104 ;  /* 0x000000272f2d7223 */ /* 0x040fe20000000068 */
[----:B------:R-:W-:Y:S01]  /*2bd0*/  FFMA R88, R40, R47, R65 ;  /* 0x0000002f28587223 */ /* 0x000fe20000000041 */
[C---:B------:R-:W-:Y:S01]  /*2be0*/  FFMA R87, R47.reuse, R41, R106 ;  /* 0x000000292f577223 */ /* 0x040fe2000000006a */
[----:B------:R-:W-:Y:S01]  /*2bf0*/  FFMA R107, R47, R43, R108 ;  /* 0x0000002b2f6b7223 */ /* 0x000fe2000000006c */
[C---:B------:R-:W-:Y:S01]  /*2c00*/  FFMA R36, R34.reuse, R38, R97 ;  /* 0x0000002622247223 */ /* 0x040fe20000000061 */
[----:B------:R-:W-:Y:S01]  /*2c10*/  FFMA R32, R21, R42, R95 ;  /* 0x0000002a15207223 */ /* 0x000fe2000000005f */
[C---:B------:R-:W-:Y:S01]  /*2c20*/  FFMA R97, R34.reuse, R41, R114 ;  /* 0x0000002922617223 */ /* 0x040fe20000000072 */
[----:B------:R-:W-:Y:S01]  /*2c30*/  FFMA R95, R34, R39, R112 ;  /* 0x00000027225f7223 */ /* 0x000fe20000000070 */
[----:B------:R-:W-:Y:S01]  /*2c40*/  FFMA R93, R37, R34, R110 ;  /* 0x00000022255d7223 */ /* 0x000fe2000000006e */
[C---:B0-----:R-:W-:Y:S01]  /*2c50*/  FFMA R46, R48.reuse, R24, R63 ;  /* 0x00000018302e7223 */ /* 0x041fe2000000003f */
[C---:B------:R-:W-:Y:S01]  /*2c60*/  FFMA R47, R48.reuse, R27, R62 ;  /* 0x0000001b302f7223 */ /* 0x040fe2000000003e */
[C---:B------:R-:W-:Y:S01]  /*2c70*/  FFMA R63, R48.reuse, R29, R74 ;  /* 0x0000001d303f7223 */ /* 0x040fe2000000004a */
[C---:B------:R-:W-:Y:S01]  /*2c80*/  FFMA R60, R48.reuse, R25, R60 ;  /* 0x00000019303c7223 */ /* 0x040fe2000000003c */
[C---:B------:R-:W-:Y:S01]  /*2c90*/  FFMA R102, R48.reuse, R26, R71 ;  /* 0x0000001a30667223 */ /* 0x040fe20000000047 */
[C---:B------:R-:W-:Y:S01]  /*2ca0*/  FFMA R62, R48.reuse, R28, R73 ;  /* 0x0000001c303e7223 */ /* 0x040fe20000000049 */
[C---:B------:R-:W-:Y:S01]  /*2cb0*/  FFMA R74, R48.reuse, R30, R61 ;  /* 0x0000001e304a7223 */ /* 0x040fe2000000003d */
[----:B------:R-:W-:Y:S01]  /*2cc0*/  FFMA R48, R48, R31, R86 ;  /* 0x0000001f30307223 */ /* 0x000fe20000000056 */
[----:B------:R-:W-:Y:S01]  /*2cd0*/  FFMA R115, R49, R39, R102 ;  /* 0x0000002731737223 */ /* 0x000fe20000000066 */
[-C--:B------:R-:W-:Y:S01]  /*2ce0*/  FFMA R119, R37, R49.reuse, R46 ;  /* 0x0000003125777223 */ /* 0x080fe2000000002e */
[C---:B------:R-:W-:Y:S01]  /*2cf0*/  FFMA R117, R49.reuse, R38, R60 ;  /* 0x0000002631757223 */ /* 0x040fe2000000003c */
[----:B------:R-:W-:Y:S01]  /*2d00*/  FFMA R102, R40, R49, R47 ;  /* 0x0000003128667223 */ /* 0x000fe2000000002f */
[C---:B------:R-:W-:Y:S01]  /*2d10*/  FFMA R113, R49.reuse, R41, R62 ;  /* 0x0000002931717223 */ /* 0x040fe2000000003e */
[C---:B------:R-:W-:Y:S01]  /*2d20*/  FFMA R86, R49.reuse, R42, R63 ;  /* 0x0000002a31567223 */ /* 0x040fe2000000003f */
[----:B------:R-:W-:Y:S01]  /*2d30*/  FFMA R111, R49, R43, R74 ;  /* 0x0000002b316f7223 */ /* 0x000fe2000000004a */
[----:B-1----:R-:W-:Y:S01]  /*2d40*/  FFMA R52, R91, R49, R48 ;  /* 0x000000315b347223 */ /* 0x002fe20000000030 */
[C---:B------:R-:W-:Y:S01]  /*2d50*/  FFMA R49, R53.reuse, R27, R68 ;  /* 0x0000001b35317223 */ /* 0x040fe20000000044 */
[C---:B------:R-:W-:Y:S01]  /*2d60*/  FFMA R68, R53.reuse, R28, R69 ;  /* 0x0000001c35447223 */ /* 0x040fe20000000045 */
[C---:B------:R-:W-:Y:S01]  /*2d70*/  FFMA R69, R53.reuse, R29, R72 ;  /* 0x0000001d35457223 */ /* 0x040fe20000000048 */
[----:B------:R-:W0:Y:S01]  /*2d80*/  LDS.128 R60, [R89+0x60] ;  /* 0x00006000593c7984 */ /* 0x000e220000000c00 */
[C---:B------:R-:W-:Y:S01]  /*2d90*/  FFMA R46, R53.reuse, R24, R66 ;  /* 0x00000018352e7223 */ /* 0x040fe20000000042 */
[C---:B------:R-:W-:Y:S01]  /*2da0*/  FFMA R47, R53.reuse, R25, R64 ;  /* 0x00000019352f7223 */ /* 0x040fe20000000040 */
[C---:B------:R-:W-:Y:S01]  /*2db0*/  FFMA R48, R53.reuse, R26, R67 ;  /* 0x0000001a35307223 */ /* 0x040fe20000000043 */
[C---:B------:R-:W-:Y:S01]  /*2dc0*/  FFMA R72, R53.reuse, R30, R75 ;  /* 0x0000001e35487223 */ /* 0x040fe2000000004b */
[----:B------:R-:W-:Y:S01]  /*2dd0*/  FFMA R70, R53, R31, R70 ;  /* 0x0000001f35467223 */ /* 0x000fe20000000046 */
[C---:B--2---:R-:W-:Y:S01]  /*2de0*/  FFMA R114, R58.reuse, R24, R15 ;  /* 0x000000183a727223 */ /* 0x044fe2000000000f */
[C---:B------:R-:W-:Y:S01]  /*2df0*/  FFMA R112, R58.reuse, R25, R76 ;  /* 0x000000193a707223 */ /* 0x040fe2000000004c */
[----:B------:R-:W-:Y:S01]  /*2e00*/  FFMA R15, R58, R27, R78 ;  /* 0x0000001b3a0f7223 */ /* 0x000fe2000000004e */
[----:B------:R-:W-:Y:S01]  /*2e10*/  FFMA R125, R37, R54, R46 ;  /* 0x00000036257d7223 */ /* 0x000fe2000000002e */
[C---:B------:R-:W-:Y:S01]  /*2e20*/  FFMA R108, R54.reuse, R38, R47 ;  /* 0x00000026366c7223 */ /* 0x040fe2000000002f */
[----:B------:R-:W-:Y:S01]  /*2e30*/  FFMA R123, R54, R39, R48 ;  /* 0x00000027367b7223 */ /* 0x000fe20000000030 */
[----:B------:R-:W-:Y:S01]  /*2e40*/  FFMA R106, R40, R54, R49 ;  /* 0x00000036286a7223 */ /* 0x000fe20000000031 */
[C---:B------:R-:W-:Y:S01]  /*2e50*/  FFMA R121, R54.reuse, R41, R68 ;  /* 0x0000002936797223 */ /* 0x040fe20000000044 */
[C---:B------:R-:W-:Y:S01]  /*2e60*/  FFMA R104, R54.reuse, R42, R69 ;  /* 0x0000002a36687223 */ /* 0x040fe20000000045 */
[----:B------:R-:W-:Y:S01]  /*2e70*/  FFMA R53, R54, R43, R72 ;  /* 0x0000002b36357223 */ /* 0x000fe20000000048 */
[C---:B------:R-:W-:Y:S01]  /*2e80*/  FFMA R76, R58.reuse, R28, R19 ;  /* 0x0000001c3a4c7223 */ /* 0x040fe20000000013 */
[C---:B------:R-:W-:Y:S01]  /*2e90*/  FFMA R78, R58.reuse, R30, R77 ;  /* 0x0000001e3a4e7223 */ /* 0x040fe2000000004d */
[----:B------:R-:W1:Y:S01]  /*2ea0*/  LDS.128 R64, [R89+0xf0] ;  /* 0x0000f00059407984 */ /* 0x000e620000000c00 */
[----:B------:R-:W-:Y:S01]  /*2eb0*/  FFMA R54, R91, R54, R70 ;  /* 0x000000365b367223 */ /* 0x000fe20000000046 */
[C---:B------:R-:W-:Y:S01]  /*2ec0*/  FFMA R110, R58.reuse, R26, R17 ;  /* 0x0000001a3a6e7223 */ /* 0x040fe20000000011 */
[----:B------:R-:W-:Y:S01]  /*2ed0*/  FFMA R17, R58, R29, R82 ;  /* 0x0000001d3a117223 */ /* 0x000fe20000000052 */
[----:B------:R-:W2:Y:S01]  /*2ee0*/  LDS.128 R68, [R89+0x70] ;  /* 0x0000700059447984 */ /* 0x000ea20000000c00 */
[C---:B------:R-:W-:Y:S01]  /*2ef0*/  FFMA R82, R59.reuse, R41, R76 ;  /* 0x000000293b527223 */ /* 0x040fe2000000004c */
[-C--:B------:R-:W-:Y:S01]  /*2f00*/  FFMA R57, R59, R43.reuse, R78 ;  /* 0x0000002b3b397223 */ /* 0x080fe2000000004e */
[----:B------:R-:W-:Y:S01]  /*2f10*/  FFMA R21, R34, R43, R116 ;  /* 0x0000002b22157223 */ /* 0x000fe20000000074 */
[----:B------:R-:W3:Y:S01]  /*2f20*/  LDS.128 R72, [R89+0x100] ;  /* 0x0001000059487984 */ /* 0x000ee20000000c00 */
[----:B------:R-:W-:Y:S01]  /*2f30*/  FFMA R116, R58, R31, R84 ;  /* 0x0000001f3a747223 */ /* 0x000fe20000000054 */
[-C--:B------:R-:W-:Y:S01]  /*2f40*/  FFMA R84, R40, R59.reuse, R15 ;  /* 0x0000003b28547223 */ /* 0x080fe2000000000f */
[----:B------:R-:W-:Y:S01]  /*2f50*/  FFMA R114, R37, R59, R114 ;  /* 0x0000003b25727223 */ /* 0x000fe20000000072 */
[----:B------:R-:W4:Y:S01]  /*2f60*/  LDS.64 R46, [R85+0x408] ;  /* 0x00040800552e7984 */ /* 0x000f220000000a00 */
[C---:B------:R-:W-:Y:S01]  /*2f70*/  FFMA R112, R59.reuse, R38, R112 ;  /* 0x000000263b707223 */ /* 0x040fe20000000070 */
[C---:B------:R-:W-:Y:S01]  /*2f80*/  FFMA R110, R59.reuse, R39, R110 ;  /* 0x000000273b6e7223 */ /* 0x040fe2000000006e */
[----:B------:R-:W-:Y:S01]  /*2f90*/  FFMA R58, R59, R42, R17 ;  /* 0x0000002a3b3a7223 */ /* 0x000fe20000000011 */
[----:B------:R-:W5:Y:S01]  /*2fa0*/  LDS.64 R48, [R85+0x420] ;  /* 0x0004200055307984 */ /* 0x000f620000000a00 */
[C---:B------:R-:W-:Y:S01]  /*2fb0*/  FFMA R116, R91.reuse, R59, R116 ;  /* 0x0000003b5b747223 */ /* 0x040fe20000000074 */
[----:B------:R-:W-:-:S02]  /*2fc0*/  FFMA R34, R91, R34, R118 ;  /* 0x000000225b227223 */ /* 0x000fc40000000076 */
[----:B------:R-:W5:Y:S01]  /*2fd0*/  LDS.128 R76, [R85+0x410] ;  /* 0x00041000554c7984 */ /* 0x000f620000000c00 */
        /* <DEDUP_REMOVED lines=8> */
[C---:B-1----:R-:W-:Y:S01]  /*3060*/  FFMA R59, R67.reuse, R24, R6 ;  /* 0x00000018433b7223 */ /* 0x042fe20000000006 */
[C---:B------:R-:W-:Y:S01]  /*3070*/  FFMA R25, R67.reuse, R25, R8 ;  /* 0x0000001943197223 */ /* 0x040fe20000000008 */
[C---:B------:R-:W-:Y:S01]  /*3080*/  FFMA R28, R67.reuse, R28, R9 ;  /* 0x0000001c431c7223 */ /* 0x040fe20000000009 */
[C---:B------:R-:W-:Y:S01]  /*3090*/  FFMA R26, R67.reuse, R26, R5 ;  /* 0x0000001a431a7223 */ /* 0x040fe20000000005 */
[C---:B------:R-:W-:Y:S01]  /*30a0*/  FFMA R27, R67.reuse, R27, R12 ;  /* 0x0000001b431b7223 */ /* 0x040fe2000000000c */
[C---:B------:R-:W-:Y:S01]  /*30b0*/  FFMA R29, R67.reuse, R29, R18 ;  /* 0x0000001d431d7223 */ /* 0x040fe20000000012 */
[C---:B------:R-:W-:Y:S01]  /*30c0*/  FFMA R30, R67.reuse, R30, R13 ;  /* 0x0000001e431e7223 */ /* 0x040fe2000000000d */
[C---:B--2---:R-:W-:Y:S01]  /*30d0*/  FFMA R19, R68.reuse, R37, R19 ;  /* 0x0000002544137223 */ /* 0x044fe20000000013 */
        /* <DEDUP_REMOVED lines=8> */
[C---:B---3--:R-:W-:Y:S01]  /*3160*/  FFMA R37, R72.reuse, R37, R59 ;  /* 0x0000002548257223 */ /* 0x048fe2000000003b */
[C---:B------:R-:W-:Y:S01]  /*3170*/  FFMA R41, R72.reuse, R41, R28 ;  /* 0x0000002948297223 */ /* 0x040fe2000000001c */
[C---:B------:R-:W-:Y:S01]  /*3180*/  FFMA R38, R72.reuse, R38, R25 ;  /* 0x0000002648267223 */ /* 0x040fe20000000019 */
[C---:B------:R-:W-:Y:S01]  /*3190*/  FFMA R39, R72.reuse, R39, R26 ;  /* 0x0000002748277223 */ /* 0x040fe2000000001a */
[C---:B------:R-:W-:Y:S01]  /*31a0*/  FFMA R40, R72.reuse, R40, R27 ;  /* 0x0000002848287223 */ /* 0x040fe2000000001b */
[C---:B------:R-:W-:Y:S01]  /*31b0*/  FFMA R42, R72.reuse, R42, R29 ;  /* 0x0000002a482a7223 */ /* 0x040fe2000000001d */
[----:B------:R-:W-:Y:S01]  /*31c0*/  FFMA R43, R72, R43, R30 ;  /* 0x0000002b482b7223 */ /* 0x000fe2000000001e */
[-C--:B----4-:R-:W-:Y:S01]  /*31d0*/  FFMA R2, R46, R22.reuse, R105 ;  /* 0x000000162e027223 */ /* 0x090fe20000000069 */
[----:B------:R-:W-:Y:S01]  /*31e0*/  FFMA R103, R22, R47, R103 ;  /* 0x0000002f16677223 */ /* 0x000fe20000000067 */
[-C--:B-----5:R-:W-:Y:S01]  /*31f0*/  FFMA R24, R48, R22.reuse, R99 ;  /* 0x0000001630187223 */ /* 0x0a0fe20000000063 */
[----:B------:R-:W-:Y:S01]  /*3200*/  FFMA R3, R22, R49, R98 ;  /* 0x0000003116037223 */ /* 0x000fe20000000062 */
[----:B------:R-:W-:Y:S01]  /*3210*/  FFMA R28, R76, R22, R101 ;  /* 0x000000164c1c7223 */ /* 0x000fe20000000065 */
[C---:B------:R-:W-:Y:S01]  /*3220*/  FFMA R31, R22.reuse, R77, R20 ;  /* 0x0000004d161f7223 */ /* 0x040fe20000000014 */
[CC--:B------:R-:W-:Y:S01]  /*3230*/  FFMA R62, R22.reuse, R78.reuse, R33 ;  /* 0x0000004e163e7223 */ /* 0x0c0fe20000000021 */
[----:B------:R-:W-:Y:S01]  /*3240*/  FFMA R59, R22, R79, R32 ;  /* 0x0000004f163b7223 */ /* 0x000fe20000000020 */
[----:B------:R-:W-:Y:S01]  /*3250*/  FFMA R72, R72, R91, R80 ;  /* 0x0000005b48487223 */ /* 0x000fe20000000050 */
[----:B------:R-:W-:Y:S01]  /*3260*/  FFMA R22, R76, R35, R95 ;  /* 0x000000234c167223 */ /* 0x000fe2000000005f */
[-C--:B------:R-:W-:Y:S01]  /*3270*/  FFMA R26, R35, R78.reuse, R97 ;  /* 0x0000004e231a7223 */ /* 0x080fe20000000061 */
[C---:B------:R-:W-:Y:S01]  /*3280*/  FFMA R67, R69.reuse, R49, R68 ;  /* 0x0000003145437223 */ /* 0x040fe20000000044 */
[----:B------:R-:W0:Y:S01]  /*3290*/  LDS.128 R4, [R89+0x50] ;  /* 0x0000500059047984 */ /* 0x000e220000000c00 */
[----:B------:R-:W-:Y:S01]  /*32a0*/  FFMA R80, R46, R69, R19 ;  /* 0x000000452e507223 */ /* 0x000fe20000000013 */
[C---:B------:R-:W-:Y:S01]  /*32b0*/  FFMA R97, R69.reuse, R47, R16 ;  /* 0x0000002f45617223 */ /* 0x040fe20000000010 */
[-C--:B------:R-:W-:Y:S01]  /*32c0*/  FFMA R66, R48, R69.reuse, R17 ;  /* 0x0000004530427223 */ /* 0x080fe20000000011 */
[----:B------:R-:W-:Y:S01]  /*32d0*/  FFMA R95, R76, R69, R11 ;  /* 0x000000454c5f7223 */ /* 0x000fe2000000000b */
[C---:B------:R-:W-:Y:S01]  /*32e0*/  FFMA R91, R69.reuse, R77, R10 ;  /* 0x0000004d455b7223 */ /* 0x040fe2000000000a */
[C---:B------:R-:W-:Y:S01]  /*32f0*/  FFMA R68, R69.reuse, R78, R9 ;  /* 0x0000004e45447223 */ /* 0x040fe20000000009 */
[----:B------:R-:W-:Y:S01]  /*3300*/  FFMA R69, R69, R79, R8 ;  /* 0x0000004f45457223 */ /* 0x000fe20000000008 */
[----:B------:R-:W1:Y:S01]  /*3310*/  LDS.128 R12, [R89+0xe0] ;  /* 0x0000e000590c7984 */ /* 0x000e620000000c00 */
[----:B------:R-:W-:Y:S01]  /*3320*/  FFMA R20, R48, R35, R21 ;  /* 0x0000002330147223 */ /* 0x000fe20000000015 */
[C---:B------:R-:W-:Y:S01]  /*3330*/  FFMA R21, R35.reuse, R49, R34 ;  /* 0x0000003123157223 */ /* 0x040fe20000000022 */
[C---:B------:R-:W-:Y:S01]  /*3340*/  FFMA R27, R35.reuse, R77, R96 ;  /* 0x0000004d231b7223 */ /* 0x040fe20000000060 */
[----:B------:R-:W2:Y:S01]  /*3350*/  LDS.128 R8, [R85+0x620] ;  /* 0x0006200055087984 */ /* 0x000ea20000000c00 */
[-C--:B------:R-:W-:Y:S01]  /*3360*/  FFMA R30, R46, R50.reuse, R119 ;  /* 0x000000322e1e7223 */ /* 0x080fe20000000077 */
[----:B------:R-:W-:Y:S01]  /*3370*/  FFMA R99, R50, R79, R86 ;  /* 0x0000004f32637223 */ /* 0x000fe20000000056 */
[----:B------:R-:W-:Y:S01]  /*3380*/  FFMA R93, R46, R35, R93 ;  /* 0x000000232e5d7223 */ /* 0x000fe2000000005d */
[----:B------:R-:W3:Y:S01]  /*3390*/  LDS R29, [R85+0x60c] ;  /* 0x00060c00551d7984 */ /* 0x000ee20000000800 */
[----:B------:R-:W-:Y:S01]  /*33a0*/  FFMA R25, R35, R47, R36 ;  /* 0x0000002f23197223 */ /* 0x000fe20000000024 */
[----:B------:R-:W-:Y:S01]  /*33b0*/  FFMA R34, R76, R50, R115 ;  /* 0x000000324c227223 */ /* 0x000fe20000000073 */
[----:B------:R-:W-:Y:S01]  /*33c0*/  FFMA R63, R50, R77, R102 ;  /* 0x0000004d323f7223 */ /* 0x000fe20000000066 */
[----:B------:R-:W4:Y:S01]  /*33d0*/  LDS.128 R16, [R85+0x610] ;  /* 0x0006100055107984 */ /* 0x000f220000000c00 */
[----:B------:R-:W-:Y:S01]  /*33e0*/  FFMA R86, R76, R55, R123 ;  /* 0x000000374c567223 */ /* 0x000fe2000000007b */
[-C--:B------:R-:W-:Y:S01]  /*33f0*/  FFMA R96, R55, R78.reuse, R121 ;  /* 0x0000004e37607223 */ /* 0x080fe20000000079 */
[----:B------:R-:W-:Y:S01]  /*3400*/  FFMA R119, R73, R49, R72 ;  /* 0x0000003149777223 */ /* 0x000fe20000000048 */
[----:B------:R-:W-:Y:S01]  /*3410*/  FFMA R35, R35, R79, R94 ;  /* 0x0000004f23237223 */ /* 0x000fe2000000005e */
[----:B------:R-:W-:Y:S01]  /*3420*/  FFMA R105, R55, R49, R54 ;  /* 0x0000003137697223 */ /* 0x000fe20000000036 */
[----:B------:R-:W-:Y:S01]  /*3430*/  FFMA R98, R46, R73, R37 ;  /* 0x000000492e627223 */ /* 0x000fe20000000025 */
[C---:B------:R-:W-:Y:S01]  /*3440*/  FFMA R115, R73.reuse, R47, R38 ;  /* 0x0000002f49737223 */ /* 0x040fe20000000026 */
[-C--:B------:R-:W-:Y:S01]  /*3450*/  FFMA R102, R48, R73.reuse, R43 ;  /* 0x0000004930667223 */ /* 0x080fe2000000002b */
[----:B------:R-:W-:Y:S01]  /*3460*/  FFMA R121, R76, R73, R39 ;  /* 0x000000494c797223 */ /* 0x000fe20000000027 */
[C---:B------:R-:W-:Y:S01]  /*3470*/  FFMA R123, R73.reuse, R77, R40 ;  /* 0x0000004d497b7223 */ /* 0x040fe20000000028 */
[C---:B------:R-:W-:Y:S01]  /*3480*/  FFMA R72, R73.reuse, R78, R41 ;  /* 0x0000004e49487223 */ /* 0x040fe20000000029 */
[----:B------:R-:W-:Y:S01]  /*3490*/  FFMA R117, R50, R47, R117 ;  /* 0x0000002f32757223 */ /* 0x000fe20000000075 */
[----:B------:R-:W-:Y:S01]  /*34a0*/  FFMA R32, R48, R50, R111 ;  /* 0x0000003230207223 */ /* 0x000fe2000000006f */
[C---:B------:R-:W-:Y:S01]  /*34b0*/  FFMA R33, R50.reuse, R49, R52 ;  /* 0x0000003132217223 */ /* 0x040fe20000000034 */
[----:B------:R-:W-:Y:S01]  /*34c0*/  FFMA R94, R50, R78, R113 ;  /* 0x0000004e325e7223 */ /* 0x000fe20000000071 */
[----:B------:R-:W-:Y:S01]  /*34d0*/  FFMA R73, R73, R79, R42 ;  /* 0x0000004f49497223 */ /* 0x000fe2000000002a */
[----:B------:R-:W-:Y:S01]  /*34e0*/  FFMA R101, R55, R47, R108 ;  /* 0x0000002f37657223 */ /* 0x000fe2000000006c */
[----:B------:R-:W-:Y:S01]  /*34f0*/  FFMA R50, R48, R55, R53 ;  /* 0x0000003730327223 */ /* 0x000fe20000000035 */
        /* <DEDUP_REMOVED lines=14> */
[C---:B--2---:R-:W-:Y:S01]  /*35e0*/  FFMA R11, R12.reuse, R79, R58 ;  /* 0x0000004f0c0b7223 */ /* 0x044fe2000000003a */
[C---:B------:R-:W-:Y:S01]  /*35f0*/  FFMA R48, R12.reuse, R48, R57 ;  /* 0x000000300c307223 */ /* 0x040fe20000000039 */
[----:B------:R-:W-:Y:S01]  /*3600*/  FFMA R107, R12, R49, R116 ;  /* 0x000000310c6b7223 */ /* 0x000fe20000000074 */
[-C--:B------:R-:W-:Y:S01]  /*3610*/  FFMA R12, R8, R23.reuse, R59 ;  /* 0x00000017080c7223 */ /* 0x080fe2000000003b */
[----:B---3--:R-:W-:Y:S01]  /*3620*/  FFMA R49, R29, R23, R2 ;  /* 0x000000171d317223 */ /* 0x008fe20000000002 */
[C---:B------:R-:W-:Y:S01]  /*3630*/  FFMA R59, R23.reuse, R9, R24 ;  /* 0x00000009173b7223 */ /* 0x040fe20000000018 */
[C---:B------:R-:W-:Y:S01]  /*3640*/  FFMA R24, R23.reuse, R10, R3 ;  /* 0x0000000a17187223 */ /* 0x040fe20000000003 */
[----:B----4-:R-:W-:Y:S01]  /*3650*/  FFMA R2, R16, R23, R103 ;  /* 0x0000001710027223 */ /* 0x010fe20000000067 */
[C---:B------:R-:W-:Y:S01]  /*3660*/  FFMA R57, R23.reuse, R17, R28 ;  /* 0x0000001117397223 */ /* 0x040fe2000000001c */
[CC--:B------:R-:W-:Y:S01]  /*3670*/  FFMA R4, R23.reuse, R18.reuse, R31 ;  /* 0x0000001217047223 */ /* 0x0c0fe2000000001f */
[-C--:B------:R-:W-:Y:S01]  /*3680*/  FFMA R87, R23, R19.reuse, R62 ;  /* 0x0000001317577223 */ /* 0x080fe2000000003e */
[C---:B------:R-:W-:Y:S01]  /*3690*/  FFMA R58, R5.reuse, R18, R43 ;  /* 0x00000012053a7223 */ /* 0x040fe2000000002b */
[C---:B------:R-:W-:Y:S01]  /*36a0*/  FFMA R31, R5.reuse, R19, R42 ;  /* 0x00000013051f7223 */ /* 0x040fe2000000002a */
[----:B------:R-:W-:Y:S01]  /*36b0*/  FFMA R28, R8, R5, R41 ;  /* 0x00000005081c7223 */ /* 0x000fe20000000029 */
[----:B------:R-:W-:Y:S01]  /*36c0*/  FFMA R23, R5, R9, R40 ;  /* 0x0000000905177223 */ /* 0x000fe20000000028 */
[----:B------:R-:W-:Y:S01]  /*36d0*/  FFMA R125, R46, R55, R125 ;  /* 0x000000372e7d7223 */ /* 0x000fe2000000007d */
[C---:B------:R-:W-:Y:S01]  /*36e0*/  FFMA R111, R55.reuse, R77, R106 ;  /* 0x0000004d376f7223 */ /* 0x040fe2000000006a */
[----:B------:R-:W-:Y:S01]  /*36f0*/  FFMA R113, R55, R79, R104 ;  /* 0x0000004f37717223 */ /* 0x000fe20000000068 */
[----:B------:R-:W-:Y:S01]  /*3700*/  FFMA R84, R29, R5, R54 ;  /* 0x000000051d547223 */ /* 0x000fe20000000036 */
[C---:B------:R-:W-:Y:S01]  /*3710*/  FFMA R103, R5.reuse, R17, R52 ;  /* 0x0000001105677223 */ /* 0x040fe20000000034 */
[----:B------:R-:W-:Y:S01]  /*3720*/  FFMA R88, R5, R10, R53 ;  /* 0x0000000a05587223 */ /* 0x000fe20000000035 */
[----:B------:R-:W0:Y:S01]  /*3730*/  LDS.128 R40, [R89+0xc0] ;  /* 0x0000c00059287984 */ /* 0x000e220000000c00 */
[----:B------:R-:W-:Y:S01]  /*3740*/  FFMA R3, R29, R70, R80 ;  /* 0x000000461d037223 */ /* 0x000fe20000000050 */
[C---:B------:R-:W-:Y:S01]  /*3750*/  FFMA R80, R70.reuse, R18, R91 ;  /* 0x0000001246507223 */ /* 0x040fe2000000005b */
[----:B------:R-:W-:Y:S01]  /*3760*/  FFMA R91, R70, R19, R68 ;  /* 0x00000013465b7223 */ /* 0x000fe20000000044 */
[----:B------:R-:W1:Y:S01]  /*3770*/  LDS.128 R52, [R85+0x810] ;  /* 0x0008100055347984 */ /* 0x000e620000000c00 */
[----:B------:R-:W-:Y:S01]  /*3780*/  FFMA R68, R8, R70, R69 ;  /* 0x0000004608447223 */ /* 0x000fe20000000045 */
[----:B------:R-:W-:Y:S01]  /*3790*/  FFMA R69, R70, R9, R66 ;  /* 0x0000000946457223 */ /* 0x000fe20000000042 */
[C---:B------:R-:W-:Y:S01]  /*37a0*/  FFMA R66, R51.reuse, R18, R63 ;  /* 0x0000001233427223 */ /* 0x040fe2000000003f */
[----:B------:R-:W2:Y:S01]  /*37b0*/  LDS.128 R76, [R85+0x820] ;  /* 0x00082000554c7984 */ /* 0x000ea20000000c00 */
[C---:B------:R-:W-:Y:S01]  /*37c0*/  FFMA R109, R16.reuse, R5, R109 ;  /* 0x00000005106d7223 */ /* 0x040fe2000000006d */
[----:B------:R-:W-:Y:S01]  /*37d0*/  FFMA R63, R51, R19, R94 ;  /* 0x00000013333f7223 */ /* 0x000fe2000000005e */
[----:B------:R-:W-:Y:S01]  /*37e0*/  FFMA R46, R16, R70, R97 ;  /* 0x00000046102e7223 */ /* 0x000fe20000000061 */
[C---:B------:R-:W-:Y:S01]  /*37f0*/  FFMA R95, R70.reuse, R17, R95 ;  /* 0x00000011465f7223 */ /* 0x040fe2000000005f */
[-C--:B------:R-:W-:Y:S01]  /*3800*/  FFMA R5, R29, R51.reuse, R30 ;  /* 0x000000331d057223 */ /* 0x080fe2000000001e */
[----:B------:R-:W-:Y:S01]  /*3810*/  FFMA R92, R51, R10, R33 ;  /* 0x0000000a335c7223 */ /* 0x000fe20000000021 */
[C---:B------:R-:W-:Y:S01]  /*3820*/  FFMA R94, R13.reuse, R18, R45 ;  /* 0x000000120d5e7223 */ /* 0x040fe2000000002d */
[----:B------:R-:W-:Y:S01]  /*3830*/  FFMA R70, R70, R10, R67 ;  /* 0x0000000a46467223 */ /* 0x000fe20000000043 */
[----:B------:R-:W-:Y:S01]  /*3840*/  FFMA R62, R16, R51, R117 ;  /* 0x00000033103e7223 */ /* 0x000fe20000000075 */
[-C--:B------:R-:W-:Y:S01]  /*3850*/  FFMA R45, R13, R19.reuse, R82 ;  /* 0x000000130d2d7223 */ /* 0x080fe20000000052 */
[C---:B-----5:R-:W-:Y:S01]  /*3860*/  FFMA R30, R36.reuse, R16, R25 ;  /* 0x00000010241e7223 */ /* 0x060fe20000000019 */
[----:B------:R-:W-:Y:S01]  /*3870*/  FFMA R33, R36, R19, R26 ;  /* 0x0000001324217223 */ /* 0x000fe2000000001a */
[C---:B------:R-:W-:Y:S01]  /*3880*/  FFMA R67, R51.reuse, R17, R34 ;  /* 0x0000001133437223 */ /* 0x040fe20000000022 */
[C---:B------:R-:W-:Y:S01]  /*3890*/  FFMA R90, R8.reuse, R51, R99 ;  /* 0x00000033085a7223 */ /* 0x040fe20000000063 */
[----:B------:R-:W-:Y:S01]  /*38a0*/  FFMA R97, R51, R9, R32 ;  /* 0x0000000933617223 */ /* 0x000fe20000000020 */
[----:B------:R-:W-:Y:S01]  /*38b0*/  FFMA R82, R8, R13, R11 ;  /* 0x0000000d08527223 */ /* 0x000fe2000000000b */
[----:B------:R-:W-:Y:S01]  /*38c0*/  FFMA R117, R13, R9, R48 ;  /* 0x000000090d757223 */ /* 0x000fe20000000030 */
[C---:B------:R-:W-:Y:S01]  /*38d0*/  FFMA R25, R36.reuse, R17, R22 ;  /* 0x0000001124197223 */ /* 0x040fe20000000016 */
[----:B------:R-:W-:Y:S01]  /*38e0*/  FFMA R26, R36, R8, R35 ;  /* 0x00000008241a7223 */ /* 0x000fe20000000023 */
[-C--:B------:R-:W-:Y:S01]  /*38f0*/  FFMA R51, R29, R13.reuse, R114 ;  /* 0x0000000d1d337223 */ /* 0x080fe20000000072 */
[----:B------:R-:W-:Y:S01]  /*3900*/  FFMA R47, R16, R13, R47 ;  /* 0x0000000d102f7223 */ /* 0x000fe2000000002f */
[C---:B------:R-:W-:Y:S01]  /*3910*/  FFMA R99, R13.reuse, R17, R110 ;  /* 0x000000110d637223 */ /* 0x040fe2000000006e */
[----:B------:R-:W-:Y:S01]  /*3920*/  FFMA R48, R13, R10, R107 ;  /* 0x0000000a0d307223 */ /* 0x000fe2000000006b */
[C---:B------:R-:W-:Y:S01]  /*3930*/  FFMA R11, R36.reuse, R29, R93 ;  /* 0x0000001d240b7223 */ /* 0x040fe2000000005d */
[C---:B------:R-:W-:Y:S01]  /*3940*/  FFMA R32, R36.reuse, R18, R27 ;  /* 0x0000001224207223 */ /* 0x040fe2000000001b */
[----:B------:R-:W-:Y:S01]  /*3950*/  FFMA R35, R36, R9, R20 ;  /* 0x0000000924237223 */ /* 0x000fe20000000014 */
[----:B------:R-:W-:Y:S01]  /*3960*/  FFMA R13, R29, R74, R98 ;  /* 0x0000004a1d0d7223 */ /* 0x000fe20000000062 */
[----:B------:R-:W-:Y:S01]  /*3970*/  FFMA R107, R74, R19, R72 ;  /* 0x000000134a6b7223 */ /* 0x000fe20000000048 */
[----:B------:R-:W-:Y:S01]  /*3980*/  FFMA R36, R36, R10, R21 ;  /* 0x0000000a24247223 */ /* 0x000fe20000000015 */
[----:B------:R-:W-:Y:S01]  /*3990*/  FFMA R98, R16, R74, R115 ;  /* 0x0000004a10627223 */ /* 0x000fe20000000073 */
[C---:B------:R-:W-:Y:S01]  /*39a0*/  FFMA R121, R74.reuse, R17, R121 ;  /* 0x000000114a797223 */ /* 0x040fe20000000079 */
[----:B------:R-:W-:Y:S01]  /*39b0*/  FFMA R100, R74, R18, R123 ;  /* 0x000000124a647223 */ /* 0x000fe2000000007b */
[----:B0-----:R-:W-:Y:S01]  /*39c0*/  FFMA R19, R40, R19, R96 ;  /* 0x0000001328137223 */ /* 0x001fe20000000060 */
[----:B------:R-:W-:Y:S01]  /*39d0*/  FFMA R72, R8, R74, R73 ;  /* 0x0000004a08487223 */ /* 0x000fe20000000049 */
[C---:B------:R-:W-:Y:S01]  /*39e0*/  FFMA R125, R40.reuse, R29, R125 ;  /* 0x0000001d287d7223 */ /* 0x040fe2000000007d */
[C---:B------:R-:W-:Y:S01]  /*39f0*/  FFMA R16, R40.reuse, R16, R101 ;  /* 0x0000001028107223 */ /* 0x040fe20000000065 */
[C---:B------:R-:W-:Y:S01]  /*3a00*/  FFMA R17, R40.reuse, R17, R86 ;  /* 0x0000001128117223 */ /* 0x040fe20000000056 */
[C---:B------:R-:W-:Y:S01]  /*3a10*/  FFMA R18, R40.reuse, R18, R111 ;  /* 0x0000001228127223 */ /* 0x040fe2000000006f */
[C---:B------:R-:W-:Y:S01]  /*3a20*/  FFMA R20, R40.reuse, R8, R113 ;  /* 0x0000000828147223 */ /* 0x040fe20000000071 */
[CC--:B------:R-:W-:Y:S01]  /*3a30*/  FFMA R93, R40.reuse, R9.reuse, R50 ;  /* 0x00000009285d7223 */ /* 0x0c0fe20000000032 */
[----:B------:R-:W-:Y:S01]  /*3a40*/  FFMA R96, R40, R10, R105 ;  /* 0x0000000a28607223 */ /* 0x000fe20000000069 */
[C---:B-1----:R-:W-:Y:S01]  /*3a50*/  FFMA R22, R37.reuse, R54, R25 ;  /* 0x0000003625167223 */ /* 0x042fe20000000019 */
[----:B------:R-:W-:Y:S01]  /*3a60*/  FFMA R73, R74, R9, R102 ;  /* 0x000000094a497223 */ /* 0x000fe20000000066 */
[----:B------:R-:W-:Y:S01]  /*3a70*/  FFMA R86, R52, R37, R11 ;  /* 0x0000002534567223 */ /* 0x000fe2000000000b */
[C---:B------:R-:W-:Y:S01]  /*3a80*/  FFMA R27, R37.reuse, R53, R30 ;  /* 0x00000035251b7223 */ /* 0x040fe2000000001e */
[C---:B------:R-:W-:Y:S01]  /*3a90*/  FFMA R21, R37.reuse, R55, R32 ;  /* 0x0000003725157223 */ /* 0x040fe20000000020 */
[----:B--2---:R-:W-:Y:S01]  /*3aa0*/  FFMA R40, R76, R37, R33 ;  /* 0x000000254c287223 */ /* 0x004fe20000000021 */
[C---:B------:R-:W-:Y:S01]  /*3ab0*/  FFMA R25, R37.reuse, R77, R26 ;  /* 0x0000004d25197223 */ /* 0x040fe2000000001a */
[C---:B------:R-:W-:Y:S01]  /*3ac0*/  FFMA R50, R37.reuse, R78, R35 ;  /* 0x0000004e25327223 */ /* 0x040fe20000000023 */
[----:B------:R-:W-:Y:S01]  /*3ad0*/  FFMA R74, R74, R10, R119 ;  /* 0x0000000a4a4a7223 */ /* 0x000fe20000000077 */
[----:B------:R-:W-:Y:S01]  /*3ae0*/  FFMA R37, R37, R79, R36 ;  /* 0x0000004f25257223 */ /* 0x000fe20000000024 */
[----:B------:R-:W0:Y:S01]  /*3af0*/  LDS.128 R8, [R89+0x10] ;  /* 0x0000100059087984 */ /* 0x000e220000000c00 */
[C---:B------:R-:W-:Y:S01]  /*3b00*/  FFMA R36, R6.reuse, R54, R103 ;  /* 0x0000003606247223 */ /* 0x040fe20000000067 */
[----:B------:R-:W-:Y:S01]  /*3b10*/  FFMA R101, R6, R55, R58 ;  /* 0x0000003706657223 */ /* 0x000fe2000000003a */
[-C--:B------:R-:W-:Y:S01]  /*3b20*/  FFMA R84, R52, R6.reuse, R84 ;  /* 0x0000000634547223 */ /* 0x080fe20000000054 */
[----:B------:R-:W-:Y:S01]  /*3b30*/  FFMA R26, R6, R53, R109 ;  /* 0x00000035061a7223 */ /* 0x000fe2000000006d */
[----:B------:R-:W-:Y:S01]  /*3b40*/  FFMA R58, R76, R6, R31 ;  /* 0x000000064c3a7223 */ /* 0x000fe2000000001f */
[C---:B------:R-:W-:Y:S01]  /*3b50*/  FFMA R103, R6.reuse, R77, R28 ;  /* 0x0000004d06677223 */ /* 0x040fe2000000001c */
[C---:B------:R-:W-:Y:S01]  /*3b60*/  FFMA R102, R6.reuse, R78, R23 ;  /* 0x0000004e06667223 */ /* 0x040fe20000000017 */
[----:B------:R-:W-:Y:S01]  /*3b70*/  FFMA R88, R6, R79, R88 ;  /* 0x0000004f06587223 */ /* 0x000fe20000000058 */
[C---:B------:R-:W-:Y:S01]  /*3b80*/  FFMA R105, R71.reuse, R53, R46 ;  /* 0x0000003547697223 */ /* 0x040fe2000000002e */
[C---:B------:R-:W-:Y:S01]  /*3b90*/  FFMA R6, R71.reuse, R54, R95 ;  /* 0x0000003647067223 */ /* 0x040fe2000000005f */
[C---:B------:R-:W-:Y:S01]  /*3ba0*/  FFMA R95, R71.reuse, R55, R80 ;  /* 0x00000037475f7223 */ /* 0x040fe20000000050 */
[-C--:B------:R-:W-:Y:S01]  /*3bb0*/  FFMA R46, R76, R71.reuse, R91 ;  /* 0x000000474c2e7223 */ /* 0x080fe2000000005b */
[----:B------:R-:W1:Y:S01]  /*3bc0*/  LDS.128 R28, [R89+0xa0] ;  /* 0x0000a000591c7984 */ /* 0x000e620000000c00 */
[C---:B------:R-:W-:Y:S01]  /*3bd0*/  FFMA R3, R52.reuse, R71, R3 ;  /* 0x0000004734037223 */ /* 0x040fe20000000003 */
[C---:B------:R-:W-:Y:S01]  /*3be0*/  FFMA R91, R71.reuse, R77, R68 ;  /* 0x0000004d475b7223 */ /* 0x040fe20000000044 */
[C---:B------:R-:W-:Y:S01]  /*3bf0*/  FFMA R80, R71.reuse, R78, R69 ;  /* 0x0000004e47507223 */ /* 0x040fe20000000045 */
[----:B------:R-:W-:Y:S01]  /*3c00*/  FFMA R109, R71, R79, R70 ;  /* 0x0000004f476d7223 */ /* 0x000fe20000000046 */
[----:B------:R-:W-:Y:S01]  /*3c10*/  FFMA R104, R52, R41, R125 ;  /* 0x0000002934687223 */ /* 0x000fe2000000007d */
[C---:B------:R-:W-:Y:S01]  /*3c20*/  FFMA R111, R41.reuse, R53, R16 ;  /* 0x00000035296f7223 */ /* 0x040fe20000000010 */
[C---:B------:R-:W-:Y:S01]  /*3c30*/  FFMA R106, R41.reuse, R54, R17 ;  /* 0x00000036296a7223 */ /* 0x040fe20000000011 */
[C---:B------:R-:W-:Y:S01]  /*3c40*/  FFMA R113, R41.reuse, R55, R18 ;  /* 0x0000003729717223 */ /* 0x040fe20000000012 */
[----:B------:R-:W-:Y:S01]  /*3c50*/  FFMA R108, R76, R41, R19 ;  /* 0x000000294c6c7223 */ /* 0x000fe20000000013 */
[C---:B------:R-:W-:Y:S01]  /*3c60*/  FFMA R115, R41.reuse, R77, R20 ;  /* 0x0000004d29737223 */ /* 0x040fe20000000014 */
[C---:B------:R-:W-:Y:S01]  /*3c70*/  FFMA R110, R41.reuse, R78, R93 ;  /* 0x0000004e296e7223 */ /* 0x040fe2000000005d */
[----:B------:R-:W2:Y:S01]  /*3c80*/  LDS.128 R32, [R85+0xa10] ;  /* 0x000a100055207984 */ /* 0x000ea20000000c00 */
[----:B------:R-:W-:Y:S01]  /*3c90*/  FFMA R41, R41, R79, R96 ;  /* 0x0000004f29297223 */ /* 0x000fe20000000060 */
[-C--:B------:R-:W-:Y:S01]  /*3ca0*/  FFMA R112, R52, R14.reuse, R51 ;  /* 0x0000000e34707223 */ /* 0x080fe20000000033 */
[C---:B------:R-:W-:Y:S01]  /*3cb0*/  FFMA R114, R14.reuse, R53, R47 ;  /* 0x000000350e727223 */ /* 0x040fe2000000002f */
[----:B------:R-:W3:Y:S01]  /*3cc0*/  LDS.128 R68, [R85+0xa20] ;  /* 0x000a200055447984 */ /* 0x000ee20000000c00 */
[C---:B------:R-:W-:Y:S01]  /*3cd0*/  FFMA R47, R14.reuse, R55, R94 ;  /* 0x000000370e2f7223 */ /* 0x040fe2000000005e */
[----:B------:R-:W-:Y:S01]  /*3ce0*/  FFMA R51, R14, R79, R48 ;  /* 0x0000004f0e337223 */ /* 0x000fe20000000030 */
[C---:B------:R-:W-:Y:S01]  /*3cf0*/  FFMA R94, R76.reuse, R14, R45 ;  /* 0x0000000e4c5e7223 */ /* 0x040fe2000000002d */
[----:B------:R-:W4:Y:S01]  /*3d00*/  LDS R96, [R85+0xa30] ;  /* 0x000a300055607984 */ /* 0x000f220000000800 */
[----:B------:R-:W-:Y:S01]  /*3d10*/  FFMA R48, R76, R75, R107 ;  /* 0x0000004b4c307223 */ /* 0x000fe2000000006b */
[CC--:B------:R-:W-:Y:S01]  /*3d20*/  FFMA R45, R14.reuse, R77.reuse, R82 ;  /* 0x0000004d0e2d7223 */ /* 0x0c0fe20000000052 */
[C---:B------:R-:W-:Y:S01]  /*3d30*/  FFMA R107, R75.reuse, R77, R72 ;  /* 0x0000004d4b6b7223 */ /* 0x040fe20000000048 */
        /* <DEDUP_REMOVED lines=9> */
[CC--:B------:R-:W-:Y:S01]  /*3dd0*/  FFMA R12, R8.reuse, R78.reuse, R59 ;  /* 0x0000004e080c7223 */ /* 0x0c0fe2000000003b */
[----:B------:R-:W-:Y:S01]  /*3de0*/  FFMA R23, R8, R79, R24 ;  /* 0x0000004f08177223 */ /* 0x000fe20000000018 */
        /* <DEDUP_REMOVED lines=12> */
[----:B------:R-:W-:Y:S01]  /*3eb0*/  FFMA R97, R28, R79, R92 ;  /* 0x0000004f1c617223 */ /* 0x000fe2000000005c */
[----:B--2---:R-:W-:Y:S01]  /*3ec0*/  FFMA R53, R33, R9, R16 ;  /* 0x0000000921357223 */ /* 0x004fe20000000010 */
[CC--:B------:R-:W-:Y:S01]  /*3ed0*/  FFMA R5, R9.reuse, R34.reuse, R2 ;  /* 0x0000002209057223 */ /* 0x0c0fe20000000002 */
[C---:B------:R-:W-:Y:S01]  /*3ee0*/  FFMA R121, R9.reuse, R35, R18 ;  /* 0x0000002309797223 */ /* 0x040fe20000000012 */
[----:B------:R-:W-:Y:S01]  /*3ef0*/  FFMA R2, R38, R34, R27 ;  /* 0x0000002226027223 */ /* 0x000fe2000000001b */
[----:B---3--:R-:W-:Y:S01]  /*3f00*/  FFMA R59, R68, R9, R17 ;  /* 0x00000009443b7223 */ /* 0x008fe20000000011 */
[C---:B------:R-:W-:Y:S01]  /*3f10*/  FFMA R57, R9.reuse, R69, R4 ;  /* 0x0000004509397223 */ /* 0x040fe20000000004 */
[C---:B------:R-:W-:Y:S01]  /*3f20*/  FFMA R55, R9.reuse, R70, R19 ;  /* 0x0000004609377223 */ /* 0x040fe20000000013 */
[----:B------:R-:W-:Y:S01]  /*3f30*/  FFMA R49, R9, R71, R12 ;  /* 0x0000004709317223 */ /* 0x000fe2000000000c */
[----:B----4-:R-:W-:Y:S01]  /*3f40*/  FFMA R9, R96, R9, R23 ;  /* 0x0000000960097223 */ /* 0x010fe20000000017 */
[----:B------:R-:W-:Y:S01]  /*3f50*/  FFMA R12, R38, R35, R22 ;  /* 0x00000023260c7223 */ /* 0x000fe20000000016 */
[----:B------:R-:W-:Y:S01]  /*3f60*/  FFMA R28, R68, R38, R21 ;  /* 0x00000026441c7223 */ /* 0x000fe20000000015 */
[----:B------:R-:W0:Y:S01]  /*3f70*/  LDS.128 R16, [R89+0x80] ;  /* 0x0000800059107984 */ /* 0x000e220000000c00 */
[C---:B------:R-:W-:Y:S01]  /*3f80*/  FFMA R4, R38.reuse, R70, R25 ;  /* 0x0000004626047223 */ /* 0x040fe20000000019 */
[----:B------:R-:W-:Y:S01]  /*3f90*/  FFMA R63, R7, R34, R26 ;  /* 0x00000022073f7223 */ /* 0x000fe2000000001a */
[-C--:B------:R-:W-:Y:S01]  /*3fa0*/  FFMA R86, R33, R38.reuse, R86 ;  /* 0x0000002621567223 */ /* 0x080fe20000000056 */
[----:B------:R1:W2:Y:S01]  /*3fb0*/  LDS.128 R20, [R89+0x110] ;  /* 0x0001100059147984 */ /* 0x0002a20000000c00 */
[C---:B------:R-:W-:Y:S01]  /*3fc0*/  FFMA R40, R38.reuse, R69, R40 ;  /* 0x0000004526287223 */ /* 0x040fe20000000028 */
[----:B------:R-:W-:Y:S01]  /*3fd0*/  FFMA R50, R38, R71, R50 ;  /* 0x0000004726327223 */ /* 0x000fe20000000032 */
[C---:B------:R-:W-:Y:S01]  /*3fe0*/  FFMA R38, R96.reuse, R38, R37 ;  /* 0x0000002660267223 */ /* 0x040fe20000000025 */
[----:B------:R-:W3:Y:S01]  /*3ff0*/  LDS.128 R24, [R85+0xc20] ;  /* 0x000c200055187984 */ /* 0x000ee20000000c00 */
[----:B------:R-:W-:Y:S01]  /*4000*/  FFMA R77, R29, R34, R62 ;  /* 0x000000221d4d7223 */ /* 0x000fe2000000003e */
[----:B------:R-:W-:Y:S01]  /*4010*/  FFMA R37, R33, R7, R84 ;  /* 0x0000000721257223 */ /* 0x000fe20000000054 */
[----:B------:R-:W-:Y:S01]  /*4020*/  FFMA R36, R7, R35, R36 ;  /* 0x0000002307247223 */ /* 0x000fe20000000024 */
[-C--:B-1----:R-:W-:Y:S01]  /*4030*/  FFMA R89, R29, R70.reuse, R87 ;  /* 0x000000461d597223 */ /* 0x082fe20000000057 */
[----:B------:R-:W-:Y:S01]  /*4040*/  FFMA R87, R96, R29, R97 ;  /* 0x0000001d60577223 */ /* 0x000fe20000000061 */
[----:B------:R-:W-:Y:S01]  /*4050*/  FFMA R101, R68, R7, R101 ;  /* 0x0000000744657223 */ /* 0x000fe20000000065 */
[C---:B------:R-:W-:Y:S01]  /*4060*/  FFMA R117, R7.reuse, R69, R58 ;  /* 0x0000004507757223 */ /* 0x040fe2000000003a */
[C---:B------:R-:W-:Y:S01]  /*4070*/  FFMA R103, R7.reuse, R70, R103 ;  /* 0x0000004607677223 */ /* 0x040fe20000000067 */
[----:B------:R-:W-:Y:S01]  /*4080*/  FFMA R67, R7, R71, R102 ;  /* 0x0000004707437223 */ /* 0x000fe20000000066 */
[----:B------:R-:W-:Y:S01]  /*4090*/  FFMA R73, R96, R7, R88 ;  /* 0x0000000760497223 */ /* 0x000fe20000000058 */
[-C--:B------:R-:W-:Y:S01]  /*40a0*/  FFMA R62, R29, R35.reuse, R54 ;  /* 0x000000231d3e7223 */ /* 0x080fe20000000036 */
[----:B------:R-:W-:Y:S01]  /*40b0*/  FFMA R104, R33, R42, R104 ;  /* 0x0000002a21687223 */ /* 0x000fe20000000068 */
[C---:B------:R-:W-:Y:S01]  /*40c0*/  FFMA R8, R42.reuse, R34, R111 ;  /* 0x000000222a087223 */ /* 0x040fe2000000006f */
[----:B------:R-:W-:Y:S01]  /*40d0*/  FFMA R106, R42, R35, R106 ;  /* 0x000000232a6a7223 */ /* 0x000fe2000000006a */
[----:B------:R-:W-:Y:S01]  /*40e0*/  FFMA R66, R68, R42, R113 ;  /* 0x0000002a44427223 */ /* 0x000fe20000000071 */
[C---:B------:R-:W-:Y:S01]  /*40f0*/  FFMA R108, R42.reuse, R69, R108 ;  /* 0x000000452a6c7223 */ /* 0x040fe2000000006c */
[C---:B------:R-:W-:Y:S01]  /*4100*/  FFMA R32, R42.reuse, R70, R115 ;  /* 0x000000462a207223 */ /* 0x040fe20000000073 */
[-C--:B------:R-:W-:Y:S01]  /*4110*/  FFMA R110, R42, R71.reuse, R110 ;  /* 0x000000472a6e7223 */ /* 0x080fe2000000006e */
[----:B------:R-:W-:Y:S01]  /*4120*/  FFMA R97, R15, R71, R82 ;  /* 0x000000470f617223 */ /* 0x000fe20000000052 */
[-C--:B------:R-:W-:Y:S01]  /*4130*/  FFMA R79, R33, R29.reuse, R52 ;  /* 0x0000001d214f7223 */ /* 0x080fe20000000034 */
[----:B------:R-:W-:Y:S01]  /*4140*/  FFMA R125, R68, R29, R125 ;  /* 0x0000001d447d7223 */ /* 0x000fe2000000007d */
[C---:B------:R-:W-:Y:S01]  /*4150*/  FFMA R119, R29.reuse, R69, R76 ;  /* 0x000000451d777223 */ /* 0x040fe2000000004c */
[----:B------:R-:W-:Y:S01]  /*4160*/  FFMA R7, R29, R71, R78 ;  /* 0x000000471d077223 */ /* 0x000fe2000000004e */
[----:B------:R-:W-:Y:S01]  /*4170*/  FFMA R42, R96, R42, R41 ;  /* 0x0000002a602a7223 */ /* 0x000fe20000000029 */
[C---:B------:R-:W-:Y:S01]  /*4180*/  FFMA R115, R15.reuse, R34, R114 ;  /* 0x000000220f737223 */ /* 0x040fe20000000072 */
[----:B------:R-:W-:Y:S01]  /*4190*/  FFMA R47, R68, R15, R47 ;  /* 0x0000000f442f7223 */ /* 0x000fe2000000002f */
[C---:B------:R-:W-:Y:S01]  /*41a0*/  FFMA R41, R15.reuse, R35, R116 ;  /* 0x000000230f297223 */ /* 0x040fe20000000074 */
[C---:B------:R-:W-:Y:S01]  /*41b0*/  FFMA R29, R15.reuse, R69, R94 ;  /* 0x000000450f1d7223 */ /* 0x040fe2000000005e */
[----:B------:R-:W-:Y:S01]  /*41c0*/  FFMA R123, R15, R70, R45 ;  /* 0x000000460f7b7223 */ /* 0x000fe2000000002d */
[-C--:B------:R-:W-:Y:S01]  /*41d0*/  FFMA R113, R33, R15.reuse, R112 ;  /* 0x0000000f21717223 */ /* 0x080fe20000000070 */
[----:B------:R-:W-:Y:S01]  /*41e0*/  FFMA R15, R96, R15, R51 ;  /* 0x0000000f600f7223 */ /* 0x000fe20000000033 */
[C---:B0-----:R-:W-:Y:S01]  /*41f0*/  FFMA R54, R16.reuse, R34, R105 ;  /* 0x0000002210367223 */ /* 0x041fe20000000069 */
[C---:B------:R-:W-:Y:S01]  /*4200*/  FFMA R88, R16.reuse, R68, R95 ;  /* 0x0000004410587223 */ /* 0x040fe2000000005f */
[CC--:B------:R-:W-:Y:S01]  /*4210*/  FFMA R78, R16.reuse, R35.reuse, R6 ;  /* 0x00000023104e7223 */ /* 0x0c0fe20000000006 */
[----:B------:R-:W-:Y:S01]  /*4220*/  FFMA R74, R16, R70, R91 ;  /* 0x00000046104a7223 */ /* 0x000fe2000000005b */
[C---:B--2---:R-:W-:Y:S01]  /*4230*/  FFMA R82, R20.reuse, R34, R93 ;  /* 0x0000002214527223 */ /* 0x044fe2000000005d */
[C---:B------:R-:W-:Y:S01]  /*4240*/  FFMA R14, R20.reuse, R35, R14 ;  /* 0x00000023140e7223 */ /* 0x040fe2000000000e */
[C---:B------:R-:W-:Y:S01]  /*4250*/  FFMA R68, R20.reuse, R68, R99 ;  /* 0x0000004414447223 */ /* 0x040fe20000000063 */
[----:B------:R-:W-:Y:S01]  /*4260*/  FFMA R34, R20, R70, R107 ;  /* 0x0000004614227223 */ /* 0x000fe2000000006b */
[----:B------:R-:W0:Y:S01]  /*4270*/  LDS.64 R90, [R85+0xc18] ;  /* 0x000c1800555a7984 */ /* 0x000e220000000a00 */
[C---:B------:R-:W-:Y:S01]  /*4280*/  FFMA R84, R16.reuse, R69, R46 ;  /* 0x0000004510547223 */ /* 0x040fe2000000002e */
[----:B------:R-:W-:Y:S01]  /*4290*/  FFMA R80, R16, R71, R80 ;  /* 0x0000004710507223 */ /* 0x000fe20000000050 */
[C---:B------:R-:W-:Y:S01]  /*42a0*/  FFMA R94, R20.reuse, R69, R48 ;  /* 0x00000045145e7223 */ /* 0x040fe20000000030 */
[----:B------:R-:W-:Y:S01]  /*42b0*/  FFMA R58, R20, R71, R72 ;  /* 0x00000047143a7223 */ /* 0x000fe20000000048 */
[----:B------:R-:W-:Y:S01]  /*42c0*/  FFMA R52, R16, R33, R3 ;  /* 0x0000002110347223 */ /* 0x000fe20000000003 */
[C---:B---3--:R-:W-:Y:S01]  /*42d0*/  FFMA R111, R24.reuse, R39, R12 ;  /* 0x00000027186f7223 */ /* 0x048fe2000000000c */
[----:B------:R-:W-:Y:S01]  /*42e0*/  FFMA R107, R24, R21, R14 ;  /* 0x00000015186b7223 */ /* 0x000fe2000000000e */
[----:B------:R-:W1:Y:S01]  /*42f0*/  LDS.64 R70, [R85+0xc30] ;  /* 0x000c300055467984 */ /* 0x000e620000000a00 */
[----:B------:R-:W-:Y:S01]  /*4300*/  FFMA R6, R16, R96, R109 ;  /* 0x0000006010067223 */ /* 0x000fe2000000006d */
[----:B------:R-:W-:Y:S01]  /*4310*/  FFMA R76, R20, R33, R13 ;  /* 0x00000021144c7223 */ /* 0x000fe2000000000d */
[C---:B------:R-:W-:Y:S01]  /*4320*/  FFMA R46, R24.reuse, R60, R36 ;  /* 0x0000003c182e7223 */ /* 0x040fe20000000024 */
[C---:B------:R-:W-:Y:S01]  /*4330*/  FFMA R3, R24.reuse, R17, R78 ;  /* 0x0000001118037223 */ /* 0x040fe2000000004e */
[----:B------:R-:W-:Y:S01]  /*4340*/  FFMA R12, R24, R64, R41 ;  /* 0x00000040180c7223 */ /* 0x000fe20000000029 */
[-C--:B------:R-:W-:Y:S01]  /*4350*/  FFMA R105, R39, R25.reuse, R28 ;  /* 0x0000001927697223 */ /* 0x080fe2000000001c */
[----:B------:R-:W-:Y:S01]  /*4360*/  FFMA R14, R64, R26, R29 ;  /* 0x0000001a400e7223 */ /* 0x000fe2000000001d */
[----:B------:R-:W-:Y:S01]  /*4370*/  FFMA R96, R20, R96, R75 ;  /* 0x0000006014607223 */ /* 0x000fe2000000004b */
[----:B------:R-:W-:Y:S01]  /*4380*/  FFMA R36, R24, R30, R62 ;  /* 0x0000001e18247223 */ /* 0x000fe2000000003e */
[-C--:B------:R-:W-:Y:S01]  /*4390*/  FFMA R92, R60, R25.reuse, R101 ;  /* 0x000000193c5c7223 */ /* 0x080fe20000000065 */
[-C--:B------:R-:W-:Y:S01]  /*43a0*/  FFMA R78, R64, R25.reuse, R47 ;  /* 0x00000019404e7223 */ /* 0x080fe2000000002f */
[----:B------:R-:W-:Y:S01]  /*43b0*/  FFMA R93, R21, R25, R68 ;  /* 0x00000019155d7223 */ /* 0x000fe20000000044 */
[----:B------:R-:W-:Y:S01]  /*43c0*/  FFMA R28, R10, R26, R57 ;  /* 0x0000001a0a1c7223 */ /* 0x000fe20000000039 */
[-C--:B------:R-:W-:Y:S01]  /*43d0*/  FFMA R41, R17, R27.reuse, R74 ;  /* 0x0000001b11297223 */ /* 0x080fe2000000004a */
[-C--:B------:R-:W-:Y:S01]  /*43e0*/  FFMA R29, R43, R27.reuse, R32 ;  /* 0x0000001b2b1d7223 */ /* 0x080fe20000000020 */
[----:B------:R-:W-:Y:S01]  /*43f0*/  FFMA R13, R21, R27, R34 ;  /* 0x0000001b150d7223 */ /* 0x000fe20000000022 */
[C---:B------:R-:W-:Y:S01]  /*4400*/  FFMA R48, R24.reuse, R10, R121 ;  /* 0x0000000a18307223 */ /* 0x040fe20000000079 */
[----:B------:R-:W-:Y:S01]  /*4410*/  FFMA R109, R24, R43, R106 ;  /* 0x0000002b186d7223 */ /* 0x000fe2000000006a */
[-C--:B------:R-:W-:Y:S01]  /*4420*/  FFMA R102, R10, R25.reuse, R59 ;  /* 0x000000190a667223 */ /* 0x080fe2000000003b */
[-C--:B------:R-:W-:Y:S01]  /*4430*/  FFMA R101, R17, R25.reuse, R88 ;  /* 0x0000001911657223 */ /* 0x080fe20000000058 */
[-C--:B------:R-:W-:Y:S01]  /*4440*/  FFMA R62, R30, R25.reuse, R125 ;  /* 0x000000191e3e7223 */ /* 0x080fe2000000007d */
[----:B------:R-:W-:Y:S01]  /*4450*/  FFMA R99, R43, R25, R66 ;  /* 0x000000192b637223 */ /* 0x000fe20000000042 */
[-C--:B------:R-:W-:Y:S01]  /*4460*/  FFMA R57, R39, R26.reuse, R40 ;  /* 0x0000001a27397223 */ /* 0x080fe20000000028 */
[-C--:B------:R-:W-:Y:S01]  /*4470*/  FFMA R20, R60, R26.reuse, R117 ;  /* 0x0000001a3c147223 */ /* 0x080fe20000000075 */
[-C--:B------:R-:W-:Y:S01]  /*4480*/  FFMA R19, R17, R26.reuse, R84 ;  /* 0x0000001a11137223 */ /* 0x080fe20000000054 */
[-C--:B------:R-:W-:Y:S01]  /*4490*/  FFMA R16, R30, R26.reuse, R119 ;  /* 0x0000001a1e107223 */ /* 0x080fe20000000077 */
[-C--:B------:R-:W-:Y:S01]  /*44a0*/  FFMA R69, R43, R26.reuse, R108 ;  /* 0x0000001a2b457223 */ /* 0x080fe2000000006c */
[----:B------:R-:W-:Y:S01]  /*44b0*/  FFMA R51, R21, R26, R94 ;  /* 0x0000001a15337223 */ /* 0x000fe2000000005e */
[----:B------:R-:W2:Y:S01]  /*44c0*/  LDS R68, [R85+0xe1c] ;  /* 0x000e1c0055447984 */ /* 0x000ea20000000800 */
[-C--:B------:R-:W-:Y:S01]  /*44d0*/  FFMA R75, R10, R27.reuse, R55 ;  /* 0x0000001b0a4b7223 */ /* 0x080fe20000000037 */
[-C--:B------:R-:W-:Y:S01]  /*44e0*/  FFMA R47, R39, R27.reuse, R4 ;  /* 0x0000001b272f7223 */ /* 0x080fe20000000004 */
[-C--:B------:R-:W-:Y:S01]  /*44f0*/  FFMA R45, R60, R27.reuse, R103 ;  /* 0x0000001b3c2d7223 */ /* 0x080fe20000000067 */
[-C--:B------:R-:W-:Y:S01]  /*4500*/  FFMA R74, R30, R27.reuse, R89 ;  /* 0x0000001b1e4a7223 */ /* 0x080fe20000000059 */
[----:B------:R-:W-:Y:S01]  /*4510*/  FFMA R23, R64, R27, R123 ;  /* 0x0000001b40177223 */ /* 0x000fe2000000007b */
[----:B------:R-:W3:Y:S01]  /*4520*/  LDS.128 R32, [R85+0xe20] ;  /* 0x000e200055207984 */ /* 0x000ee20000000c00 */
[-C--:B0-----:R-:W-:Y:S01]  /*4530*/  FFMA R123, R10, R91.reuse, R5 ;  /* 0x0000005b0a7b7223 */ /* 0x081fe20000000005 */
[----:B------:R-:W-:Y:S01]  /*4540*/  FFMA R121, R43, R91, R8 ;  /* 0x0000005b2b797223 */ /* 0x000fe20000000008 */
[C---:B------:R-:W-:Y:S01]  /*4550*/  FFMA R95, R90.reuse, R10, R53 ;  /* 0x0000000a5a5f7223 */ /* 0x040fe20000000035 */
[----:B------:R-:W0:Y:S01]  /*4560*/  LDS.128 R24, [R85+0xe30] ;  /* 0x000e300055187984 */ /* 0x000e220000000c00 */
[C---:B------:R-:W-:Y:S01]  /*4570*/  FFMA R59, R90.reuse, R39, R86 ;  /* 0x000000275a3b7223 */ /* 0x040fe20000000056 */
[C---:B------:R-:W-:Y:S01]  /*4580*/  FFMA R66, R90.reuse, R30, R79 ;  /* 0x0000001e5a427223 */ /* 0x040fe2000000004f */
[C---:B------:R-:W-:Y:S01]  /*4590*/  FFMA R84, R90.reuse, R64, R113 ;  /* 0x000000405a547223 */ /* 0x040fe20000000071 */
[----:B------:R-:W-:Y:S01]  /*45a0*/  FFMA R117, R90, R21, R76 ;  /* 0x000000155a757223 */ /* 0x000fe2000000004c */
[CC--:B------:R-:W-:Y:S01]  /*45b0*/  FFMA R5, R39.reuse, R91.reuse, R2 ;  /* 0x0000005b27057223 */ /* 0x0c0fe20000000002 */
[----:B------:R-:W-:Y:S01]  /*45c0*/  FFMA R8, R64, R91, R115 ;  /* 0x0000005b40087223 */ /* 0x000fe20000000073 */
[C---:B------:R-:W-:Y:S01]  /*45d0*/  FFMA R4, R90.reuse, R60, R37 ;  /* 0x0000003c5a047223 */ /* 0x040fe20000000025 */
[----:B------:R-:W-:Y:S01]  /*45e0*/  FFMA R53, R90, R43, R104 ;  /* 0x0000002b5a357223 */ /* 0x000fe20000000068 */
[-C--:B------:R-:W-:Y:S01]  /*45f0*/  FFMA R2, R60, R91.reuse, R63 ;  /* 0x0000005b3c027223 */ /* 0x080fe2000000003f */
[----:B------:R-:W-:Y:S01]  /*4600*/  FFMA R76, R30, R91, R77 ;  /* 0x0000005b1e4c7223 */ /* 0x000fe2000000004d */
[----:B-1----:R-:W-:Y:S01]  /*4610*/  FFMA R72, R70, R10, R49 ;  /* 0x0000000a46487223 */ /* 0x002fe20000000031 */
[-C--:B------:R-:W-:Y:S01]  /*4620*/  FFMA R115, R10, R71.reuse, R9 ;  /* 0x000000470a737223 */ /* 0x080fe20000000009 */
[----:B------:R-:W-:Y:S01]  /*4630*/  FFMA R113, R39, R71, R38 ;  /* 0x0000004727717223 */ /* 0x000fe20000000026 */
[----:B------:R-:W-:Y:S01]  /*4640*/  FFMA R55, R90, R17, R52 ;  /* 0x000000115a377223 */ /* 0x000fe20000000034 */
[C---:B------:R-:W-:Y:S01]  /*4650*/  FFMA R119, R17.reuse, R91, R54 ;  /* 0x0000005b11777223 */ /* 0x040fe20000000036 */
[C---:B------:R-:W-:Y:S01]  /*4660*/  FFMA R79, R70.reuse, R39, R50 ;  /* 0x00000027464f7223 */ /* 0x040fe20000000032 */
[C---:B------:R-:W-:Y:S01]  /*4670*/  FFMA R77, R70.reuse, R17, R80 ;  /* 0x00000011464d7223 */ /* 0x040fe20000000050 */
[-C--:B------:R-:W-:Y:S01]  /*4680*/  FFMA R89, R17, R71.reuse, R6 ;  /* 0x0000004711597223 */ /* 0x080fe20000000006 */
[----:B------:R-:W-:Y:S01]  /*4690*/  FFMA R38, R70, R30, R7 ;  /* 0x0000001e46267223 */ /* 0x000fe20000000007 */
[----:B------:R-:W-:Y:S01]  /*46a0*/  FFMA R86, R30, R71, R87 ;  /* 0x000000471e567223 */ /* 0x000fe20000000057 */
[----:B------:R-:W-:Y:S01]  /*46b0*/  FFMA R125, R21, R91, R82 ;  /* 0x0000005b157d7223 */ /* 0x000fe20000000052 */
[----:B------:R-:W-:Y:S01]  /*46c0*/  FFMA R40, R70, R60, R67 ;  /* 0x0000003c46287223 */ /* 0x000fe20000000043 */
[----:B------:R-:W-:Y:S01]  /*46d0*/  FFMA R103, R60, R71, R73 ;  /* 0x000000473c677223 */ /* 0x000fe20000000049 */
[C---:B------:R-:W-:Y:S01]  /*46e0*/  FFMA R37, R70.reuse, R43, R110 ;  /* 0x0000002b46257223 */ /* 0x040fe2000000006e */
[C---:B------:R-:W-:Y:S01]  /*46f0*/  FFMA R30, R70.reuse, R64, R97 ;  /* 0x00000040461e7223 */ /* 0x040fe20000000061 */
[----:B------:R-:W-:Y:S01]  /*4700*/  FFMA R39, R70, R21, R58 ;  /* 0x0000001546277223 */ /* 0x000fe2000000003a */
[-C--:B------:R-:W-:Y:S01]  /*4710*/  FFMA R43, R43, R71.reuse, R42 ;  /* 0x000000472b2b7223 */ /* 0x080fe2000000002a */
[-C--:B------:R-:W-:Y:S01]  /*4720*/  FFMA R91, R64, R71.reuse, R15 ;  /* 0x00000047405b7223 */ /* 0x080fe2000000000f */
[----:B------:R-:W-:Y:S01]  /*4730*/  FFMA R21, R21, R71, R96 ;  /* 0x0000004715157223 */ /* 0x000fe20000000060 */
[C---:B--2---:R-:W-:Y:S01]  /*4740*/  FFMA R52, R68.reuse, R44, R59 ;  /* 0x0000002c44347223 */ /* 0x044fe2000000003b */
[C---:B------:R-:W-:Y:S01]  /*4750*/  FFMA R63, R68.reuse, R31, R66 ;  /* 0x0000001f443f7223 */ /* 0x040fe20000000042 */
[C---:B------:R-:W-:Y:S01]  /*4760*/  FFMA R95, R68.reuse, R11, R95 ;  /* 0x0000000b445f7223 */ /* 0x040fe2000000005f */
[C---:B------:R-:W-:Y:S01]  /*4770*/  FFMA R59, R68.reuse, R61, R4 ;  /* 0x0000003d443b7223 */ /* 0x040fe20000000004 */
[C---:B------:R-:W-:Y:S01]  /*4780*/  FFMA R66, R68.reuse, R56, R53 ;  /* 0x0000003844427223 */ /* 0x040fe20000000035 */
[----:B------:R-:W-:Y:S01]  /*4790*/  FFMA R4, R68, R18, R55 ;  /* 0x0000001244047223 */ /* 0x000fe20000000037 */
[-C--:B---3--:R-:W-:Y:S01]  /*47a0*/  FFMA R97, R11, R33.reuse, R48 ;  /* 0x000000210b617223 */ /* 0x088fe20000000030 */
[----:B------:R-:W-:Y:S01]  /*47b0*/  FFMA R17, R65, R33, R12 ;  /* 0x0000002141117223 */ /* 0x000fe2000000000c */
[-C--:B------:R-:W-:Y:S01]  /*47c0*/  FFMA R7, R18, R35.reuse, R19 ;  /* 0x0000002312077223 */ /* 0x080fe20000000013 */
[----:B------:R-:W-:Y:S01]  /*47d0*/  FFMA R9, R22, R35, R51 ;  /* 0x0000002316097223 */ /* 0x000fe20000000033 */
[C---:B------:R-:W-:Y:S01]  /*47e0*/  FFMA R100, R32.reuse, R11, R123 ;  /* 0x0000000b20647223 */ /* 0x040fe2000000007b */
[----:B------:R-:W-:Y:S01]  /*47f0*/  FFMA R58, R32, R61, R2 ;  /* 0x0000003d203a7223 */ /* 0x000fe20000000002 */
[CC--:B------:R-:W-:Y:S01]  /*4800*/  FFMA R102, R11.reuse, R34.reuse, R102 ;  /* 0x000000220b667223 */ /* 0x0c0fe20000000066 */
[----:B------:R-:W-:Y:S01]  /*4810*/  FFMA R12, R22, R34, R93 ;  /* 0x00000022160c7223 */ /* 0x000fe2000000005d */
[-C--:B------:R-:W-:Y:S01]  /*4820*/  FFMA R49, R11, R35.reuse, R28 ;  /* 0x000000230b317223 */ /* 0x080fe2000000001c */
[-C--:B------:R-:W-:Y:S01]  /*4830*/  FFMA R73, R31, R35.reuse, R16 ;  /* 0x000000231f497223 */ /* 0x080fe20000000010 */
[----:B------:R-:W-:Y:S01]  /*4840*/  FFMA R19, R65, R35, R14 ;  /* 0x0000002341137223 */ /* 0x000fe2000000000e */
[----:B0-----:R-:W-:Y:S01]  /*4850*/  FFMA R48, R24, R11, R75 ;  /* 0x0000000b18307223 */ /* 0x001fe2000000004b */
[C---:B------:R-:W-:Y:S01]  /*4860*/  FFMA R51, R11.reuse, R25, R72 ;  /* 0x000000190b337223 */ /* 0x040fe20000000048 */
[----:B------:R-:W-:Y:S01]  /*4870*/  FFMA R50, R11, R26, R115 ;  /* 0x0000001a0b327223 */ /* 0x000fe20000000073 */
[C---:B------:R-:W-:Y:S01]  /*4880*/  FFMA R2, R32.reuse, R18, R119 ;  /* 0x0000001220027223 */ /* 0x040fe20000000077 */
[----:B------:R-:W-:Y:S01]  /*4890*/  FFMA R60, R32, R31, R76 ;  /* 0x0000001f203c7223 */ /* 0x000fe2000000004c */
[C---:B------:R-:W-:Y:S01]  /*48a0*/  FFMA R3, R18.reuse, R33, R3 ;  /* 0x0000002112037223 */ /* 0x040fe20000000003 */
[----:B------:R-:W-:Y:S01]  /*48b0*/  FFMA R10, R18, R34, R101 ;  /* 0x00000022120a7223 */ /* 0x000fe20000000065 */
[C---:B------:R-:W-:Y:S01]  /*48c0*/  FFMA R53, R44.reuse, R35, R57 ;  /* 0x000000232c357223 */ /* 0x040fe20000000039 */
[-C--:B------:R-:W-:Y:S01]  /*48d0*/  FFMA R93, R44, R25.reuse, R79 ;  /* 0x000000192c5d7223 */ /* 0x080fe2000000004f */
[----:B------:R-:W-:Y:S01]  /*48e0*/  FFMA R14, R24, R18, R41 ;  /* 0x00000012180e7223 */ /* 0x000fe20000000029 */
[C---:B------:R-:W-:Y:S01]  /*48f0*/  FFMA R11, R18.reuse, R25, R77 ;  /* 0x00000019120b7223 */ /* 0x040fe2000000004d */
[----:B------:R-:W-:Y:S01]  /*4900*/  FFMA R16, R18, R26, R89 ;  /* 0x0000001a12107223 */ /* 0x000fe20000000059 */
[CC--:B------:R-:W-:Y:S01]  /*4910*/  FFMA R15, R68.reuse, R65.reuse, R84 ;  /* 0x00000041440f7223 */ /* 0x0c0fe20000000054 */
[----:B------:R-:W-:Y:S01]  /*4920*/  FFMA R6, R68, R22, R117 ;  /* 0x0000001644067223 */ /* 0x000fe20000000075 */
[C---:B------:R-:W-:Y:S01]  /*4930*/  FFMA R54, R32.reuse, R44, R5 ;  /* 0x0000002c20367223 */ /* 0x040fe20000000005 */
[----:B------:R-:W-:Y:S01]  /*4940*/  FFMA R76, R32, R65, R8 ;  /* 0x00000041204c7223 */ /* 0x000fe20000000008 */
[C---:B------:R-:W-:Y:S01]  /*4950*/  FFMA R87, R61.reuse, R33, R46 ;  /* 0x000000213d577223 */ /* 0x040fe2000000002e */
[C---:B------:R-:W-:Y:S01]  /*4960*/  FFMA R92, R61.reuse, R34, R92 ;  /* 0x000000223d5c7223 */ /* 0x040fe2000000005c */
[C---:B------:R-:W-:Y:S01]  /*4970*/  FFMA R57, R61.reuse, R35, R20 ;  /* 0x000000233d397223 */ /* 0x040fe20000000014 */
[C---:B------:R-:W-:Y:S01]  /*4980*/  FFMA R88, R24.reuse, R61, R45 ;  /* 0x0000003d18587223 */ /* 0x040fe2000000002d */
[C---:B------:R-:W-:Y:S01]  /*4990*/  FFMA R79, R61.reuse, R25, R40 ;  /* 0x000000193d4f7223 */ /* 0x040fe20000000028 */
[----:B------:R-:W-:Y:S01]  /*49a0*/  FFMA R90, R61, R26, R103 ;  /* 0x0000001a3d5a7223 */ /* 0x000fe20000000067 */
[----:B------:R-:W-:Y:S01]  /*49b0*/  FFMA R18, R24, R22, R13 ;  /* 0x0000001618127223 */ /* 0x000fe2000000000d */
[C---:B------:R-:W-:Y:S01]  /*49c0*/  FFMA R64, R32.reuse, R56, R121 ;  /* 0x0000003820407223 */ /* 0x040fe20000000079 */
[----:B------:R-:W-:Y:S01]  /*49d0*/  FFMA R8, R32, R22, R125 ;  /* 0x0000001620087223 */ /* 0x000fe2000000007d */
[-C--:B------:R-:W-:Y:S01]  /*49e0*/  FFMA R55, R44, R33.reuse, R111 ;  /* 0x000000212c377223 */ /* 0x080fe2000000006f */
[CC--:B------:R-:W-:Y:S01]  /*49f0*/  FFMA R71, R31.reuse, R33.reuse, R36 ;  /* 0x000000211f477223 */ /* 0x0c0fe20000000024 */
[-C--:B------:R-:W-:Y:S01]  /*4a00*/  FFMA R67, R56, R33.reuse, R109 ;  /* 0x0000002138437223 */ /* 0x080fe2000000006d */
[----:B------:R-:W-:Y:S01]  /*4a10*/  FFMA R5, R22, R33, R107 ;  /* 0x0000002116057223 */ /* 0x000fe2000000006b */
[-C--:B------:R-:W-:Y:S01]  /*4a20*/  FFMA R98, R44, R34.reuse, R105 ;  /* 0x000000222c627223 */ /* 0x080fe20000000069 */
[-C--:B------:R-:W-:Y:S01]  /*4a30*/  FFMA R62, R31, R34.reuse, R62 ;  /* 0x000000221f3e7223 */ /* 0x080fe2000000003e */
[CC--:B------:R-:W-:Y:S01]  /*4a40*/  FFMA R68, R56.reuse, R34.reuse, R99 ;  /* 0x0000002238447223 */ /* 0x0c0fe20000000063 */
[----:B------:R-:W-:Y:S01]  /*4a50*/  FFMA R78, R65, R34, R78 ;  /* 0x00000022414e7223 */ /* 0x000fe2000000004e */
[----:B------:R-:W-:Y:S01]  /*4a60*/  FFMA R69, R56, R35, R69 ;  /* 0x0000002338457223 */ /* 0x000fe20000000045 */
[----:B------:R-:W-:Y:S01]  /*4a70*/  FFMA R94, R24, R44, R47 ;  /* 0x0000002c185e7223 */ /* 0x000fe2000000002f */
[-C--:B------:R-:W-:Y:S01]  /*4a80*/  FFMA R96, R44, R26.reuse, R113 ;  /* 0x0000001a2c607223 */ /* 0x080fe20000000071 */
[C---:B------:R-:W-:Y:S01]  /*4a90*/  FFMA R74, R24.reuse, R31, R74 ;  /* 0x0000001f184a7223 */ /* 0x040fe2000000004a */
[CC--:B------:R-:W-:Y:S01]  /*4aa0*/  FFMA R61, R31.reuse, R25.reuse, R38 ;  /* 0x000000191f3d7223 */ /* 0x0c0fe20000000026 */
[----:B------:R-:W-:Y:S01]  /*4ab0*/  FFMA R86, R31, R26, R86 ;  /* 0x0000001a1f567223 */ /* 0x000fe20000000056 */
[----:B------:R-:W-:Y:S01]  /*4ac0*/  FFMA R72, R24, R56, R29 ;  /* 0x0000003818487223 */ /* 0x000fe2000000001d */
[C---:B------:R-:W-:Y:S01]  /*4ad0*/  FFMA R75, R56.reuse, R25, R37 ;  /* 0x00000019384b7223 */ /* 0x040fe20000000025 */
[-C--:B------:R-:W-:Y:S01]  /*4ae0*/  FFMA R70, R56, R26.reuse, R43 ;  /* 0x0000001a38467223 */ /* 0x080fe2000000002b */
[----:B------:R-:W-:Y:S01]  /*4af0*/  FFMA R82, R24, R65, R23 ;  /* 0x0000004118527223 */ /* 0x000fe20000000017 */
[CC--:B------:R-:W-:Y:S01]  /*4b00*/  FFMA R77, R65.reuse, R25.reuse, R30 ;  /* 0x00000019414d7223 */ /* 0x0c0fe2000000001e */
[-C--:B------:R-:W-:Y:S01]  /*4b10*/  FFMA R84, R65, R26.reuse, R91 ;  /* 0x0000001a41547223 */ /* 0x080fe2000000005b */
[C---:B------:R-:W-:Y:S01]  /*4b20*/  FFMA R13, R22.reuse, R25, R39 ;  /* 0x00000019160d7223 */ /* 0x040fe20000000027 */
[----:B------:R-:W-:Y:S01]  /*4b30*/  FFMA R80, R22, R26, R21 ;  /* 0x0000001a16507223 */ /* 0x000fe20000000015 */
[----:B------:R-:W-:Y:S06]  /*4b40*/  BAR.SYNC.DEFER_BLOCKING 0x0 ;  /* 0x0000000000007b1d */ /* 0x000fec0000010000 */
[----:B------:R-:W-:Y:S05]  /*4b50*/  @P0 BRA `(.L_x_43) ;  /* 0xffffffc000f40947 */ /* 0x000fea000383ffff */
.L_x_18:
[----:B------:R-:W0:Y:S01]  /*4b60*/  S2R R26, SR_CTAID.Y ;  /* 0x00000000001a7919 */ /* 0x000e220000002600 */
[----:B------:R-:W1:Y:S01]  /*4b70*/  LDCU UR10, c[0x0][0x398] ;  /* 0x00007300ff0a77ac */ /* 0x000e620008000800 */
[----:B------:R-:W-:Y:S01]  /*4b80*/  BSSY.RECONVERGENT B0, `(.L_x_44) ;  /* 0x000006a000007945 */ /* 0x000fe20003800200 */
[----:B0-----:R-:W-:-:S04]  /*4b90*/  LEA R26, R26, R81, 0x4 ;  /* 0x000000511a1a7211 */ /* 0x001fc800078e20ff */
[----:B------:R-:W-:-:S04]  /*4ba0*/  SHF.L.U32 R26, R26, 0x3, RZ ;  /* 0x000000031a1a7819 */ /* 0x000fc800000006ff */
[----:B-1----:R-:W-:-:S13]  /*4bb0*/  ISETP.GE.AND P0, PT, R26, UR10, PT ;  /* 0x0000000a1a007c0c */ /* 0x002fda000bf06270 */
[----:B------:R-:W-:Y:S05]  /*4bc0*/  @P0 BRA `(.L_x_45) ;  /* 0x0000000400940947 */ /* 0x000fea0003800000 */
[----:B------:R-:W0:Y:S01]  /*4bd0*/  S2R R27, SR_CTAID.X ;  /* 0x00000000001b7919 */ /* 0x000e220000002500 */
[----:B------:R-:W1:Y:S01]  /*4be0*/  LDC R29, c[0x0][0x39c] ;  /* 0x0000e700ff1d7b82 */ /* 0x000e620000000800 */
[----:B------:R-:W-:Y:S01]  /*4bf0*/  BSSY.RECONVERGENT B1, `(.L_x_46) ;  /* 0x0000032000017945 */ /* 0x000fe20003800200 */
[----:B0-----:R-:W-:-:S04]  /*4c00*/  LEA R27, R27, R0, 0x4 ;  /* 0x000000001b1b7211 */ /* 0x001fc800078e20ff */
[----:B------:R-:W-:-:S04]  /*4c10*/  SHF.L.U32 R27, R27, 0x3, RZ ;  /* 0x000000031b1b7819 */ /* 0x000fc800000006ff */
[----:B------:R-:W-:-:S04]  /*4c20*/  IADD3 R20, PT, PT, R27, 0x3, RZ ;  /* 0x000000031b147810 */ /* 0x000fc80007ffe0ff */
[----:B-1----:R-:W-:-:S13]  /*4c30*/  ISETP.GE.AND P0, PT, R20, R29, PT ;  /* 0x0000001d1400720c */ /* 0x002fda0003f06270 */
[----:B------:R-:W-:Y:S05]  /*4c40*/  @P0 BRA `(.L_x_47) ;  /* 0x00000000004c0947 */ /* 0x000fea0003800000 */
[----:B------:R-:W0:Y:S01]  /*4c50*/  LDCU UR4, c[0x0][0x3ac] ;  /* 0x00007580ff0477ac */ /* 0x000e220008000800 */
[----:B------:R-:W1:Y:S01]  /*4c60*/  LDCU.64 UR6, c[0x0][0x390] ;  /* 0x00007200ff0677ac */ /* 0x000e620008000a00 */
[----:B0-----:R-:W-:Y:S01]  /*4c70*/  IMAD R20, R26, UR4, RZ ;  /* 0x000000041a147c24 */ /* 0x001fe2000f8e02ff */
[----:B------:R-:W0:Y:S04]  /*4c80*/  LDCU.64 UR4, c[0x0][0x3b0] ;  /* 0x00007600ff0477ac */ /* 0x000e280008000a00 */
[----:B------:R-:W-:-:S04]  /*4c90*/  IADD3 R21, P0, PT, R27, R20, RZ ;  /* 0x000000141b157210 */ /* 0x000fc80007f1e0ff */
[----:B------:R-:W-:Y:S02]  /*4ca0*/  LEA.HI.X.SX32 R20, R20, RZ, 0x1, P0 ;  /* 0x000000ff14147211 */ /* 0x000fe400000f0eff */
[----:B-1----:R-:W-:-:S04]  /*4cb0*/  LEA R24, P0, R21, UR6, 0x2 ;  /* 0x0000000615187c11 */ /* 0x002fc8000f8010ff */
[----:B------:R-:W-:-:S05]  /*4cc0*/  LEA.HI.X R25, R21, UR7, R20, 0x2, P0 ;  /* 0x0000000715197c11 */ /* 0x000fca00080f1414 */
[----:B------:R-:W2:Y:S01]  /*4cd0*/  LDG.E.128 R20, desc[UR8][R24.64] ;  /* 0x0000000818147981 */ /* 0x000ea2000c1e1d00 */
[----:B0-----:R-:W-:Y:S01]  /*4ce0*/  FMUL R95, R95, UR4 ;  /* 0x000000045f5f7c20 */ /* 0x001fe20008400000 */
[----:B------:R-:W-:Y:S01]  /*4cf0*/  FMUL R100, R100, UR4 ;  /* 0x0000000464647c20 */ /* 0x000fe20008400000 */
[----:B------:R-:W-:Y:S01]  /*4d00*/  FMUL R97, R97, UR4 ;  /* 0x0000000461617c20 */ /* 0x000fe20008400000 */
[----:B------:R-:W-:Y:S01]  /*4d10*/  FMUL R102, R102, UR4 ;  /* 0x0000000466667c20 */ /* 0x000fe20008400000 */
[----:B--2---:R-:W-:Y:S01]  /*4d20*/  FFMA R20, R20, UR5, R95 ;  /* 0x0000000514147c23 */ /* 0x004fe2000800005f */
[----:B------:R-:W-:Y:S01]  /*4d30*/  FFMA R21, R21, UR5, R100 ;  /* 0x0000000515157c23 */ /* 0x000fe20008000064 */
[----:B------:R-:W-:Y:S01]  /*4d40*/  FFMA R22, R22, UR5, R97 ;  /* 0x0000000516167c23 */ /* 0x000fe20008000061 */
[----:B------:R-:W-:-:S05]  /*4d50*/  FFMA R23, R23, UR5, R102 ;  /* 0x0000000517177c23 */ /* 0x000fca0008000066 */
[----:B------:R0:W-:Y:S01]  /*4d60*/  STG.E.128 desc[UR8][R24.64], R20 ;  /* 0x0000001418007986 */ /* 0x0001e2000c101d08 */
[----:B------:R-:W-:Y:S05]  /*4d70*/  BRA `(.L_x_48) ;  /* 0x0000000000647947 */ /* 0x000fea0003800000 */
.L_x_47:
[----:B------:R-:W-:-:S13]  /*4d80*/  ISETP.GE.AND P0, PT, R27, R29, PT ;  /* 0x0000001d1b00720c */ /* 0x000fda0003f06270 */
[----:B------:R-:W-:Y:S05]  /*4d90*/  @P0 BRA `(.L_x_48) ;  /* 0x00000000005c0947 */ /* 0x000fea0003800000 */
[----:B------:R-:W0:Y:S01]  /*4da0*/  LDC.64 R22, c[0x0][0x390] ;  /* 0x0000e400ff167b82 */ /* 0x000e220000000a00 */
[----:B------:R-:W1:Y:S02]  /*4db0*/  LDCU UR4, c[0x0][0x3ac] ;  /* 0x00007580ff0477ac */ /* 0x000e640008000800 */
[----:B-1----:R-:W-:-:S04]  /*4dc0*/  IMAD R21, R26, UR4, R27 ;  /* 0x000000041a157c24 */ /* 0x002fc8000f8e021b */
[----:B0-----:R-:W-:Y:S02]  /*4dd0*/  IMAD.WIDE R22, R21, 0x4, R22 ;  /* 0x0000000415167825 */ /* 0x001fe400078e0216 */
[----:B------:R-:W0:Y:S03]  /*4de0*/  LDC.64 R20, c[0x0][0x3b0] ;  /* 0x0000ec00ff147b82 */ /* 0x000e260000000a00 */
[----:B------:R-:W2:Y:S01]  /*4df0*/  LDG.E R24, desc[UR8][R22.64] ;  /* 0x0000000816187981 */ /* 0x000ea2000c1e1900 */
[----:B0-----:R-:W-:-:S04]  /*4e00*/  FMUL R25, R95, R20 ;  /* 0x000000145f197220 */ /* 0x001fc80000400000 */
[----:B--2---:R-:W-:Y:S01]  /*4e10*/  FFMA R25, R24, R21, R25 ;  /* 0x0000001518197223 */ /* 0x004fe20000000019 */
[----:B------:R-:W-:-:S04]  /*4e20*/  IADD3 R24, PT, PT, R27, 0x1, RZ ;  /* 0x000000011b187810 */ /* 0x000fc80007ffe0ff */
[----:B------:R1:W-:Y:S01]  /*4e30*/  STG.E desc[UR8][R22.64], R25 ;  /* 0x0000001916007986 */ /* 0x0003e2000c101908 */
[----:B------:R-:W-:-:S13]  /*4e40*/  ISETP.GE.AND P0, PT, R24, R29, PT ;  /* 0x0000001d1800720c */ /* 0x000fda0003f06270 */
[----:B-1----:R-:W-:Y:S05]  /*4e50*/  @P0 BRA `(.L_x_48) ;  /* 0x00000000002c0947 */ /* 0x002fea0003800000 */
[----:B------:R-:W2:Y:S01]  /*4e60*/  LDG.E R24, desc[UR8][R22.64+0x4] ;  /* 0x0000040816187981 */ /* 0x000ea2000c1e1900 */
[----:B------:R-:W-:-:S04]  /*4e70*/  FMUL R25, R100, R20 ;  /* 0x0000001464197220 */ /* 0x000fc80000400000 */
[----:B--2---:R-:W-:Y:S01]  /*4e80*/  FFMA R25, R24, R21, R25 ;  /* 0x0000001518197223 */ /* 0x004fe20000000019 */
[----:B------:R-:W-:-:S04]  /*4e90*/  IADD3 R24, PT, PT, R27, 0x2, RZ ;  /* 0x000000021b187810 */ /* 0x000fc80007ffe0ff */
[----:B------:R1:W-:Y:S01]  /*4ea0*/  STG.E desc[UR8][R22.64+0x4], R25 ;  /* 0x0000041916007986 */ /* 0x0003e2000c101908 */
[----:B------:R-:W-:-:S13]  /*4eb0*/  ISETP.GE.AND P0, PT, R24, R29, PT ;  /* 0x0000001d1800720c */ /* 0x000fda0003f06270 */
[----:B-1----:R-:W-:Y:S05]  /*4ec0*/  @P0 BRA `(.L_x_48) ;  /* 0x0000000000100947 */ /* 0x002fea0003800000 */
[----:B------:R-:W2:Y:S01]  /*4ed0*/  LDG.E R24, desc[UR8][R22.64+0x8] ;  /* 0x0000080816187981 */ /* 0x000ea2000c1e1900 */
[----:B------:R-:W-:-:S04]  /*4ee0*/  FMUL R97, R97, R20 ;  /* 0x0000001461617220 */ /* 0x000fc80000400000 */
[----:B--2---:R-:W-:-:S05]  /*4ef0*/  FFMA R21, R24, R21, R97 ;  /* 0x0000001518157223 */ /* 0x004fca0000000061 */
[----:B------:R1:W-:Y:S02]  /*4f00*/  STG.E desc[UR8][R22.64+0x8], R21 ;  /* 0x0000081516007986 */ /* 0x0003e4000c101908 */
.L_x_48:
[----:B------:R-:W-:Y:S05]  /*4f10*/  BSYNC.RECONVERGENT B1 ;  /* 0x0000000000017941 */ /* 0x000fea0003800200 */
.L_x_46:
[----:B0-----:R-:W-:-:S04]  /*4f20*/  IADD3 R20, PT, PT, R27, 0x7, RZ ;  /* 0x000000071b147810 */ /* 0x001fc80007ffe0ff */
[----:B------:R-:W-:-:S13]  /*4f30*/  ISETP.GE.AND P0, PT, R20, R29, PT ;  /* 0x0000001d1400720c */ /* 0x000fda0003f06270 */
[----:B------:R-:W-:Y:S05]  /*4f40*/  @!P0 BRA `(.L_x_49) ;  /* 0x00000000006c8947 */ /* 0x000fea0003800000 */
[----:B------:R-:W-:-:S04]  /*4f50*/  IADD3 R20, PT, PT, R27, 0x4, RZ ;  /* 0x000000041b147810 */ /* 0x000fc80007ffe0ff */
[----:B------:R-:W-:-:S13]  /*4f60*/  ISETP.GE.AND P0, PT, R20, R29, PT ;  /* 0x0000001d1400720c */ /* 0x000fda0003f06270 */
[----:B------:R-:W-:Y:S05]  /*4f70*/  @P0 BRA `(.L_x_45) ;  /* 0x0000000000a80947 */ /* 0x000fea0003800000 */
[----:B-1----:R-:W0:Y:S01]  /*4f80*/  LDC.64 R20, c[0x0][0x390] ;  /* 0x0000e400ff147b82 */ /* 0x002e220000000a00 */
        /* <DEDUP_REMOVED lines=10> */
[----:B--2---:R-:W-:Y:S05]  /*5030*/  @P0 BRA `(.L_x_45) ;  /* 0x0000000000780947 */ /* 0x004fea0003800000 */
[----:B------:R-:W2:Y:S01]  /*5040*/  LDG.E R24, desc[UR8][R20.64+0x14] ;  /* 0x0000140814187981 */ /* 0x000ea2000c1e1900 */
[----:B------:R-:W-:Y:S01]  /*5050*/  FMUL R25, R48, R22 ;  /* 0x0000001630197220 */ /* 0x000fe20000400000 */
[----:B------:R-:W-:-:S04]  /*5060*/  IADD3 R27, PT, PT, R27, 0x6, RZ ;  /* 0x000000061b1b7810 */ /* 0x000fc80007ffe0ff */
[----:B------:R-:W-:Y:S01]  /*5070*/  ISETP.GE.AND P0, PT, R27, R29, PT ;  /* 0x0000001d1b00720c */ /* 0x000fe20003f06270 */
[----:B--2---:R-:W-:-:S05]  /*5080*/  FFMA R25, R24, R23, R25 ;  /* 0x0000001718197223 */ /* 0x004fca0000000019 */
[----:B------:R2:W-:Y:S07]  /*5090*/  STG.E desc[UR8][R20.64+0x14], R25 ;  /* 0x0000141914007986 */ /* 0x0005ee000c101908 */
[----:B------:R-:W-:Y:S05]  /*50a0*/  @P0 BRA `(.L_x_45) ;  /* 0x00000000005c0947 */ /* 0x000fea0003800000 */
[----:B------:R-:W3:Y:S01]  /*50b0*/  LDG.E R24, desc[UR8][R20.64+0x18] ;  /* 0x0000180814187981 */ /* 0x000ee2000c1e1900 */
[----:B------:R-:W-:-:S04]  /*50c0*/  FMUL R51, R51, R22 ;  /* 0x0000001633337220 */ /* 0x000fc80000400000 */
[----:B---3--:R-:W-:-:S05]  /*50d0*/  FFMA R51, R24, R23, R51 ;  /* 0x0000001718337223 */ /* 0x008fca0000000033 */
[----:B------:R3:W-:Y:S01]  /*50e0*/  STG.E desc[UR8][R20.64+0x18], R51 ;  /* 0x0000183314007986 */ /* 0x0007e2000c101908 */
[----:B------:R-:W-:Y:S05]  /*50f0*/  BRA `(.L_x_45) ;  /* 0x0000000000487947 */ /* 0x000fea0003800000 */
.L_x_49:
[----:B------:R-:W0:Y:S01]  /*5100*/  LDCU UR4, c[0x0][0x3ac] ;  /* 0x00007580ff0477ac */ /* 0x000e220008000800 */
[----:B------:R-:W2:Y:S01]  /*5110*/  LDCU.64 UR6, c[0x0][0x390] ;  /* 0x00007200ff0677ac */ /* 0x000ea20008000a00 */
[----:B0-----:R-:W-:Y:S01]  /*5120*/  IMAD R20, R26, UR4, RZ ;  /* 0x000000041a147c24 */ /* 0x001fe2000f8e02ff */
[----:B------:R-:W0:Y:S04]  /*5130*/  LDCU.64 UR4, c[0x0][0x3b0] ;  /* 0x00007600ff0477ac */ /* 0x000e280008000a00 */
[----:B------:R-:W-:-:S04]  /*5140*/  IADD3 R27, P0, PT, R27, R20, RZ ;  /* 0x000000141b1b7210 */ /* 0x000fc80007f1e0ff */
[----:B------:R-:W-:Y:S02]  /*5150*/  LEA.HI.X.SX32 R20, R20, RZ, 0x1, P0 ;  /* 0x000000ff14147211 */ /* 0x000fe400000f0eff */
[----:B--2---:R-:W-:-:S04]  /*5160*/  LEA R24, P0, R27, UR6, 0x2 ;  /* 0x000000061b187c11 */ /* 0x004fc8000f8010ff */
[----:B------:R-:W-:-:S05]  /*5170*/  LEA.HI.X R25, R27, UR7, R20, 0x2, P0 ;  /* 0x000000071b197c11 */ /* 0x000fca00080f1414 */
[----:B-1----:R-:W2:Y:S01]  /*5180*/  LDG.E.128 R20, desc[UR8][R24.64+0x10] ;  /* 0x0000100818147981 */ /* 0x002ea2000c1e1d00 */
        /* <DEDUP_REMOVED lines=8> */
[----:B------:R0:W-:Y:S02]  /*5210*/  STG.E.128 desc[UR8][R24.64+0x10], R20 ;  /* 0x0000101418007986 */ /* 0x0001e4000c101d08 */
.L_x_45:
[----:B------:R-:W-:Y:S05]  /*5220*/  BSYNC.RECONVERGENT B0 ;  /* 0x0000000000007941 */ /* 0x000fea0003800200 */
.L_x_44:
[----:B0123--:R-:W0:Y:S01]  /*5230*/  S2R R21, SR_CTAID.X ;  /* 0x0000000000157919 */ /* 0x00fe220000002500 */
[----:B------:R-:W-:Y:S01]  /*5240*/  IADD3 R20, PT, PT, R26, 0x1, RZ ;  /* 0x000000011a147810 */ /* 0x000fe20007ffe0ff */
[----:B------:R-:W-:Y:S03]  /*5250*/  BSSY.RECONVERGENT B0, `(.L_x_50) ;  /* 0x0000061000007945 */ /* 0x000fe60003800200 */
[----:B------:R-:W-:Y:S02]  /*5260*/  ISETP.GE.AND P0, PT, R20, UR10, PT ;  /* 0x0000000a14007c0c */ /* 0x000fe4000bf06270 */
[----:B0-----:R-:W-:-:S04]  /*5270*/  LEA R0, R21, R0, 0x4 ;  /* 0x0000000015007211 */ /* 0x001fc800078e20ff */
[----:B------:R-:W-:-:S07]  /*5280*/  SHF.L.U32 R0, R0, 0x3, RZ ;  /* 0x0000000300007819 */ /* 0x000fce00000006ff */
[----:B------:R-:W-:Y:S05]  /*5290*/  @P0 BRA `(.L_x_51) ;  /* 0x0000000400700947 */ /* 0x000fea0003800000 */
[----:B------:R-:W0:Y:S01]  /*52a0*/  LDC R27, c[0x0][0x39c] ;  /* 0x0000e700ff1b7b82 */ /* 0x000e220000000800 */
[----:B------:R-:W1:Y:S01]  /*52b0*/  LDCU UR4, c[0x0][0x3ac] ;  /* 0x00007580ff0477ac */ /* 0x000e620008000800 */
[----:B------:R-:W-:Y:S01]  /*52c0*/  IADD3 R22, PT, PT, R0, 0x3, RZ ;  /* 0x0000000300167810 */ /* 0x000fe20007ffe0ff */
[----:B------:R-:W-:Y:S01]  /*52d0*/  BSSY.RECONVERGENT B1, `(.L_x_52) ;  /* 0x0000030000017945 */ /* 0x000fe20003800200 */
[----:B------:R-:W2:Y:S04]  /*52e0*/  LDCU.64 UR6, c[0x0][0x390] ;  /* 0x00007200ff0677ac */ /* 0x000ea80008000a00 */
[----:B------:R-:W3:Y:S01]  /*52f0*/  LDC.64 R28, c[0x0][0x390] ;  /* 0x0000e400ff1c7b82 */ /* 0x000ee20000000a00 */
[----:B-1----:R-:W-:Y:S01]  /*5300*/  IMAD R21, R20, UR4, RZ ;  /* 0x0000000414157c24 */ /* 0x002fe2000f8e02ff */
[----:B0-----:R-:W-:-:S04]  /*5310*/  ISETP.GE.AND P1, PT, R22, R27, PT ;  /* 0x0000001b1600720c */ /* 0x001fc80003f26270 */
[----:B------:R-:W-:-:S04]  /*5320*/  IADD3 R20, P0, PT, R0, R21, RZ ;  /* 0x0000001500147210 */ /* 0x000fc80007f1e0ff */
[----:B------:R-:W-:Y:S02]  /*5330*/  LEA.HI.X.SX32 R23, R21, RZ, 0x1, P0 ;  /* 0x000000ff15177211 */ /* 0x000fe400000f0eff */
[----:B--2---:R-:W-:Y:S02]  /*5340*/  LEA R24, P0, R20, UR6, 0x2 ;  /* 0x0000000614187c11 */ /* 0x004fe4000f8010ff */
[----:B------:R-:W-:Y:S02]  /*5350*/  IADD3 R21, PT, PT, R0, R21, RZ ;  /* 0x0000001500157210 */ /* 0x000fe40007ffe0ff */
[----:B------:R-:W-:-:S03]  /*5360*/  LEA.HI.X R25, R20, UR7, R23, 0x2, P0 ;  /* 0x0000000714197c11 */ /* 0x000fc600080f1417 */
[----:B---3--:R-:W-:Y:S01]  /*5370*/  IMAD.WIDE R28, R21, 0x4, R28 ;  /* 0x00000004151c7825 */ /* 0x008fe200078e021c */
[----:B------:R-:W-:Y:S06]  /*5380*/  @!P1 BRA `(.L_x_53) ;  /* 0x0000000000589947 */ /* 0x000fec0003800000 */
[----:B------:R-:W-:-:S13]  /*5390*/  ISETP.GE.AND P0, PT, R0, R27, PT ;  /* 0x0000001b0000720c */ /* 0x000fda0003f06270 */
[----:B------:R-:W-:Y:S05]  /*53a0*/  @P0 BRA `(.L_x_54) ;  /* 0x0000000000880947 */ /* 0x000fea0003800000 */
[----:B------:R-:W2:Y:S01]  /*53b0*/  LDG.E R22, desc[UR8][R28.64] ;  /* 0x000000081c167981 */ /* 0x000ea2000c1e1900 */
[----:B------:R-:W0:Y:S02]  /*53c0*/  LDC.64 R20, c[0x0][0x3b0] ;  /* 0x0000ec00ff147b82 */ /* 0x000e240000000a00 */
        /* <DEDUP_REMOVED lines=16> */
[----:B------:R1:W-:Y:S01]  /*54d0*/  STG.E desc[UR8][R28.64+0x8], R55 ;  /* 0x000008371c007986 */ /* 0x0003e2000c101908 */
[----:B------:R-:W-:Y:S05]  /*54e0*/  BRA `(.L_x_54) ;  /* 0x0000000000387947 */ /* 0x000fea0003800000 */
.L_x_53:
[----:B------:R-:W2:Y:S01]  /*54f0*/  LDG.E R20, desc[UR8][R24.64] ;  /* 0x0000000818147981 */ /* 0x000ea2000c1e1900 */
[----:B------:R-:W0:Y:S03]  /*5500*/  LDCU.64 UR4, c[0x0][0x3b0] ;  /* 0x00007600ff0477ac */ /* 0x000e260008000a00 */
[----:B------:R-:W3:Y:S04]  /*5510*/  LDG.E R21, desc[UR8][R24.64+0x4] ;  /* 0x0000040818157981 */ /* 0x000ee8000c1e1900 */
[----:B------:R-:W4:Y:S04]  /*5520*/  LDG.E R22, desc[UR8][R24.64+0x8] ;  /* 0x0000080818167981 */ /* 0x000f28000c1e1900 */
[----:B------:R-:W5:Y:S01]  /*5530*/  LDG.E R23, desc[UR8][R24.64+0xc] ;  /* 0x00000c0818177981 */ /* 0x000f62000c1e1900 */
[----:B0-----:R-:W-:Y:S01]  /*5540*/  FMUL R31, R52, UR4 ;  /* 0x00000004341f7c20 */ /* 0x001fe20008400000 */
[----:B------:R-:W-:Y:S01]  /*5550*/  FMUL R54, R54, UR4 ;  /* 0x0000000436367c20 */ /* 0x000fe20008400000 */
[----:B------:R-:W-:Y:S01]  /*5560*/  FMUL R55, R55, UR4 ;  /* 0x0000000437377c20 */ /* 0x000fe20008400000 */
[----:B------:R-:W-:Y:S01]  /*5570*/  FMUL R98, R98, UR4 ;  /* 0x0000000462627c20 */ /* 0x000fe20008400000 */
[----:B--2---:R-:W-:Y:S01]  /*5580*/  FFMA R20, R20, UR5, R31 ;  /* 0x0000000514147c23 */ /* 0x004fe2000800001f */
[----:B---3--:R-:W-:Y:S01]  /*5590*/  FFMA R21, R21, UR5, R54 ;  /* 0x0000000515157c23 */ /* 0x008fe20008000036 */
[----:B----4-:R-:W-:Y:S01]  /*55a0*/  FFMA R22, R22, UR5, R55 ;  /* 0x0000000516167c23 */ /* 0x010fe20008000037 */
[----:B-----5:R-:W-:-:S05]  /*55b0*/  FFMA R23, R23, UR5, R98 ;  /* 0x0000000517177c23 */ /* 0x020fca0008000062 */
[----:B------:R0:W-:Y:S02]  /*55c0*/  STG.E.128 desc[UR8][R24.64], R20 ;  /* 0x0000001418007986 */ /* 0x0001e4000c101d08 */
.L_x_54:
[----:B------:R-:W-:Y:S05]  /*55d0*/  BSYNC.RECONVERGENT B1 ;  /* 0x0000000000017941 */ /* 0x000fea0003800200 */
.L_x_52:
[----:B0-----:R-:W-:-:S04]  /*55e0*/  IADD3 R20, PT, PT, R0, 0x7, RZ ;  /* 0x0000000700147810 */ /* 0x001fc80007ffe0ff */
[----:B------:R-:W-:-:S13]  /*55f0*/  ISETP.GE.AND P0, PT, R20, R27, PT ;  /* 0x0000001b1400720c */ /* 0x000fda0003f06270 */
[----:B------:R-:W-:Y:S05]  /*5600*/  @!P0 BRA `(.L_x_55) ;  /* 0x00000000005c8947 */ /* 0x000fea0003800000 */
[----:B------:R-:W-:-:S04]  /*5610*/  IADD3 R20, PT, PT, R0, 0x4, RZ ;  /* 0x0000000400147810 */ /* 0x000fc80007ffe0ff */
        /* <DEDUP_REMOVED lines=9> */
[----:B--2---:R-:W-:Y:S05]  /*56b0*/  @P0 BRA `(.L_x_51) ;  /* 0x0000000000680947 */ /* 0x004fea0003800000 */
[----:B------:R-:W2:Y:S01]  /*56c0*/  LDG.E R22, desc[UR8][R28.64+0x14] ;  /* 0x000014081c167981 */ /* 0x000ea2000c1e1900 */
[----:B------:R-:W-:-:S04]  /*56d0*/  FMUL R23, R94, R20 ;  /* 0x000000145e177220 */ /* 0x000fc80000400000 */
[----:B--2---:R-:W-:Y:S01]  /*56e0*/  FFMA R23, R22, R21, R23 ;  /* 0x0000001516177223 */ /* 0x004fe20000000017 */
[----:B------:R-:W-:-:S04]  /*56f0*/  IADD3 R22, PT, PT, R0, 0x6, RZ ;  /* 0x0000000600167810 */ /* 0x000fc80007ffe0ff */
[----:B------:R2:W-:Y:S01]  /*5700*/  STG.E desc[UR8][R28.64+0x14], R23 ;  /* 0x000014171c007986 */ /* 0x0005e2000c101908 */
[----:B------:R-:W-:-:S13]  /*5710*/  ISETP.GE.AND P0, PT, R22, R27, PT ;  /* 0x0000001b1600720c */ /* 0x000fda0003f06270 */
[----:B--2---:R-:W-:Y:S05]  /*5720*/  @P0 BRA `(.L_x_51) ;  /* 0x00000000004c0947 */ /* 0x004fea0003800000 */
[----:B------:R-:W2:Y:S01]  /*5730*/  LDG.E R22, desc[UR8][R28.64+0x18] ;  /* 0x000018081c167981 */ /* 0x000ea2000c1e1900 */
[----:B------:R-:W-:-:S04]  /*5740*/  FMUL R93, R93, R20 ;  /* 0x000000145d5d7220 */ /* 0x000fc80000400000 */
[----:B--2---:R-:W-:-:S05]  /*5750*/  FFMA R93, R22, R21, R93 ;  /* 0x00000015165d7223 */ /* 0x004fca000000005d */
[----:B------:R2:W-:Y:S01]  /*5760*/  STG.E desc[UR8][R28.64+0x18], R93 ;  /* 0x0000185d1c007986 */ /* 0x0005e2000c101908 */
[----:B------:R-:W-:Y:S05]  /*5770*/  BRA `(.L_x_51) ;  /* 0x0000000000387947 */ /* 0x000fea0003800000 */
.L_x_55:
        /* <DEDUP_REMOVED lines=14> */
.L_x_51:
[----:B------:R-:W-:Y:S05]  /*5860*/  BSYNC.RECONVERGENT B0 ;  /* 0x0000000000007941 */ /* 0x000fea0003800200 */
.L_x_50:
[----:B0-----:R-:W-:Y:S01]  /*5870*/  IADD3 R20, PT, PT, R26, 0x2, RZ ;  /* 0x000000021a147810 */ /* 0x001fe20007ffe0ff */
[----:B------:R-:W-:Y:S03]  /*5880*/  BSSY.RECONVERGENT B0, `(.L_x_56) ;  /* 0x000005f000007945 */ /* 0x000fe60003800200 */
[----:B------:R-:W-:-:S13]  /*5890*/  ISETP.GE.AND P0, PT, R20, UR10, PT ;  /* 0x0000000a14007c0c */ /* 0x000fda000bf06270 */
[----:B------:R-:W-:Y:S05]  /*58a0*/  @P0 BRA `(.L_x_57) ;  /* 0x0000000400700947 */ /* 0x000fea0003800000 */
[----:B------:R-:W0:Y:S01]  /*58b0*/  LDC R27, c[0x0][0x39c] ;  /* 0x0000e700ff1b7b82 */ /* 0x000e220000000800 */
[----:B------:R-:W3:Y:S01]  /*58c0*/  LDCU UR4, c[0x0][0x3ac] ;  /* 0x00007580ff0477ac */ /* 0x000ee20008000800 */
[----:B------:R-:W-:Y:S01]  /*58d0*/  IADD3 R22, PT, PT, R0, 0x3, RZ ;  /* 0x0000000300167810 */ /* 0x000fe20007ffe0ff */
[----:B------:R-:W-:Y:S01]  /*58e0*/  BSSY.RECONVERGENT B1, `(.L_x_58) ;  /* 0x0000030000017945 */ /* 0x000fe20003800200 */
[----:B------:R-:W4:Y:S04]  /*58f0*/  LDCU.64 UR6, c[0x0][0x390] ;  /* 0x00007200ff0677ac */ /* 0x000f280008000a00 */
[----:B-12---:R-:W1:Y:S01]  /*5900*/  LDC.64 R28, c[0x0][0x390] ;  /* 0x0000e400ff1c7b82 */ /* 0x006e620000000a00 */
[----:B---3--:R-:W-:Y:S01]  /*5910*/  IMAD R21, R20, UR4, RZ ;  /* 0x0000000414157c24 */ /* 0x008fe2000f8e02ff */
[----:B0-----:R-:W-:-:S04]  /*5920*/  ISETP.GE.AND P1, PT, R22, R27, PT ;  /* 0x0000001b1600720c */ /* 0x001fc80003f26270 */
[----:B------:R-:W-:-:S04]  /*5930*/  IADD3 R20, P0, PT, R0, R21, RZ ;  /* 0x0000001500147210 */ /* 0x000fc80007f1e0ff */
[----:B------:R-:W-:Y:S02]  /*5940*/  LEA.HI.X.SX32 R23, R21, RZ, 0x1, P0 ;  /* 0x000000ff15177211 */ /* 0x000fe400000f0eff */
[----:B----4-:R-:W-:Y:S02]  /*5950*/  LEA R24, P0, R20, UR6, 0x2 ;  /* 0x0000000614187c11 */ /* 0x010fe4000f8010ff */
[----:B------:R-:W-:Y:S02]  /*5960*/  IADD3 R21, PT, PT, R0, R21, RZ ;  /* 0x0000001500157210 */ /* 0x000fe40007ffe0ff */
[----:B------:R-:W-:-:S03]  /*5970*/  LEA.HI.X R25, R20, UR7, R23, 0x2, P0 ;  /* 0x0000000714197c11 */ /* 0x000fc600080f1417 */
[----:B-1----:R-:W-:Y:S01]  /*5980*/  IMAD.WIDE R28, R21, 0x4, R28 ;  /* 0x00000004151c7825 */ /* 0x002fe200078e021c */
        /* <DEDUP_REMOVED lines=23> */
.L_x_59:
        /* <DEDUP_REMOVED lines=14> */
.L_x_60:
[----:B------:R-:W-:Y:S05]  /*5be0*/  BSYNC.RECONVERGENT B1 ;  /* 0x0000000000017941 */ /* 0x000fea0003800200 */
.L_x_58:
        /* <DEDUP_REMOVED lines=13> */
[----:B---3--:R-:W-:Y:S05]  /*5cc0*/  @P0 BRA `(.L_x_57) ;  /* 0x0000000000680947 */ /* 0x008fea0003800000 */
[----:B------:R-:W2:Y:S01]  /*5cd0*/  LDG.E R20, desc[UR8][R28.64+0x14] ;  /* 0x000014081c147981 */ /* 0x000ea2000c1e1900 */
[----:B------:R-:W-:-:S04]  /*5ce0*/  FMUL R21, R88, R22 ;  /* 0x0000001658157220 */ /* 0x000fc80000400000 */
[----:B--2---:R-:W-:Y:S01]  /*5cf0*/  FFMA R21, R20, R23, R21 ;  /* 0x0000001714157223 */ /* 0x004fe20000000015 */
[----:B------:R-:W-:-:S04]  /*5d00*/  IADD3 R20, PT, PT, R0, 0x6, RZ ;  /* 0x0000000600147810 */ /* 0x000fc80007ffe0ff */
[----:B------:R3:W-:Y:S01]  /*5d10*/  STG.E desc[UR8][R28.64+0x14], R21 ;  /* 0x000014151c007986 */ /* 0x0007e2000c101908 */
[----:B------:R-:W-:-:S13]  /*5d20*/  ISETP.GE.AND P0, PT, R20, R27, PT ;  /* 0x0000001b1400720c */ /* 0x000fda0003f06270 */
[----:B---3--:R-:W-:Y:S05]  /*5d30*/  @P0 BRA `(.L_x_57) ;  /* 0x00000000004c0947 */ /* 0x008fea0003800000 */
[----:B------:R-:W2:Y:S01]  /*5d40*/  LDG.E R20, desc[UR8][R28.64+0x18] ;  /* 0x000018081c147981 */ /* 0x000ea2000c1e1900 */
[----:B------:R-:W-:-:S04]  /*5d50*/  FMUL R79, R79, R22 ;  /* 0x000000164f4f7220 */ /* 0x000fc80000400000 */
[----:B--2---:R-:W-:-:S05]  /*5d60*/  FFMA R79, R20, R23, R79 ;  /* 0x00000017144f7223 */ /* 0x004fca000000004f */
[----:B------:R3:W-:Y:S01]  /*5d70*/  STG.E desc[UR8][R28.64+0x18], R79 ;  /* 0x0000184f1c007986 */ /* 0x0007e2000c101908 */
[----:B------:R-:W-:Y:S05]  /*5d80*/  BRA `(.L_x_57) ;  /* 0x0000000000387947 */ /* 0x000fea0003800000 */
.L_x_61:
        /* <DEDUP_REMOVED lines=14> */
.L_x_57:
[----:B------:R-:W-:Y:S05]  /*5e70*/  BSYNC.RECONVERGENT B0 ;  /* 0x0000000000007941 */ /* 0x000fea0003800200 */
.L_x_56:
[----:B0-----:R-:W-:Y:S01]  /*5e80*/  IADD3 R20, PT, PT, R26, 0x3, RZ ;  /* 0x000000031a147810 */ /* 0x001fe20007ffe0ff */
[----:B------:R-:W-:Y:S03]  /*5e90*/  BSSY.RECONVERGENT B0, `(.L_x_62) ;  /* 0x000005f000007945 */ /* 0x000fe60003800200 */
[----:B------:R-:W-:-:S13]  /*5ea0*/  ISETP.GE.AND P0, PT, R20, UR10, PT ;  /* 0x0000000a14007c0c */ /* 0x000fda000bf06270 */
[----:B------:R-:W-:Y:S05]  /*5eb0*/  @P0 BRA `(.L_x_63) ;  /* 0x0000000400700947 */ /* 0x000fea0003800000 */
[----:B------:R-:W0:Y:S01]  /*5ec0*/  LDC R27, c[0x0][0x39c] ;  /* 0x0000e700ff1b7b82 */ /* 0x000e220000000800 */
[----:B------:R-:W4:Y:S01]  /*5ed0*/  LDCU UR4, c[0x0][0x3ac] ;  /* 0x00007580ff0477ac */ /* 0x000f220008000800 */
[----:B------:R-:W-:Y:S01]  /*5ee0*/  IADD3 R22, PT, PT, R0, 0x3, RZ ;  /* 0x0000000300167810 */ /* 0x000fe20007ffe0ff */
[----:B------:R-:W-:Y:S01]  /*5ef0*/  BSSY.RECONVERGENT B1, `(.L_x_64) ;  /* 0x0000030000017945 */ /* 0x000fe20003800200 */
[----:B------:R-:W5:Y:S04]  /*5f00*/  LDCU.64 UR6, c[0x0][0x390] ;  /* 0x00007200ff0677ac */ /* 0x000f680008000a00 */
[----:B-123--:R-:W1:Y:S01]  /*5f10*/  LDC.64 R28, c[0x0][0x390] ;  /* 0x0000e400ff1c7b82 */ /* 0x00ee620000000a00 */
[----:B----4-:R-:W-:Y:S01]  /*5f20*/  IMAD R21, R20, UR4, RZ ;  /* 0x0000000414157c24 */ /* 0x010fe2000f8e02ff */
[----:B0-----:R-:W-:-:S04]  /*5f30*/  ISETP.GE.AND P1, PT, R22, R27, PT ;  /* 0x0000001b1600720c */ /* 0x001fc80003f26270 */
[----:B------:R-:W-:-:S04]  /*5f40*/  IADD3 R20, P0, PT, R0, R21, RZ ;  /* 0x0000001500147210 */ /* 0x000fc80007f1e0ff */
[----:B------:R-:W-:Y:S02]  /*5f50*/  LEA.HI.X.SX32 R23, R21, RZ, 0x1, P0 ;  /* 0x000000ff15177211 */ /* 0x000fe400000f0eff */
[----:B-----5:R-:W-:Y:S02]  /*5f60*/  LEA R24, P0, R20, UR6, 0x2 ;  /* 0x0000000614187c11 */ /* 0x020fe4000f8010ff */
        /* <DEDUP_REMOVED lines=8> */
[----:B0-----:R-:W-:Y:S01]  /*5ff0*/  FMUL R21, R4, R22 ;  /* 0x0000001604157220 */ /* 0x001fe20000400000 */
[----:B------:R-:W-:-:S04]  /*6000*/  IADD3 R4, PT, PT, R0, 0x1, RZ ;  /* 0x0000000100047810 */ /* 0x000fc80007ffe0ff */
[----:B------:R-:W-:Y:S01]  /*6010*/  ISETP.GE.AND P0, PT, R4, R27, PT ;  /* 0x0000001b0400720c */ /* 0x000fe20003f06270 */
[----:B--2---:R-:W-:-:S05]  /*6020*/  FFMA R21, R10, R23, R21 ;  /* 0x000000170a157223 */ /* 0x004fca0000000015 */
[----:B------:R1:W-:Y:S07]  /*6030*/  STG.E desc[UR8][R28.64], R21 ;  /* 0x000000151c007986 */ /* 0x0003ee000c101908 */
[----:B------:R-:W-:Y:S05]  /*6040*/  @P0 BRA `(.L_x_66) ;  /* 0x0000000000680947 */ /* 0x000fea0003800000 */
[----:B------:R-:W2:Y:S01]  /*6050*/  LDG.E R4, desc[UR8][R28.64+0x4] ;  /* 0x000004081c047981 */ /* 0x000ea2000c1e1900 */
[----:B-1----:R-:W-:Y:S01]  /*6060*/  FMUL R21, R2, R22 ;  /* 0x0000001602157220 */ /* 0x002fe20000400000 */
        /* <DEDUP_REMOVED lines=10> */
.L_x_65:
        /* <DEDUP_REMOVED lines=14> */
.L_x_66:
[----:B------:R-:W-:Y:S05]  /*61f0*/  BSYNC.RECONVERGENT B1 ;  /* 0x0000000000017941 */ /* 0x000fea0003800200 */
.L_x_64:
[----:B------:R-:W-:-:S04]  /*6200*/  IADD3 R2, PT, PT, R0, 0x7, RZ ;  /* 0x0000000700027810 */ /* 0x000fc80007ffe0ff */
[----:B------:R-:W-:-:S13]  /*6210*/  ISETP.GE.AND P0, PT, R2, R27, PT ;  /* 0x0000001b0200720c */ /* 0x000fda0003f06270 */
[----:B------:R-:W-:Y:S05]  /*6220*/  @!P0 BRA `(.L_x_67) ;  /* 0x00000000005c8947 */ /* 0x000fea0003800000 */
[----:B------:R-:W-:-:S04]  /*6230*/  IADD3 R2, PT, PT, R0, 0x4, RZ ;  /* 0x0000000400027810 */ /* 0x000fc80007ffe0ff */
[----:B------:R-:W-:-:S13]  /*6240*/  ISETP.GE.AND P0, PT, R2, R27, PT ;  /* 0x0000001b0200720c */ /* 0x000fda0003f06270 */
[----:B------:R-:W-:Y:S05]  /*6250*/  @P0 BRA `(.L_x_63) ;  /* 0x0000000000880947 */ /* 0x000fea0003800000 */
[----:B------:R-:W4:Y:S01]  /*6260*/  LDG.E R2, desc[UR8][R28.64+0x10] ;  /* 0x000010081c027981 */ /* 0x000f22000c1e1900 */
[----:B012---:R-:W0:Y:S02]  /*6270*/  LDC.64 R20, c[0x0][0x3b0] ;  /* 0x0000ec00ff147b82 */ /* 0x007e240000000a00 */
[----:B0-----:R-:W-:-:S04]  /*6280*/  FMUL R7, R7, R20 ;  /* 0x0000001407077220 */ /* 0x001fc80000400000 */
[----:B----4-:R-:W-:Y:S01]  /*6290*/  FFMA R7, R2, R21, R7 ;  /* 0x0000001502077223 */ /* 0x010fe20000000007 */
[----:B------:R-:W-:-:S04]  /*62a0*/  IADD3 R2, PT, PT, R0, 0x5, RZ ;  /* 0x0000000500027810 */ /* 0x000fc80007ffe0ff */
[----:B------:R4:W-:Y:S01]  /*62b0*/  STG.E desc[UR8][R28.64+0x10], R7 ;  /* 0x000010071c007986 */ /* 0x0009e2000c101908 */
[----:B------:R-:W-:-:S13]  /*62c0*/  ISETP.GE.AND P0, PT, R2, R27, PT ;  /* 0x0000001b0200720c */ /* 0x000fda0003f06270 */
[----:B----4-:R-:W-:Y:S05]  /*62d0*/  @P0 BRA `(.L_x_63) ;  /* 0x0000000000680947 */ /* 0x010fea0003800000 */
[----:B------:R-:W2:Y:S01]  /*62e0*/  LDG.E R2, desc[UR8][R28.64+0x14] ;  /* 0x000014081c027981 */ /* 0x000ea2000c1e1900 */
[----:B---3--:R-:W-:-:S04]  /*62f0*/  FMUL R3, R14, R20 ;  /* 0x000000140e037220 */ /* 0x008fc80000400000 */
[----:B--2---:R-:W-:Y:S01]  /*6300*/  FFMA R3, R2, R21, R3 ;  /* 0x0000001502037223 */ /* 0x004fe20000000003 */
[----:B------:R-:W-:-:S04]  /*6310*/  IADD3 R2, PT, PT, R0, 0x6, RZ ;  /* 0x0000000600027810 */ /* 0x000fc80007ffe0ff */
[----:B------:R4:W-:Y:S01]  /*6320*/  STG.E desc[UR8][R28.64+0x14], R3 ;  /* 0x000014031c007986 */ /* 0x0009e2000c101908 */
[----:B------:R-:W-:-:S13]  /*6330*/  ISETP.GE.AND P0, PT, R2, R27, PT ;  /* 0x0000001b0200720c */ /* 0x000fda0003f06270 */
[----:B----4-:R-:W-:Y:S05]  /*6340*/  @P0 BRA `(.L_x_63) ;  /* 0x00000000004c0947 */ /* 0x010fea0003800000 */
[----:B------:R-:W2:Y:S01]  /*6350*/  LDG.E R2, desc[UR8][R28.64+0x18] ;  /* 0x000018081c027981 */ /* 0x000ea2000c1e1900 */
[----:B------:R-:W-:-:S04]  /*6360*/  FMUL R11, R11, R20 ;  /* 0x000000140b0b7220 */ /* 0x000fc80000400000 */
[----:B--2---:R-:W-:-:S05]  /*6370*/  FFMA R11, R2, R21, R11 ;  /* 0x00000015020b7223 */ /* 0x004fca000000000b */
[----:B------:R4:W-:Y:S01]  /*6380*/  STG.E desc[UR8][R28.64+0x18], R11 ;  /* 0x0000180b1c007986 */ /* 0x0009e2000c101908 */
[----:B------:R-:W-:Y:S05]  /*6390*/  BRA `(.L_x_63) ;  /* 0x0000000000387947 */ /* 0x000fea0003800000 */
.L_x_67:
[----:B0-----:R-:W4:Y:S01]  /*63a0*/  LDG.E R20, desc[UR8][R24.64+0x10] ;  /* 0x0000100818147981 */ /* 0x001f22000c1e1900 */
[----:B------:R-:W0:Y:S03]  /*63b0*/  LDCU.64 UR4, c[0x0][0x3b0] ;  /* 0x00007600ff0477ac */ /* 0x000e260008000a00 */
[----:B-12---:R-:W2:Y:S04]  /*63c0*/  LDG.E R21, desc[UR8][R24.64+0x14] ;  /* 0x0000140818157981 */ /* 0x006ea8000c1e1900 */
[----:B------:R-:W5:Y:S04]  /*63d0*/  LDG.E R22, desc[UR8][R24.64+0x18] ;  /* 0x0000180818167981 */ /* 0x000f68000c1e1900 */
[----:B------:R-:W3:Y:S01]  /*63e0*/  LDG.E R23, desc[UR8][R24.64+0x1c] ;  /* 0x00001c0818177981 */ /* 0x000ee2000c1e1900 */
[----:B0-----:R-:W-:Y:S01]  /*63f0*/  FMUL R7, R7, UR4 ;  /* 0x0000000407077c20 */ /* 0x001fe20008400000 */
[----:B------:R-:W-:Y:S01]  /*6400*/  FMUL R14, R14, UR4 ;  /* 0x000000040e0e7c20 */ /* 0x000fe20008400000 */
[----:B------:R-:W-:Y:S01]  /*6410*/  FMUL R11, R11, UR4 ;  /* 0x000000040b0b7c20 */ /* 0x000fe20008400000 */
[----:B------:R-:W-:Y:S01]  /*6420*/  FMUL R16, R16, UR4 ;  /* 0x0000000410107c20 */ /* 0x000fe20008400000 */
[----:B----4-:R-:W-:Y:S01]  /*6430*/  FFMA R20, R20, UR5, R7 ;  /* 0x0000000514147c23 */ /* 0x010fe20008000007 */
[----:B--2---:R-:W-:Y:S01]  /*6440*/  FFMA R21, R21, UR5, R14 ;  /* 0x0000000515157c23 */ /* 0x004fe2000800000e */
[----:B-----5:R-:W-:Y:S01]  /*6450*/  FFMA R22, R22, UR5, R11 ;  /* 0x0000000516167c23 */ /* 0x020fe2000800000b */
[----:B---3--:R-:W-:-:S05]  /*6460*/  FFMA R23, R23, UR5, R16 ;  /* 0x0000000517177c23 */ /* 0x008fca0008000010 */
[----:B------:R0:W-:Y:S02]  /*6470*/  STG.E.128 desc[UR8][R24.64+0x10], R20 ;  /* 0x0000101418007986 */ /* 0x0001e4000c101d08 */
.L_x_63:
[----:B------:R-:W-:Y:S05]  /*6480*/  BSYNC.RECONVERGENT B0 ;  /* 0x0000000000007941 */ /* 0x000fea0003800200 */
.L_x_62:
[----:B------:R-:W-:Y:S01]  /*6490*/  IADD3 R2, PT, PT, R26, 0x4, RZ ;  /* 0x000000041a027810 */ /* 0x000fe20007ffe0ff */
[----:B------:R-:W-:Y:S03]  /*64a0*/  BSSY.RECONVERGENT B0, `(.L_x_68) ;  /* 0x000005f000007945 */ /* 0x000fe60003800200 */
[----:B------:R-:W-:-:S13]  /*64b0*/  ISETP.GE.AND P0, PT, R2, UR10, PT ;  /* 0x0000000a02007c0c */ /* 0x000fda000bf06270 */
[----:B------:R-:W-:Y:S05]  /*64c0*/  @P0 BRA `(.L_x_69) ;  /* 0x0000000400700947 */ /* 0x000fea0003800000 */
[----:B------:R-:W5:Y:S01]  /*64d0*/  LDC R14, c[0x0][0x39c] ;  /* 0x0000e700ff0e7b82 */ /* 0x000f620000000800 */
[----:B------:R-:W3:Y:S01]  /*64e0*/  LDCU UR4, c[0x0][0x3ac] ;  /* 0x00007580ff0477ac */ /* 0x000ee20008000800 */
[----:B------:R-:W-:Y:S01]  /*64f0*/  IADD3 R7, PT, PT, R0, 0x3, RZ ;  /* 0x0000000300077810 */ /* 0x000fe20007ffe0ff */
[----:B------:R-:W-:Y:S01]  /*6500*/  BSSY.RECONVERGENT B1, `(.L_x_70) ;  /* 0x0000030000017945 */ /* 0x000fe20003800200 */
[----:B------:R-:W0:Y:S04]  /*6510*/  LDCU.64 UR6, c[0x0][0x390] ;  /* 0x00007200ff0677ac */ /* 0x000e280008000a00 */
[----:B----4-:R-:W4:Y:S01]  /*6520*/  LDC.64 R10, c[0x0][0x390] ;  /* 0x0000e400ff0a7b82 */ /* 0x010f220000000a00 */
[----:B---3--:R-:W-:Y:S01]  /*6530*/  IMAD R3, R2, UR4, RZ ;  /* 0x0000000402037c24 */ /* 0x008fe2000f8e02ff */
[----:B-----5:R-:W-:-:S04]  /*6540*/  ISETP.GE.AND P1, PT, R7, R14, PT ;  /* 0x0000000e0700720c */ /* 0x020fc80003f26270 */
[CC--:B------:R-:W-:Y:S02]  /*6550*/  IADD3 R4, P0, PT, R0.reuse, R3.reuse, RZ ;  /* 0x0000000300047210 */ /* 0x0c0fe40007f1e0ff */
[----:B------:R-:W-:Y:S02]  /*6560*/  IADD3 R7, PT, PT, R0, R3, RZ ;  /* 0x0000000300077210 */ /* 0x000fe40007ffe0ff */
[----:B012---:R-:W-:Y:S02]  /*6570*/  LEA.HI.X.SX32 R21, R3, RZ, 0x1, P0 ;  /* 0x000000ff03157211 */ /* 0x007fe400000f0eff */
[----:B------:R-:W-:Y:S01]  /*6580*/  LEA R2, P0, R4, UR6, 0x2 ;  /* 0x0000000604027c11 */ /* 0x000fe2000f8010ff */
[----:B----4-:R-:W-:-:S03]  /*6590*/  IMAD.WIDE R10, R7, 0x4, R10 ;  /* 0x00000004070a7825 */ /* 0x010fc600078e020a */
[----:B------:R-:W-:Y:S01]  /*65a0*/  LEA.HI.X R3, R4, UR7, R21, 0x2, P0 ;  /* 0x0000000704037c11 */ /* 0x000fe200080f1415 */
[----:B------:R-:W-:Y:S08]  /*65b0*/  @!P1 BRA `(.L_x_71) ;  /* 0x0000000000589947 */ /* 0x000ff00003800000 */
[----:B------:R-:W-:-:S13]  /*65c0*/  ISETP.GE.AND P0, PT, R0, R14, PT ;  /* 0x0000000e0000720c */ /* 0x000fda0003f06270 */
[----:B------:R-:W-:Y:S05]  /*65d0*/  @P0 BRA `(.L_x_72) ;  /* 0x0000000000880947 */ /* 0x000fea0003800000 */
[----:B------:R-:W2:Y:S01]  /*65e0*/  LDG.E R4, desc[UR8][R10.64] ;  /* 0x000000080a047981 */ /* 0x000ea2000c1e1900 */
[----:B------:R-:W0:Y:S01]  /*65f0*/  LDC.64 R20, c[0x0][0x3b0] ;  /* 0x0000ec00ff147b82 */ /* 0x000e220000000a00 */
[----:B------:R-:W-:-:S04]  /*6600*/  IADD3 R7, PT, PT, R0, 0x1, RZ ;  /* 0x0000000100077810 */ /* 0x000fc80007ffe0ff */
[----:B------:R-:W-:Y:S01]  /*6610*/  ISETP.GE.AND P0, PT, R7, R14, PT ;  /* 0x0000000e0700720c */ /* 0x000fe20003f06270 */
[----:B0-----:R-:W-:-:S04]  /*6620*/  FMUL R63, R63, R20 ;  /* 0x000000143f3f7220 */ /* 0x001fc80000400000 */
[----:B--2---:R-:W-:-:S05]  /*6630*/  FFMA R63, R4, R21, R63 ;  /* 0x00000015043f7223 */ /* 0x004fca000000003f */
[----:B------:R1:W-:Y:S03]  /*6640*/  STG.E desc[UR8][R10.64], R63 ;  /* 0x0000003f0a007986 */ /* 0x0003e6000c101908 */
[----:B------:R-:W-:Y:S05]  /*6650*/  @P0 BRA `(.L_x_72) ;  /* 0x0000000000680947 */ /* 0x000fea0003800000 */
        /* <DEDUP_REMOVED lines=12> */
.L_x_71:
        /* <DEDUP_REMOVED lines=14> */
.L_x_72:
[----:B------:R-:W-:Y:S05]  /*6800*/  BSYNC.RECONVERGENT B1 ;  /* 0x0000000000017941 */ /* 0x000fea0003800200 */
.L_x_70:
[----:B--2---:R-:W-:-:S04]  /*6810*/  IADD3 R7, PT, PT, R0, 0x7, RZ ;  /* 0x0000000700077810 */ /* 0x004fc80007ffe0ff */
[----:B------:R-:W-:-:S13]  /*6820*/  ISETP.GE.AND P0, PT, R7, R14, PT ;  /* 0x0000000e0700720c */ /* 0x000fda0003f06270 */
[----:B------:R-:W-:Y:S05]  /*6830*/  @!P0 BRA `(.L_x_73) ;  /* 0x00000000005c8947 */ /* 0x000fea0003800000 */
[----:B0-----:R-:W-:-:S04]  /*6840*/  IADD3 R3, PT, PT, R0, 0x4, RZ ;  /* 0x0000000400037810 */ /* 0x001fc80007ffe0ff */
        /* <DEDUP_REMOVED lines=17> */
[----:B------:R-:W4:Y:S01]  /*6960*/  LDG.E R2, desc[UR8][R10.64+0x18] ;  /* 0x000018080a027981 */ /* 0x000f22000c1e1900 */
[----:B------:R-:W-:-:S04]  /*6970*/  FMUL R61, R61, R20 ;  /* 0x000000143d3d7220 */ /* 0x000fc80000400000 */
[----:B----4-:R-:W-:-:S05]  /*6980*/  FFMA R61, R2, R21, R61 ;  /* 0x00000015023d7223 */ /* 0x010fca000000003d */
[----:B------:R4:W-:Y:S01]  /*6990*/  STG.E desc[UR8][R10.64+0x18], R61 ;  /* 0x0000183d0a007986 */ /* 0x0009e2000c101908 */
[----:B------:R-:W-:Y:S05]  /*69a0*/  BRA `(.L_x_69) ;  /* 0x0000000000387947 */ /* 0x000fea0003800000 */
.L_x_73:
[----:B0-----:R-:W2:Y:S01]  /*69b0*/  LDG.E R20, desc[UR8][R2.64+0x10] ;  /* 0x0000100802147981 */ /* 0x001ea2000c1e1900 */
[----:B------:R-:W0:Y:S03]  /*69c0*/  LDCU.64 UR4, c[0x0][0x3b0] ;  /* 0x00007600ff0477ac */ /* 0x000e260008000a00 */
[----:B------:R-:W4:Y:S04]  /*69d0*/  LDG.E R21, desc[UR8][R2.64+0x14] ;  /* 0x0000140802157981 */ /* 0x000f28000c1e1900 */
[----:B------:R-:W5:Y:S04]  /*69e0*/  LDG.E R22, desc[UR8][R2.64+0x18] ;  /* 0x0000180802167981 */ /* 0x000f68000c1e1900 */
[----:B------:R-:W3:Y:S01]  /*69f0*/  LDG.E R23, desc[UR8][R2.64+0x1c] ;  /* 0x00001c0802177981 */ /* 0x000ee2000c1e1900 */
[----:B0-----:R-:W-:Y:S01]  /*6a00*/  FMUL R73, R73, UR4 ;  /* 0x0000000449497c20 */ /* 0x001fe20008400000 */
[----:B------:R-:W-:Y:S01]  /*6a10*/  FMUL R74, R74, UR4 ;  /* 0x000000044a4a7c20 */ /* 0x000fe20008400000 */
[----:B------:R-:W-:Y:S01]  /*6a20*/  FMUL R61, R61, UR4 ;  /* 0x000000043d3d7c20 */ /* 0x000fe20008400000 */
[----:B------:R-:W-:Y:S01]  /*6a30*/  FMUL R86, R86, UR4 ;  /* 0x0000000456567c20 */ /* 0x000fe20008400000 */
[----:B--2---:R-:W-:Y:S01]  /*6a40*/  FFMA R20, R20, UR5, R73 ;  /* 0x0000000514147c23 */ /* 0x004fe20008000049 */
[----:B----4-:R-:W-:Y:S01]  /*6a50*/  FFMA R21, R21, UR5, R74 ;  /* 0x0000000515157c23 */ /* 0x010fe2000800004a */
[----:B-----5:R-:W-:Y:S01]  /*6a60*/  FFMA R22, R22, UR5, R61 ;  /* 0x0000000516167c23 */ /* 0x020fe2000800003d */
[----:B---3--:R-:W-:-:S05]  /*6a70*/  FFMA R23, R23, UR5, R86 ;  /* 0x0000000517177c23 */ /* 0x008fca0008000056 */
[----:B------:R0:W-:Y:S02]  /*6a80*/  STG.E.128 desc[UR8][R2.64+0x10], R20 ;  /* 0x0000101402007986 */ /* 0x0001e4000c101d08 */
.L_x_69:
[----:B------:R-:W-:Y:S05]  /*6a90*/  BSYNC.RECONVERGENT B0 ;  /* 0x0000000000007941 */ /* 0x000fea0003800200 */
.L_x_68:
[----:B0-----:R-:W-:Y:S01]  /*6aa0*/  IADD3 R2, PT, PT, R26, 0x5, RZ ;  /* 0x000000051a027810 */ /* 0x001fe20007ffe0ff */
[----:B------:R-:W-:Y:S03]  /*6ab0*/  BSSY.RECONVERGENT B0, `(.L_x_74) ;  /* 0x000005f000007945 */ /* 0x000fe60003800200 */
[----:B------:R-:W-:-:S13]  /*6ac0*/  ISETP.GE.AND P0, PT, R2, UR10, PT ;  /* 0x0000000a02007c0c */ /* 0x000fda000bf06270 */
[----:B------:R-:W-:Y:S05]  /*6ad0*/  @P0 BRA `(.L_x_75) ;  /* 0x0000000400700947 */ /* 0x000fea0003800000 */
[----:B------:R-:W0:Y:S01]  /*6ae0*/  LDC R14, c[0x0][0x39c] ;  /* 0x0000e700ff0e7b82 */ /* 0x000e220000000800 */
[----:B------:R-:W5:Y:S01]  /*6af0*/  LDCU UR4, c[0x0][0x3ac] ;  /* 0x00007580ff0477ac */ /* 0x000f620008000800 */
[----:B------:R-:W-:Y:S01]  /*6b00*/  IADD3 R7, PT, PT, R0, 0x3, RZ ;  /* 0x0000000300077810 */ /* 0x000fe20007ffe0ff */
[----:B------:R-:W-:Y:S01]  /*6b10*/  BSSY.RECONVERGENT B1, `(.L_x_76) ;  /* 0x0000030000017945 */ /* 0x000fe20003800200 */
[----:B------:R-:W0:Y:S04]  /*6b20*/  LDCU.64 UR6, c[0x0][0x390] ;  /* 0x00007200ff0677ac */ /* 0x000e280008000a00 */
[----:B-1234-:R-:W1:Y:S01]  /*6b30*/  LDC.64 R10, c[0x0][0x390] ;  /* 0x0000e400ff0a7b82 */ /* 0x01ee620000000a00 */
[----:B-----5:R-:W-:Y:S01]  /*6b40*/  IMAD R3, R2, UR4, RZ ;  /* 0x0000000402037c24 */ /* 0x020fe2000f8e02ff */
[----:B0-----:R-:W-:-:S04]  /*6b50*/  ISETP.GE.AND P1, PT, R7, R14, PT ;  /* 0x0000000e0700720c */ /* 0x001fc80003f26270 */
[CC--:B------:R-:W-:Y:S02]  /*6b60*/  IADD3 R4, P0, PT, R0.reuse, R3.reuse, RZ ;  /* 0x0000000300047210 */ /* 0x0c0fe40007f1e0ff */
[----:B------:R-:W-:Y:S02]  /*6b70*/  IADD3 R7, PT, PT, R0, R3, RZ ;  /* 0x0000000300077210 */ /* 0x000fe40007ffe0ff */
[----:B------:R-:W-:Y:S02]  /*6b80*/  LEA.HI.X.SX32 R21, R3, RZ, 0x1, P0 ;  /* 0x000000ff03157211 */ /* 0x000fe400000f0eff */
[----:B------:R-:W-:Y:S01]  /*6b90*/  LEA R2, P0, R4, UR6, 0x2 ;  /* 0x0000000604027c11 */ /* 0x000fe2000f8010ff */
[----:B-1----:R-:W-:-:S03]  /*6ba0*/  IMAD.WIDE R10, R7, 0x4, R10 ;  /* 0x00000004070a7825 */ /* 0x002fc600078e020a */
        /* <DEDUP_REMOVED lines=13> */
[----:B0-----:R-:W-:Y:S01]  /*6c80*/  FMUL R7, R64, R20 ;  /* 0x0000001440077220 */ /* 0x001fe20000400000 */
[----:B------:R-:W-:-:S04]  /*6c90*/  IADD3 R23, PT, PT, R0, 0x2, RZ ;  /* 0x0000000200177810 */ /* 0x000fc80007ffe0ff */
[----:B------:R-:W-:Y:S01]  /*6ca0*/  ISETP.GE.AND P0, PT, R23, R14, PT ;  /* 0x0000000e1700720c */ /* 0x000fe20003f06270 */
[----:B--2---:R-:W-:-:S05]  /*6cb0*/  FFMA R7, R4, R21, R7 ;  /* 0x0000001504077223 */ /* 0x004fca0000000007 */
[----:B------:R1:W-:Y:S07]  /*6cc0*/  STG.E desc[UR8][R10.64+0x4], R7 ;  /* 0x000004070a007986 */ /* 0x0003ee000c101908 */
[----:B------:R-:W-:Y:S05]  /*6cd0*/  @P0 BRA `(.L_x_78) ;  /* 0x00000000004c0947 */ /* 0x000fea0003800000 */
[----:B------:R-:W2:Y:S01]  /*6ce0*/  LDG.E R4, desc[UR8][R10.64+0x8] ;  /* 0x000008080a047981 */ /* 0x000ea2000c1e1900 */
[----:B------:R-:W-:-:S04]  /*6cf0*/  FMUL R67, R67, R20 ;  /* 0x0000001443437220 */ /* 0x000fc80000400000 */
[----:B--2---:R-:W-:-:S05]  /*6d00*/  FFMA R67, R4, R21, R67 ;  /* 0x0000001504437223 */ /* 0x004fca0000000043 */
[----:B------:R2:W-:Y:S01]  /*6d10*/  STG.E desc[UR8][R10.64+0x8], R67 ;  /* 0x000008430a007986 */ /* 0x0005e2000c101908 */
[----:B------:R-:W-:Y:S05]  /*6d20*/  BRA `(.L_x_78) ;  /* 0x0000000000387947 */ /* 0x000fea0003800000 */
.L_x_77:
        /* <DEDUP_REMOVED lines=14> */
.L_x_78:
[----:B------:R-:W-:Y:S05]  /*6e10*/  BSYNC.RECONVERGENT B1 ;  /* 0x0000000000017941 */ /* 0x000fea0003800200 */
.L_x_76:
[----:B01----:R-:W-:-:S04]  /*6e20*/  IADD3 R7, PT, PT, R0, 0x7, RZ ;  /* 0x0000000700077810 */ /* 0x003fc80007ffe0ff */
[----:B------:R-:W-:-:S13]  /*6e30*/  ISETP.GE.AND P0, PT, R7, R14, PT ;  /* 0x0000000e0700720c */ /* 0x000fda0003f06270 */
[----:B------:R-:W-:Y:S05]  /*6e40*/  @!P0 BRA `(.L_x_79) ;  /* 0x00000000005c8947 */ /* 0x000fea0003800000 */
[----:B---3--:R-:W-:-:S04]  /*6e50*/  IADD3 R3, PT, PT, R0, 0x4, RZ ;  /* 0x0000000400037810 */ /* 0x008fc80007ffe0ff */
[----:B------:R-:W-:-:S13]  /*6e60*/  ISETP.GE.AND P0, PT, R3, R14, PT ;  /* 0x0000000e0300720c */ /* 0x000fda0003f06270 */
[----:B------:R-:W-:Y:S05]  /*6e70*/  @P0 BRA `(.L_x_75) ;  /* 0x0000000000880947 */ /* 0x000fea0003800000 */
[----:B------:R-:W3:Y:S01]  /*6e80*/  LDG.E R2, desc[UR8][R10.64+0x10] ;  /* 0x000010080a027981 */ /* 0x000ee2000c1e1900 */
[----:B------:R-:W0:Y:S01]  /*6e90*/  LDC.64 R20, c[0x0][0x3b0] ;  /* 0x0000ec00ff147b82 */ /* 0x000e220000000a00 */
[----:B------:R-:W-:-:S04]  /*6ea0*/  IADD3 R3, PT, PT, R0, 0x5, RZ ;  /* 0x0000000500037810 */ /* 0x000fc80007ffe0ff */
[----:B------:R-:W-:Y:S01]  /*6eb0*/  ISETP.GE.AND P0, PT, R3, R14, PT ;  /* 0x0000000e0300720c */ /* 0x000fe20003f06270 */
[----:B0-----:R-:W-:-:S04]  /*6ec0*/  FMUL R69, R69, R20 ;  /* 0x0000001445457220 */ /* 0x001fc80000400000 */
[----:B---3--:R-:W-:-:S05]  /*6ed0*/  FFMA R69, R2, R21, R69 ;  /* 0x0000001502457223 */ /* 0x008fca0000000045 */
[----:B------:R0:W-:Y:S03]  /*6ee0*/  STG.E desc[UR8][R10.64+0x10], R69 ;  /* 0x000010450a007986 */ /* 0x0001e6000c101908 */
[----:B------:R-:W-:Y:S05]  /*6ef0*/  @P0 BRA `(.L_x_75) ;  /* 0x0000000000680947 */ /* 0x000fea0003800000 */
[----:B------:R-:W3:Y:S01]  /*6f00*/  LDG.E R2, desc[UR8][R10.64+0x14] ;  /* 0x000014080a027981 */ /* 0x000ee2000c1e1900 */
[----:B------:R-:W-:Y:S01]  /*6f10*/  FMUL R3, R72, R20 ;  /* 0x0000001448037220 */ /* 0x000fe20000400000 */
[----:B------:R-:W-:-:S04]  /*6f20*/  IADD3 R7, PT, PT, R0, 0x6, RZ ;  /* 0x0000000600077810 */ /* 0x000fc80007ffe0ff */
[----:B------:R-:W-:Y:S01]  /*6f30*/  ISETP.GE.AND P0, PT, R7, R14, PT ;  /* 0x0000000e0700720c */ /* 0x000fe20003f06270 */
[----:B---3--:R-:W-:-:S05]  /*6f40*/  FFMA R3, R2, R21, R3 ;  /* 0x0000001502037223 */ /* 0x008fca0000000003 */
[----:B------:R1:W-:Y:S07]  /*6f50*/  STG.E desc[UR8][R10.64+0x14], R3 ;  /* 0x000014030a007986 */ /* 0x0003ee000c101908 */
[----:B------:R-:W-:Y:S05]  /*6f60*/  @P0 BRA `(.L_x_75) ;  /* 0x00000000004c0947 */ /* 0x000fea0003800000 */
[----:B------:R-:W3:Y:S01]  /*6f70*/  LDG.E R2, desc[UR8][R10.64+0x18] ;  /* 0x000018080a027981 */ /* 0x000ee2000c1e1900 */
[----:B------:R-:W-:-:S04]  /*6f80*/  FMUL R75, R75, R20 ;  /* 0x000000144b4b7220 */ /* 0x000fc80000400000 */
[----:B---3--:R-:W-:-:S05]  /*6f90*/  FFMA R75, R2, R21, R75 ;  /* 0x00000015024b7223 */ /* 0x008fca000000004b */
[----:B------:R3:W-:Y:S01]  /*6fa0*/  STG.E desc[UR8][R10.64+0x18], R75 ;  /* 0x0000184b0a007986 */ /* 0x0007e2000c101908 */
[----:B------:R-:W-:Y:S05]  /*6fb0*/  BRA `(.L_x_75) ;  /* 0x0000000000387947 */ /* 0x000fea0003800000 */
.L_x_79:
[----:B------:R-:W3:Y:S01]  /*6fc0*/  LDG.E R4, desc[UR8][R2.64+0x10] ;  /* 0x0000100802047981 */ /* 0x000ee2000c1e1900 */
[----:B------:R-:W0:Y:S03]  /*6fd0*/  LDCU.64 UR4, c[0x0][0x3b0] ;  /* 0x00007600ff0477ac */ /* 0x000e260008000a00 */
[----:B------:R-:W4:Y:S04]  /*6fe0*/  LDG.E R7, desc[UR8][R2.64+0x14] ;  /* 0x0000140802077981 */ /* 0x000f28000c1e1900 */
[----:B--2---:R-:W2:Y:S04]  /*6ff0*/  LDG.E R10, desc[UR8][R2.64+0x18] ;  /* 0x00001808020a7981 */ /* 0x004ea8000c1e1900 */
[----:B------:R-:W5:Y:S01]  /*7000*/  LDG.E R11, desc[UR8][R2.64+0x1c] ;  /* 0x00001c08020b7981 */ /* 0x000f62000c1e1900 */
[----:B0-----:R-:W-:Y:S01]  /*7010*/  FMUL R69, R69, UR4 ;  /* 0x0000000445457c20 */ /* 0x001fe20008400000 */
[----:B------:R-:W-:Y:S01]  /*7020*/  FMUL R72, R72, UR4 ;  /* 0x0000000448487c20 */ /* 0x000fe20008400000 */
[----:B------:R-:W-:Y:S01]  /*7030*/  FMUL R75, R75, UR4 ;  /* 0x000000044b4b7c20 */ /* 0x000fe20008400000 */
[----:B------:R-:W-:Y:S01]  /*7040*/  FMUL R70, R70, UR4 ;  /* 0x0000000446467c20 */ /* 0x000fe20008400000 */
[----:B---3--:R-:W-:Y:S01]  /*7050*/  FFMA R20, R4, UR5, R69 ;  /* 0x0000000504147c23 */ /* 0x008fe20008000045 */
[----:B----4-:R-:W-:Y:S01]  /*7060*/  FFMA R21, R7, UR5, R72 ;  /* 0x0000000507157c23 */ /* 0x010fe20008000048 */
[----:B--2---:R-:W-:Y:S01]  /*7070*/  FFMA R22, R10, UR5, R75 ;  /* 0x000000050a167c23 */ /* 0x004fe2000800004b */
[----:B-----5:R-:W-:-:S05]  /*7080*/  FFMA R23, R11, UR5, R70 ;  /* 0x000000050b177c23 */ /* 0x020fca0008000046 */
[----:B------:R0:W-:Y:S02]  /*7090*/  STG.E.128 desc[UR8][R2.64+0x10], R20 ;  /* 0x0000101402007986 */ /* 0x0001e4000c101d08 */
.L_x_75:
[----:B------:R-:W-:Y:S05]  /*70a0*/  BSYNC.RECONVERGENT B0 ;  /* 0x0000000000007941 */ /* 0x000fea0003800200 */
.L_x_74:
        /* <DEDUP_REMOVED lines=31> */
[----:B0-----:R-:W-:-:S04]  /*72a0*/  IADD3 R15, PT, PT, R0, 0x2, RZ ;  /* 0x00000002000f7810 */ /* 0x001fc80007ffe0ff */
        /* <DEDUP_REMOVED lines=9> */
.L_x_83:
        /* <DEDUP_REMOVED lines=14> */
.L_x_84:
[----:B------:R-:W-:Y:S05]  /*7420*/  BSYNC.RECONVERGENT B1 ;  /* 0x0000000000017941 */ /* 0x000fea0003800200 */
.L_x_82:
[----:B-1----:R-:W-:-:S04]  /*7430*/  IADD3 R7, PT, PT, R0, 0x7, RZ ;  /* 0x0000000700077810 */ /* 0x002fc80007ffe0ff */
[----:B------:R-:W-:-:S13]  /*7440*/  ISETP.GE.AND P0, PT, R7, R24, PT ;  /* 0x000000180700720c */ /* 0x000fda0003f06270 */
[----:B------:R-:W-:Y:S05]  /*7450*/  @!P0 BRA `(.L_x_85) ;  /* 0x00000000005c8947 */ /* 0x000fea0003800000 */
[----:B---3--:R-:W-:-:S04]  /*7460*/  IADD3 R3, PT, PT, R0, 0x4, RZ ;  /* 0x0000000400037810 */ /* 0x008fc80007ffe0ff */
[----:B------:R-:W-:-:S13]  /*7470*/  ISETP.GE.AND P0, PT, R3, R24, PT ;  /* 0x000000180300720c */ /* 0x000fda0003f06270 */
[----:B------:R-:W-:Y:S05]  /*7480*/  @P0 BRA `(.L_x_81) ;  /* 0x0000000000880947 */ /* 0x000fea0003800000 */
[----:B------:R-:W3:Y:S01]  /*7490*/  LDG.E R2, desc[UR8][R10.64+0x10] ;  /* 0x000010080a027981 */ /* 0x000ee2000c1e1900 */
[----:B0-----:R-:W0:Y:S01]  /*74a0*/  LDC.64 R14, c[0x0][0x3b0] ;  /* 0x0000ec00ff0e7b82 */ /* 0x001e220000000a00 */
        /* <DEDUP_REMOVED lines=18> */
.L_x_85:
[----:B------:R-:W3:Y:S01]  /*75d0*/  LDG.E R4, desc[UR8][R2.64+0x10] ;  /* 0x0000100802047981 */ /* 0x000ee2000c1e1900 */
[----:B------:R-:W1:Y:S03]  /*75e0*/  LDCU.64 UR4, c[0x0][0x3b0] ;  /* 0x00007600ff0477ac */ /* 0x000e660008000a00 */
[----:B------:R-:W4:Y:S04]  /*75f0*/  LDG.E R7, desc[UR8][R2.64+0x14] ;  /* 0x0000140802077981 */ /* 0x000f28000c1e1900 */
[----:B0-2---:R-:W2:Y:S04]  /*7600*/  LDG.E R10, desc[UR8][R2.64+0x18] ;  /* 0x00001808020a7981 */ /* 0x005ea8000c1e1900 */
[----:B------:R-:W5:Y:S01]  /*7610*/  LDG.E R11, desc[UR8][R2.64+0x1c] ;  /* 0x00001c08020b7981 */ /* 0x000f62000c1e1900 */
[----:B-1----:R-:W-:Y:S01]  /*7620*/  FMUL R19, R19, UR4 ;  /* 0x0000000413137c20 */ /* 0x002fe20008400000 */
        /* <DEDUP_REMOVED lines=8> */
.L_x_81:
[----:B------:R-:W-:Y:S05]  /*76b0*/  BSYNC.RECONVERGENT B0 ;  /* 0x0000000000007941 */ /* 0x000fea0003800200 */
.L_x_80:
[----:B------:R-:W-:-:S04]  /*76c0*/  IADD3 R26, PT, PT, R26, 0x7, RZ ;  /* 0x000000071a1a7810 */ /* 0x000fc80007ffe0ff */
[----:B------:R-:W-:-:S13]  /*76d0*/  ISETP.GE.AND P0, PT, R26, UR10, PT ;  /* 0x0000000a1a007c0c */ /* 0x000fda000bf06270 */
[----:B------:R-:W-:Y:S05]  /*76e0*/  @P0 EXIT ;  /* 0x000000000000094d */ /* 0x000fea0003800000 */
[----:B------:R-:W5:Y:S01]  /*76f0*/  LDCU UR4, c[0x0][0x3ac] ;  /* 0x00007580ff0477ac */ /* 0x000f620008000800 */
[----:B01234-:R-:W0:Y:S01]  /*7700*/  LDC.64 R10, c[0x0][0x390] ;  /* 0x0000e400ff0a7b82 */ /* 0x01fe220000000a00 */
[----:B------:R-:W-:Y:S01]  /*7710*/  IADD3 R7, PT, PT, R0, 0x3, RZ ;  /* 0x0000000300077810 */ /* 0x000fe20007ffe0ff */
[----:B------:R-:W-:Y:S01]  /*7720*/  BSSY.RECONVERGENT B0, `(.L_x_86) ;  /* 0x0000030000007945 */ /* 0x000fe20003800200 */
[----:B------:R-:W1:Y:S01]  /*7730*/  LDCU UR5, c[0x0][0x39c] ;  /* 0x00007380ff0577ac */ /* 0x000e620008000800 */
[----:B------:R-:W2:Y:S01]  /*7740*/  LDCU.64 UR6, c[0x0][0x390] ;  /* 0x00007200ff0677ac */ /* 0x000ea20008000a00 */
[----:B-----5:R-:W-:Y:S01]  /*7750*/  IMAD R3, R26, UR4, RZ ;  /* 0x000000041a037c24 */ /* 0x020fe2000f8e02ff */
[----:B-1----:R-:W-:-:S04]  /*7760*/  ISETP.GE.AND P1, PT, R7, UR5, PT ;  /* 0x0000000507007c0c */ /* 0x002fc8000bf26270 */
[CC--:B------:R-:W-:Y:S02]  /*7770*/  IADD3 R4, P0, PT, R0.reuse, R3.reuse, RZ ;  /* 0x0000000300047210 */ /* 0x0c0fe40007f1e0ff */
[----:B------:R-:W-:Y:S02]  /*7780*/  IADD3 R7, PT, PT, R0, R3, RZ ;  /* 0x0000000300077210 */ /* 0x000fe40007ffe0ff */
[----:B------:R-:W-:Y:S02]  /*7790*/  LEA.HI.X.SX32 R15, R3, RZ, 0x1, P0 ;  /* 0x000000ff030f7211 */ /* 0x000fe400000f0eff */
[----:B--2---:R-:W-:Y:S01]  /*77a0*/  LEA R2, P0, R4, UR6, 0x2 ;  /* 0x0000000604027c11 */ /* 0x004fe2000f8010ff */
[----:B0-----:R-:W-:-:S03]  /*77b0*/  IMAD.WIDE R10, R7, 0x4, R10 ;  /* 0x00000004070a7825 */ /* 0x001fc600078e020a */
[----:B------:R-:W-:Y:S01]  /*77c0*/  LEA.HI.X R3, R4, UR7, R15, 0x2, P0 ;  /* 0x0000000704037c11 */ /* 0x000fe200080f140f */
[----:B------:R-:W-:Y:S08]  /*77d0*/  @!P1 BRA `(.L_x_87) ;  /* 0x0000000000589947 */ /* 0x000ff00003800000 */
[----:B------:R-:W-:-:S13]  /*77e0*/  ISETP.GE.AND P0, PT, R0, UR5, PT ;  /* 0x0000000500007c0c */ /* 0x000fda000bf06270 */
[----:B------:R-:W-:Y:S05]  /*77f0*/  @P0 BRA `(.L_x_88) ;  /* 0x0000000000880947 */ /* 0x000fea0003800000 */
[----:B------:R-:W2:Y:S01]  /*7800*/  LDG.E R4, desc[UR8][R10.64] ;  /* 0x000000080a047981 */ /* 0x000ea2000c1e1900 */
[----:B------:R-:W0:Y:S02]  /*7810*/  LDC.64 R14, c[0x0][0x3b0] ;  /* 0x0000ec00ff0e7b82 */ /* 0x000e240000000a00 */
[----:B0-----:R-:W-:-:S04]  /*7820*/  FMUL R7, R6, R14 ;  /* 0x0000000e06077220 */ /* 0x001fc80000400000 */
[----:B--2---:R-:W-:Y:S01]  /*7830*/  FFMA R7, R4, R15, R7 ;  /* 0x0000000f04077223 */ /* 0x004fe20000000007 */
[----:B------:R-:W-:-:S04]  /*7840*/  IADD3 R4, PT, PT, R0, 0x1, RZ ;  /* 0x0000000100047810 */ /* 0x000fc80007ffe0ff */
[----:B------:R0:W-:Y:S01]  /*7850*/  STG.E desc[UR8][R10.64], R7 ;  /* 0x000000070a007986 */ /* 0x0001e2000c101908 */
[----:B------:R-:W-:-:S13]  /*7860*/  ISETP.GE.AND P0, PT, R4, UR5, PT ;  /* 0x0000000504007c0c */ /* 0x000fda000bf06270 */
[----:B0-----:R-:W-:Y:S05]  /*7870*/  @P0 BRA `(.L_x_88) ;  /* 0x0000000000680947 */ /* 0x001fea0003800000 */
[----:B------:R-:W2:Y:S01]  /*7880*/  LDG.E R4, desc[UR8][R10.64+0x4] ;  /* 0x000004080a047981 */ /* 0x000ea2000c1e1900 */
[----:B------:R-:W-:-:S04]  /*7890*/  FMUL R7, R8, R14 ;  /* 0x0000000e08077220 */ /* 0x000fc80000400000 */
[----:B--2---:R-:W-:Y:S01]  /*78a0*/  FFMA R7, R4, R15, R7 ;  /* 0x0000000f04077223 */ /* 0x004fe20000000007 */
[----:B------:R-:W-:-:S04]  /*78b0*/  IADD3 R4, PT, PT, R0, 0x2, RZ ;  /* 0x0000000200047810 */ /* 0x000fc80007ffe0ff */
[----:B------:R0:W-:Y:S01]  /*78c0*/  STG.E desc[UR8][R10.64+0x4], R7 ;  /* 0x000004070a007986 */ /* 0x0001e2000c101908 */
[----:B------:R-:W-:-:S13]  /*78d0*/  ISETP.GE.AND P0, PT, R4, UR5, PT ;  /* 0x0000000504007c0c */ /* 0x000fda000bf06270 */
[----:B0-----:R-:W-:Y:S05]  /*78e0*/  @P0 BRA `(.L_x_88) ;  /* 0x00000000004c0947 */ /* 0x001fea0003800000 */
[----:B------:R-:W2:Y:S01]  /*78f0*/  LDG.E R4, desc[UR8][R10.64+0x8] ;  /* 0x000008080a047981 */ /* 0x000ea2000c1e1900 */
[----:B------:R-:W-:-:S04]  /*7900*/  FMUL R5, R5, R14 ;  /* 0x0000000e05057220 */ /* 0x000fc80000400000 */
[----:B--2---:R-:W-:-:S05]  /*7910*/  FFMA R5, R4, R15, R5 ;  /* 0x0000000f04057223 */ /* 0x004fca0000000005 */
[----:B------:R0:W-:Y:S01]  /*7920*/  STG.E desc[UR8][R10.64+0x8], R5 ;  /* 0x000008050a007986 */ /* 0x0001e2000c101908 */
[----:B------:R-:W-:Y:S05]  /*7930*/  BRA `(.L_x_88) ;  /* 0x0000000000387947 */ /* 0x000fea0003800000 */
.L_x_87:
        /* <DEDUP_REMOVED lines=14> */
.L_x_88:
[----:B------:R-:W-:Y:S05]  /*7a20*/  BSYNC.RECONVERGENT B0 ;  /* 0x0000000000007941 */ /* 0x000fea0003800200 */
.L_x_86:
[----:B-1----:R-:W-:-:S04]  /*7a30*/  IADD3 R4, PT, PT, R0, 0x7, RZ ;  /* 0x0000000700047810 */ /* 0x002fc80007ffe0ff */
[----:B------:R-:W-:-:S13]  /*7a40*/  ISETP.GE.AND P0, PT, R4, UR5, PT ;  /* 0x0000000504007c0c */ /* 0x000fda000bf06270 */
[----:B------:R-:W-:Y:S05]  /*7a50*/  @!P0 BRA `(.L_x_89) ;  /* 0x00000000005c8947 */ /* 0x000fea0003800000 */
[----:B------:R-:W-:-:S04]  /*7a60*/  IADD3 R2, PT, PT, R0, 0x4, RZ ;  /* 0x0000000400027810 */ /* 0x000fc80007ffe0ff */
[----:B------:R-:W-:-:S13]  /*7a70*/  ISETP.GE.AND P0, PT, R2, UR5, PT ;  /* 0x0000000502007c0c */ /* 0x000fda000bf06270 */
[----:B------:R-:W-:Y:S05]  /*7a80*/  @P0 EXIT ;  /* 0x000000000000094d */ /* 0x000fea0003800000 */
[----:B------:R-:W2:Y:S01]  /*7a90*/  LDG.E R2, desc[UR8][R10.64+0x10] ;  /* 0x000010080a027981 */ /* 0x000ea2000c1e1900 */
[----:B0-----:R-:W0:Y:S01]  /*7aa0*/  LDC.64 R4, c[0x0][0x3b0] ;  /* 0x0000ec00ff047b82 */ /* 0x001e220000000a00 */
[----:B------:R-:W-:-:S04]  /*7ab0*/  IADD3 R3, PT, PT, R0, 0x5, RZ ;  /* 0x0000000500037810 */ /* 0x000fc80007ffe0ff */
[----:B------:R-:W-:Y:S01]  /*7ac0*/  ISETP.GE.AND P0, PT, R3, UR5, PT ;  /* 0x0000000503007c0c */ /* 0x000fe2000bf06270 */
[----:B0-----:R-:W-:-:S04]  /*7ad0*/  FMUL R9, R9, R4 ;  /* 0x0000000409097220 */ /* 0x001fc80000400000 */
[----:B--2---:R-:W-:-:S05]  /*7ae0*/  FFMA R9, R2, R5, R9 ;  /* 0x0000000502097223 */ /* 0x004fca0000000009 */
[----:B------:R0:W-:Y:S03]  /*7af0*/  STG.E desc[UR8][R10.64+0x10], R9 ;  /* 0x000010090a007986 */ /* 0x0001e6000c101908 */
[----:B------:R-:W-:Y:S05]  /*7b00*/  @P0 EXIT ;  /* 0x000000000000094d */ /* 0x000fea0003800000 */
[----:B------:R-:W2:Y:S01]  /*7b10*/  LDG.E R2, desc[UR8][R10.64+0x14] ;  /* 0x000014080a027981 */ /* 0x000ea2000c1e1900 */
[----:B------:R-:W-:Y:S01]  /*7b20*/  IADD3 R0, PT, PT, R0, 0x6, RZ ;  /* 0x0000000600007810 */ /* 0x000fe20007ffe0ff */
[----:B------:R-:W-:-:S03]  /*7b30*/  FMUL R3, R18, R4 ;  /* 0x0000000412037220 */ /* 0x000fc60000400000 */
[----:B------:R-:W-:Y:S01]  /*7b40*/  ISETP.GE.AND P0, PT, R0, UR5, PT ;  /* 0x0000000500007c0c */ /* 0x000fe2000bf06270 */
[----:B--2---:R-:W-:-:S05]  /*7b50*/  FFMA R3, R2, R5, R3 ;  /* 0x0000000502037223 */ /* 0x004fca0000000003 */
[----:B------:R1:W-:Y:S07]  /*7b60*/  STG.E desc[UR8][R10.64+0x14], R3 ;  /* 0x000014030a007986 */ /* 0x0003ee000c101908 */
[----:B------:R-:W-:Y:S05]  /*7b70*/  @P0 EXIT ;  /* 0x000000000000094d */ /* 0x000fea0003800000 */
[----:B------:R-:W2:Y:S01]  /*7b80*/  LDG.E R0, desc[UR8][R10.64+0x18] ;  /* 0x000018080a007981 */ /* 0x000ea2000c1e1900 */
[----:B------:R-:W-:-:S04]  /*7b90*/  FMUL R13, R13, R4 ;  /* 0x000000040d0d7220 */ /* 0x000fc80000400000 */
[----:B--2---:R-:W-:-:S05]  /*7ba0*/  FFMA R13, R0, R5, R13 ;  /* 0x00000005000d7223 */ /* 0x004fca000000000d */
[----:B------:R-:W-:Y:S01]  /*7bb0*/  STG.E desc[UR8][R10.64+0x18], R13 ;  /* 0x0000180d0a007986 */ /* 0x000fe2000c101908 */
[----:B------:R-:W-:Y:S05]  /*7bc0*/  EXIT ;  /* 0x000000000000794d */ /* 0x000fea0003800000 */
.L_x_89:
[----:B------:R-:W2:Y:S01]  /*7bd0*/  LDG.E R0, desc[UR8][R2.64+0x10] ;  /* 0x0000100802007981 */ /* 0x000ea2000c1e1900 */
[----:B------:R-:W1:Y:S03]  /*7be0*/  LDCU.64 UR6, c[0x0][0x3b0] ;  /* 0x00007600ff0677ac */ /* 0x000e660008000a00 */
[----:B------:R-:W3:Y:S04]  /*7bf0*/  LDG.E R4, desc[UR8][R2.64+0x14] ;  /* 0x0000140802047981 */ /* 0x000ee8000c1e1900 */
[----:B0-----:R-:W4:Y:S04]  /*7c00*/  LDG.E R5, desc[UR8][R2.64+0x18] ;  /* 0x0000180802057981 */ /* 0x001f28000c1e1900 */
[----:B------:R-:W5:Y:S01]  /*7c10*/  LDG.E R6, desc[UR8][R2.64+0x1c] ;  /* 0x00001c0802067981 */ /* 0x000f62000c1e1900 */
[----:B-1----:R-:W-:Y:S01]  /*7c20*/  FMUL R9, R9, UR6 ;  /* 0x0000000609097c20 */ /* 0x002fe20008400000 */
[----:B------:R-:W-:Y:S01]  /*7c30*/  FMUL R7, R18, UR6 ;  /* 0x0000000612077c20 */ /* 0x000fe20008400000 */
[----:B------:R-:W-:Y:S01]  /*7c40*/  FMUL R10, R13, UR6 ;  /* 0x000000060d0a7c20 */ /* 0x000fe20008400000 */
[----:B------:R-:W-:Y:S01]  /*7c50*/  FMUL R11, R80, UR6 ;  /* 0x00000006500b7c20 */ /* 0x000fe20008400000 */
[----:B--2---:R-:W-:Y:S01]  /*7c60*/  FFMA R8, R0, UR7, R9 ;  /* 0x0000000700087c23 */ /* 0x004fe20008000009 */
[----:B---3--:R-:W-:Y:S01]  /*7c70*/  FFMA R9, R4, UR7, R7 ;  /* 0x0000000704097c23 */ /* 0x008fe20008000007 */
[----:B----4-:R-:W-:Y:S01]  /*7c80*/  FFMA R10, R5, UR7, R10 ;  /* 0x00000007050a7c23 */ /* 0x010fe2000800000a */
[----:B-----5:R-:W-:-:S05]  /*7c90*/  FFMA R11, R6, UR7, R11 ;  /* 0x00000007060b7c23 */ /* 0x020fca000800000b */
[----:B------:R-:W-:Y:S01]  /*7ca0*/  STG.E.128 desc[UR8][R2.64+0x10], R8 ;  /* 0x0000100802007986 */ /* 0x000fe2000c101d08 */
[----:B------:R-:W-:Y:S05]  /*7cb0*/  EXIT ;  /* 0x000000000000794d */ /* 0x000fea0003800000 */
.L_x_90:
[----:B------:R-:W-:-:S00]  /*7cc0*/  BRA `(.L_x_90) ;  /* 0xfffffffc00fc7947 */ /* 0x000fc0000383ffff */
[----:B------:R-:W-:-:S00]  /*7cd0*/  NOP ;  /* 0x0000000000007918 */ /* 0x000fc00000000000 */
        /* <DEDUP_REMOVED lines=10> */
.L_x_172:


//--------------------- .text.sgemm_double_buffer --------------------------
	.section	.text.sgemm_double_buffer,"ax",@progbits
	.align	128
        .global         sgemm_double_buffer
        .type           sgemm_double_buffer,@function
        .size           sgemm_double_buffer,(.L_x_173 - sgemm_double_buffer)
        .other          sgemm_double_buffer,@"STO_CUDA_ENTRY STV_DEFAULT"
sgemm_double_buffer:
.text.sgemm_double_buffer:
[----:B------:R-:W-:Y:S01]  /*0000*/  LDC R1, c[0x0][0x37c] ;  /* 0x0000df00ff017b82 */ /* 0x000fe20000000800 */
[----:B------:R-:W0:Y:S01]  /*0010*/  S2R R0, SR_TID.X ;  /* 0x0000000000007919 */ /* 0x000e220000002100 */
[----:B------:R-:W1:Y:S01]  /*0020*/  LDCU UR6, c[0x0][0x3a0] ;  /* 0x00007400ff0677ac */ /* 0x000e620008000800 */
[----:B------:R-:W-:Y:S01]  /*0030*/  MOV R8, 0x400 ;  /* 0x0000040000087802 */ /* 0x000fe20000000f00 */
[----:B------:R-:W0:Y:S01]  /*0040*/  S2R R3, SR_TID.Y ;  /* 0x0000000000037919 */ /* 0x000e220000002200 */
[----:B------:R-:W0:Y:S02]  /*0050*/  LDCU UR4, c[0x0][0x360] ;  /* 0x00006c00ff0477ac */ /* 0x000e240008000800 */
[----:B------:R-:W-:Y:S01]  /*0060*/  IADD3 R9, PT, PT, R8, 0x2400, RZ ;  /* 0x0000240008097810 */ /* 0x000fe20007ffe0ff */
[----:B------:R-:W2:Y:S01]  /*0070*/  S2R R2, SR_CgaCtaId ;  /* 0x0000000000027919 */ /* 0x000ea20000008800 */
[----:B------:R-:W3:Y:S01]  /*0080*/  LDCU.64 UR8, c[0x0][0x358] ;  /* 0x00006b00ff0877ac */ /* 0x000ee20008000a00 */
[----:B------:R-:W4:Y:S01]  /*0090*/  S2R R10, SR_CTAID.X ;  /* 0x00000000000a7919 */ /* 0x000f220000002500 */
[----:B------:R-:W3:Y:S01]  /*00a0*/  S2R R11, SR_CTAID.Y ;  /* 0x00000000000b7919 */ /* 0x000ee20000002600 */
[----:B-1----:R-:W-:Y:S01]  /*00b0*/  UISETP.GE.AND UP0, UPT, UR6, 0x1, UPT ;  /* 0x000000010600788c */ /* 0x002fe2000bf06270 */
[----:B0-----:R-:W-:Y:S01]  /*00c0*/  IMAD R14, R3, UR4, R0 ;  /* 0x00000004030e7c24 */ /* 0x001fe2000f8e0200 */
[----:B--2---:R-:W-:-:S02]  /*00d0*/  LEA R8, R2, R8, 0x18 ;  /* 0x0000000802087211 */ /* 0x004fc400078ec0ff */
[----:B------:R-:W-:Y:S02]  /*00e0*/  LEA R9, R2, R9, 0x18 ;  /* 0x0000000902097211 */ /* 0x000fe400078ec0ff */
[----:B----4-:R-:W-:Y:S02]  /*00f0*/  SHF.L.U32 R5, R10, 0x7, RZ ;  /* 0x000000070a057819 */ /* 0x010fe400000006ff */
[--C-:B------:R-:W-:Y:S02]  /*0100*/  SHF.R.U32.HI R4, RZ, 0x3, R14.reuse ;  /* 0x00000003ff047819 */ /* 0x100fe4000001160e */
[C---:B------:R-:W-:Y:S02]  /*0110*/  LOP3.LUT R2, R14.reuse, 0x7, RZ, 0xc0, !PT ;  /* 0x000000070e027812 */ /* 0x040fe400078ec0ff */
[----:B------:R-:W-:Y:S02]  /*0120*/  SHF.R.U32.HI R59, RZ, 0x7, R14 ;  /* 0x00000007ff3b7819 */ /* 0x000fe4000001160e */
[----:B------:R-:W-:Y:S01]  /*0130*/  LOP3.LUT R61, R14, 0x7f, RZ, 0xc0, !PT ;  /* 0x0000007f0e3d7812 */ /* 0x000fe200078ec0ff */
[----:B---3--:R-:W-:Y:S06]  /*0140*/  BRA.U !UP0, `(.L_x_91) ;  /* 0x0000000908587547 */ /* 0x008fec000b800000 */
[C---:B------:R-:W-:Y:S01]  /*0150*/  ISETP.GT.U32.AND P2, PT, R14.reuse, 0x3ff, PT ;  /* 0x000003ff0e00780c */ /* 0x040fe20003f44070 */
[----:B------:R-:W-:Y:S01]  /*0160*/  BSSY.RECONVERGENT B0, `(.L_x_92) ;  /* 0x0000016000007945 */ /* 0x000fe20003800200 */
[----:B------:R-:W-:-:S04]  /*0170*/  SHF.L.U32 R6, R14, 0x2, RZ ;  /* 0x000000020e067819 */ /* 0x000fc800000006ff */
[C---:B------:R-:W-:Y:S02]  /*0180*/  LOP3.LUT R7, R6.reuse, 0x1c, RZ, 0xc0, !PT ;  /* 0x0000001c06077812 */ /* 0x040fe400078ec0ff */
[----:B------:R-:W-:Y:S02]  /*0190*/  LOP3.LUT R6, R6, 0x1fc, RZ, 0xc0, !PT ;  /* 0x000001fc06067812 */ /* 0x000fe400078ec0ff */
[----:B------:R-:W-:Y:S02]  /*01a0*/  IADD3 R7, PT, PT, R7, R8, RZ ;  /* 0x0000000807077210 */ /* 0x000fe40007ffe0ff */
[----:B------:R-:W-:-:S03]  /*01b0*/  IADD3 R12, PT, PT, R6, R9, RZ ;  /* 0x00000009060c7210 */ /* 0x000fc60007ffe0ff */
[----:B------:R-:W-:Y:S01]  /*01c0*/  IMAD R13, R4, 0x24, R7 ;  /* 0x00000024040d7824 */ /* 0x000fe200078e0207 */
[----:B------:R-:W-:Y:S06]  /*01d0*/  @P2 BRA `(.L_x_93) ;  /* 0x0000000000382947 */ /* 0x000fec0003800000 */
[----:B------:R-:W0:Y:S01]  /*01e0*/  LDCU UR4, c[0x0][0x398] ;  /* 0x00007300ff0477ac */ /* 0x000e220008000800 */
[----:B------:R-:W-:Y:S01]  /*01f0*/  ISETP.GE.U32.AND P0, PT, R2, UR6, PT ;  /* 0x0000000602007c0c */ /* 0x000fe2000bf06070 */
[----:B------:R-:W-:Y:S01]  /*0200*/  BSSY.RECONVERGENT B1, `(.L_x_94) ;  /* 0x000000a000017945 */ /* 0x000fe20003800200 */
[----:B------:R-:W-:Y:S01]  /*0210*/  LEA R15, R11, R4, 0x7 ;  /* 0x000000040b0f7211 */ /* 0x000fe200078e38ff */
[----:B------:R-:W-:-:S03]  /*0220*/  HFMA2 R6, -RZ, RZ, 0, 0 ;  /* 0x00000000ff067431 */ /* 0x000fc600000001ff */
[----:B0-----:R-:W-:-:S13]  /*0230*/  ISETP.GE.OR P0, PT, R15, UR4, P0 ;  /* 0x000000040f007c0c */ /* 0x001fda0008706670 */
[----:B------:R-:W-:Y:S05]  /*0240*/  @P0 BRA `(.L_x_95) ;  /* 0x0000000000140947 */ /* 0x000fea0003800000 */
[----:B------:R-:W0:Y:S01]  /*0250*/  LDC.64 R6, c[0x0][0x380] ;  /* 0x0000e000ff067b82 */ /* 0x000e220000000a00 */
[----:B------:R-:W1:Y:S02]  /*0260*/  LDCU UR4, c[0x0][0x3a4] ;  /* 0x00007480ff0477ac */ /* 0x000e640008000800 */
[----:B-1----:R-:W-:-:S04]  /*0270*/  IMAD R15, R15, UR4, R2 ;  /* 0x000000040f0f7c24 */ /* 0x002fc8000f8e0202 */
[----:B0-----:R-:W-:-:S06]  /*0280*/  IMAD.WIDE R6, R15, 0x4, R6 ;  /* 0x000000040f067825 */ /* 0x001fcc00078e0206 */
[----:B------:R0:W5:Y:S02]  /*0290*/  LDG.E.CONSTANT R6, desc[UR8][R6.64] ;  /* 0x0000000806067981 */ /* 0x000164000c1e9900 */
.L_x_95:
[----:B------:R-:W-:Y:S05]  /*02a0*/  BSYNC.RECONVERGENT B1 ;  /* 0x0000000000017941 */ /* 0x000fea0003800200 */
.L_x_94:
[----:B-----5:R1:W-:Y:S02]  /*02b0*/  STS [R13], R6 ;  /* 0x000000060d007388 */ /* 0x0203e40000000800 */
.L_x_93:
[----:B------:R-:W-:Y:S05]  /*02c0*/  BSYNC.RECONVERGENT B0 ;  /* 0x0000000000007941 */ /* 0x000fea0003800200 */
.L_x_92:
[----:B------:R-:W-:Y:S01]  /*02d0*/  ISETP.GT.U32.AND P1, PT, R14, 0x2ff, PT ;  /* 0x000002ff0e00780c */ /* 0x000fe20003f24070 */
[----:B------:R-:W-:-:S12]  /*02e0*/  BSSY.RECONVERGENT B0, `(.L_x_96) ;  /* 0x0000011000007945 */ /* 0x000fd80003800200 */
[----:B------:R-:W-:Y:S05]  /*02f0*/  @P1 BRA `(.L_x_97) ;  /* 0x00000000003c1947 */ /* 0x000fea0003800000 */
[----:B------:R-:W2:Y:S01]  /*0300*/  LDCU UR4, c[0x0][0x398] ;  /* 0x00007300ff0477ac */ /* 0x000ea20008000800 */
[----:B------:R-:W-:Y:S01]  /*0310*/  LEA R15, R11, R4, 0x7 ;  /* 0x000000040b0f7211 */ /* 0x000fe200078e38ff */
[----:B------:R-:W-:Y:S01]  /*0320*/  BSSY.RECONVERGENT B1, `(.L_x_98) ;  /* 0x000000b000017945 */ /* 0x000fe20003800200 */
[----:B------:R-:W-:Y:S02]  /*0330*/  ISETP.GE.U32.AND P0, PT, R2, UR6, PT ;  /* 0x0000000602007c0c */ /* 0x000fe4000bf06070 */
[----:B------:R-:W-:Y:S02]  /*0340*/  IADD3 R15, PT, PT, R15, 0x20, RZ ;  /* 0x000000200f0f7810 */ /* 0x000fe40007ffe0ff */
[----:B-1----:R-:W-:Y:S02]  /*0350*/  MOV R6, RZ ;  /* 0x000000ff00067202 */ /* 0x002fe40000000f00 */
[----:B--2---:R-:W-:-:S13]  /*0360*/  ISETP.GE.OR P0, PT, R15, UR4, P0 ;  /* 0x000000040f007c0c */ /* 0x004fda0008706670 */
[----:B------:R-:W-:Y:S05]  /*0370*/  @P0 BRA `(.L_x_99) ;  /* 0x0000000000140947 */ /* 0x000fea0003800000 */
[----:B0-----:R-:W0:Y:S01]  /*0380*/  LDC.64 R6, c[0x0][0x380] ;  /* 0x0000e000ff067b82 */ /* 0x001e220000000a00 */
[----:B------:R-:W1:Y:S02]  /*0390*/  LDCU UR4, c[0x0][0x3a4] ;  /* 0x00007480ff0477ac */ /* 0x000e640008000800 */
[----:B-1----:R-:W-:-:S04]  /*03a0*/  IMAD R15, R15, UR4, R2 ;  /* 0x000000040f0f7c24 */ /* 0x002fc8000f8e0202 */
[----:B0-----:R-:W-:-:S06]  /*03b0*/  IMAD.WIDE R6, R15, 0x4, R6 ;  /* 0x000000040f067825 */ /* 0x001fcc00078e0206 */
[----:B------:R1:W5:Y:S02]  /*03c0*/  LDG.E.CONSTANT R6, desc[UR8][R6.64] ;  /* 0x0000000806067981 */ /* 0x000364000c1e9900 */
.L_x_99:
[----:B------:R-:W-:Y:S05]  /*03d0*/  BSYNC.RECONVERGENT B1 ;  /* 0x0000000000017941 */ /* 0x000fea0003800200 */
.L_x_98:
[----:B-----5:R2:W-:Y:S02]  /*03e0*/  STS [R13+0x480], R6 ;  /* 0x000480060d007388 */ /* 0x0205e40000000800 */
.L_x_97:
[----:B------:R-:W-:Y:S05]  /*03f0*/  BSYNC.RECONVERGENT B0 ;  /* 0x0000000000007941 */ /* 0x000fea0003800200 */
.L_x_96:
[----:B------:R-:W-:Y:S01]  /*0400*/  ISETP.GT.U32.AND P3, PT, R14, 0x1ff, PT ;  /* 0x000001ff0e00780c */ /* 0x000fe20003f64070 */
[----:B------:R-:W-:-:S12]  /*0410*/  BSSY.RECONVERGENT B0, `(.L_x_100) ;  /* 0x0000011000007945 */ /* 0x000fd80003800200 */
[----:B------:R-:W-:Y:S05]  /*0420*/  @P3 BRA `(.L_x_101) ;  /* 0x00000000003c3947 */ /* 0x000fea0003800000 */
[----:B------:R-:W3:Y:S01]  /*0430*/  LDCU UR4, c[0x0][0x398] ;  /* 0x00007300ff0477ac */ /* 0x000ee20008000800 */
[----:B------:R-:W-:Y:S01]  /*0440*/  LEA R15, R11, R4, 0x7 ;  /* 0x000000040b0f7211 */ /* 0x000fe200078e38ff */
[----:B------:R-:W-:Y:S01]  /*0450*/  BSSY.RECONVERGENT B1, `(.L_x_102) ;  /* 0x000000b000017945 */ /* 0x000fe20003800200 */
[----:B------:R-:W-:Y:S01]  /*0460*/  ISETP.GE.U32.AND P0, PT, R2, UR6, PT ;  /* 0x0000000602007c0c */ /* 0x000fe2000bf06070 */
[----:B-12---:R-:W-:Y:S01]  /*0470*/  HFMA2 R6, -RZ, RZ, 0, 0 ;  /* 0x00000000ff067431 */ /* 0x006fe200000001ff */
[----:B------:R-:W-:-:S04]  /*0480*/  IADD3 R15, PT, PT, R15, 0x40, RZ ;  /* 0x000000400f0f7810 */ /* 0x000fc80007ffe0ff */
[----:B---3--:R-:W-:-:S13]  /*0490*/  ISETP.GE.OR P0, PT, R15, UR4, P0 ;  /* 0x000000040f007c0c */ /* 0x008fda0008706670 */
[----:B------:R-:W-:Y:S05]  /*04a0*/  @P0 BRA `(.L_x_103) ;  /* 0x0000000000140947 */ /* 0x000fea0003800000 */
[----:B0-----:R-:W0:Y:S01]  /*04b0*/  LDC.64 R6, c[0x0][0x380] ;  /* 0x0000e000ff067b82 */ /* 0x001e220000000a00 */
[----:B------:R-:W1:Y:S02]  /*04c0*/  LDCU UR4, c[0x0][0x3a4] ;  /* 0x00007480ff0477ac */ /* 0x000e640008000800 */
[----:B-1----:R-:W-:-:S04]  /*04d0*/  IMAD R15, R15, UR4, R2 ;  /* 0x000000040f0f7c24 */ /* 0x002fc8000f8e0202 */
[----:B0-----:R-:W-:-:S06]  /*04e0*/  IMAD.WIDE R6, R15, 0x4, R6 ;  /* 0x000000040f067825 */ /* 0x001fcc00078e0206 */
[----:B------:R1:W5:Y:S02]  /*04f0*/  LDG.E.CONSTANT R6, desc[UR8][R6.64] ;  /* 0x0000000806067981 */ /* 0x000364000c1e9900 */
.L_x_103:
[----:B------:R-:W-:Y:S05]  /*0500*/  BSYNC.RECONVERGENT B1 ;  /* 0x0000000000017941 */ /* 0x000fea0003800200 */
.L_x_102:
[----:B-----5:R3:W-:Y:S02]  /*0510*/  STS [R13+0x900], R6 ;  /* 0x000900060d007388 */ /* 0x0207e40000000800 */
.L_x_101:
[----:B------:R-:W-:Y:S05]  /*0520*/  BSYNC.RECONVERGENT B0 ;  /* 0x0000000000007941 */ /* 0x000fea0003800200 */
.L_x_100:
[----:B------:R-:W-:Y:S01]  /*0530*/  ISETP.GT.U32.AND P4, PT, R14, 0xff, PT ;  /* 0x000000ff0e00780c */ /* 0x000fe20003f84070 */
[----:B------:R-:W-:-:S12]  /*0540*/  BSSY.RECONVERGENT B0, `(.L_x_104) ;  /* 0x0000011000007945 */ /* 0x000fd80003800200 */
[----:B------:R-:W-:Y:S05]  /*0550*/  @P4 BRA `(.L_x_105) ;  /* 0x00000000003c4947 */ /* 0x000fea0003800000 */
[----:B------:R-:W4:Y:S01]  /*0560*/  LDCU UR4, c[0x0][0x398] ;  /* 0x00007300ff0477ac */ /* 0x000f220008000800 */
[----:B------:R-:W-:Y:S01]  /*0570*/  LEA R15, R11, R4, 0x7 ;  /* 0x000000040b0f7211 */ /* 0x000fe200078e38ff */
[----:B------:R-:W-:Y:S01]  /*0580*/  BSSY.RECONVERGENT B1, `(.L_x_106) ;  /* 0x000000b000017945 */ /* 0x000fe20003800200 */
[----:B------:R-:W-:Y:S02]  /*0590*/  ISETP.GE.U32.AND P0, PT, R2, UR6, PT ;  /* 0x0000000602007c0c */ /* 0x000fe4000bf06070 */
[----:B------:R-:W-:Y:S02]  /*05a0*/  IADD3 R15, PT, PT, R15, 0x60, RZ ;  /* 0x000000600f0f7810 */ /* 0x000fe40007ffe0ff */
[----:B-123--:R-:W-:Y:S02]  /*05b0*/  MOV R6, RZ ;  /* 0x000000ff00067202 */ /* 0x00efe40000000f00 */
[----:B----4-:R-:W-:-:S13]  /*05c0*/  ISETP.GE.OR P0, PT, R15, UR4, P0 ;  /* 0x000000040f007c0c */ /* 0x010fda0008706670 */
[----:B------:R-:W-:Y:S05]  /*05d0*/  @P0 BRA `(.L_x_107) ;  /* 0x0000000000140947 */ /* 0x000fea0003800000 */
[----:B0-----:R-:W0:Y:S01]  /*05e0*/  LDC.64 R6, c[0x0][0x380] ;  /* 0x0000e000ff067b82 */ /* 0x001e220000000a00 */
[----:B------:R-:W1:Y:S02]  /*05f0*/  LDCU UR4, c[0x0][0x3a4] ;  /* 0x00007480ff0477ac */ /* 0x000e640008000800 */
[----:B-1----:R-:W-:-:S04]  /*0600*/  IMAD R15, R15, UR4, R2 ;  /* 0x000000040f0f7c24 */ /* 0x002fc8000f8e0202 */
[----:B0-----:R-:W-:-:S06]  /*0610*/  IMAD.WIDE R6, R15, 0x4, R6 ;  /* 0x000000040f067825 */ /* 0x001fcc00078e0206 */
[----:B------:R1:W5:Y:S02]  /*0620*/  LDG.E.CONSTANT R6, desc[UR8][R6.64] ;  /* 0x0000000806067981 */ /* 0x000364000c1e9900 */
.L_x_107:
[----:B------:R-:W-:Y:S05]  /*0630*/  BSYNC.RECONVERGENT B1 ;  /* 0x0000000000017941 */ /* 0x000fea0003800200 */
.L_x_106:
[----:B-----5:R4:W-:Y:S02]  /*0640*/  STS [R13+0xd80], R6 ;  /* 0x000d80060d007388 */ /* 0x0209e40000000800 */
.L_x_105:
[----:B------:R-:W-:Y:S05]  /*0650*/  BSYNC.RECONVERGENT B0 ;  /* 0x0000000000007941 */ /* 0x000fea0003800200 */
.L_x_104:
[----:B------:R-:W-:Y:S01]  /*0660*/  BSSY.RECONVERGENT B0, `(.L_x_108) ;  /* 0x0000011000007945 */ /* 0x000fe20003800200 */
[----:B-1234-:R-:W-:Y:S01]  /*0670*/  IMAD R13, R59, 0x204, R12 ;  /* 0x000002043b0d7824 */ /* 0x01efe200078e020c */
[----:B------:R-:W-:Y:S02]  /*0680*/  IADD3 R12, PT, PT, R5, R61, RZ ;  /* 0x0000003d050c7210 */ /* 0x000fe40007ffe0ff */
[----:B------:R-:W-:Y:S05]  /*0690*/  @P2 BRA `(.L_x_109) ;  /* 0x0000000000342947 */ /* 0x000fea0003800000 */
[----:B------:R-:W1:Y:S01]  /*06a0*/  LDCU UR4, c[0x0][0x39c] ;  /* 0x00007380ff0477ac */ /* 0x000e620008000800 */
[----:B------:R-:W-:Y:S01]  /*06b0*/  BSSY.RECONVERGENT B1, `(.L_x_110) ;  /* 0x000000a000017945 */ /* 0x000fe20003800200 */
[----:B------:R-:W-:Y:S01]  /*06c0*/  HFMA2 R6, -RZ, RZ, 0, 0 ;  /* 0x00000000ff067431 */ /* 0x000fe200000001ff */
[----:B-1----:R-:W-:-:S04]  /*06d0*/  ISETP.GE.AND P0, PT, R12, UR4, PT ;  /* 0x000000040c007c0c */ /* 0x002fc8000bf06270 */
[----:B------:R-:W-:-:S13]  /*06e0*/  ISETP.GE.U32.OR P0, PT, R59, UR6, P0 ;  /* 0x000000063b007c0c */ /* 0x000fda0008706470 */
[----:B------:R-:W-:Y:S05]  /*06f0*/  @P0 BRA `(.L_x_111) ;  /* 0x0000000000140947 */ /* 0x000fea0003800000 */
[----:B0-----:R-:W0:Y:S01]  /*0700*/  LDC.64 R6, c[0x0][0x388] ;  /* 0x0000e200ff067b82 */ /* 0x001e220000000a00 */
[----:B------:R-:W1:Y:S02]  /*0710*/  LDCU UR4, c[0x0][0x3a8] ;  /* 0x00007500ff0477ac */ /* 0x000e640008000800 */
[----:B-1----:R-:W-:-:S04]  /*0720*/  IMAD R15, R59, UR4, R12 ;  /* 0x000000043b0f7c24 */ /* 0x002fc8000f8e020c */
[----:B0-----:R-:W-:-:S06]  /*0730*/  IMAD.WIDE R6, R15, 0x4, R6 ;  /* 0x000000040f067825 */ /* 0x001fcc00078e0206 */
[----:B------:R1:W5:Y:S02]  /*0740*/  LDG.E.CONSTANT R6, desc[UR8][R6.64] ;  /* 0x0000000806067981 */ /* 0x000364000c1e9900 */
.L_x_111:
[----:B------:R-:W-:Y:S05]  /*0750*/  BSYNC.RECONVERGENT B1 ;  /* 0x0000000000017941 */ /* 0x000fea0003800200 */
.L_x_110:
[----:B-----5:R2:W-:Y:S02]  /*0760*/  STS [R13], R6 ;  /* 0x000000060d007388 */ /* 0x0205e40000000800 */
.L_x_109:
[----:B------:R-:W-:Y:S05]  /*0770*/  BSYNC.RECONVERGENT B0 ;  /* 0x0000000000007941 */ /* 0x000fea0003800200 */
.L_x_108:
[----:B------:R-:W-:Y:S04]  /*0780*/  BSSY.RECONVERGENT B0, `(.L_x_112) ;  /* 0x0000010000007945 */ /* 0x000fe80003800200 */
[----:B------:R-:W-:Y:S05]  /*0790*/  @P1 BRA `(.L_x_113) ;  /* 0x0000000000381947 */ /* 0x000fea0003800000 */
[----:B------:R-:W3:Y:S01]  /*07a0*/  LDCU UR4, c[0x0][0x39c] ;  /* 0x00007380ff0477ac */ /* 0x000ee20008000800 */
[----:B------:R-:W-:Y:S01]  /*07b0*/  IADD3 R15, PT, PT, R59, 0x2, RZ ;  /* 0x000000023b0f7810 */ /* 0x000fe20007ffe0ff */
[----:B------:R-:W-:Y:S01]  /*07c0*/  BSSY.RECONVERGENT B1, `(.L_x_114) ;  /* 0x000000a000017945 */ /* 0x000fe20003800200 */
[----:B--2---:R-:W-:Y:S02]  /*07d0*/  MOV R6, RZ ;  /* 0x000000ff00067202 */ /* 0x004fe40000000f00 */
[----:B---3--:R-:W-:-:S04]  /*07e0*/  ISETP.GE.AND P0, PT, R12, UR4, PT ;  /* 0x000000040c007c0c */ /* 0x008fc8000bf06270 */
[----:B------:R-:W-:-:S13]  /*07f0*/  ISETP.GE.U32.OR P0, PT, R15, UR6, P0 ;  /* 0x000000060f007c0c */ /* 0x000fda0008706470 */
[----:B------:R-:W-:Y:S05]  /*0800*/  @P0 BRA `(.L_x_115) ;  /* 0x0000000000140947 */ /* 0x000fea0003800000 */
[----:B01----:R-:W0:Y:S01]  /*0810*/  LDC.64 R6, c[0x0][0x388] ;  /* 0x0000e200ff067b82 */ /* 0x003e220000000a00 */
[----:B------:R-:W1:Y:S02]  /*0820*/  LDCU UR4, c[0x0][0x3a8] ;  /* 0x00007500ff0477ac */ /* 0x000e640008000800 */
[----:B-1----:R-:W-:-:S04]  /*0830*/  IMAD R15, R15, UR4, R12 ;  /* 0x000000040f0f7c24 */ /* 0x002fc8000f8e020c */
[----:B0-----:R-:W-:-:S06]  /*0840*/  IMAD.WIDE R6, R15, 0x4, R6 ;  /* 0x000000040f067825 */ /* 0x001fcc00078e0206 */
[----:B------:R2:W5:Y:S02]  /*0850*/  LDG.E.CONSTANT R6, desc[UR8][R6.64] ;  /* 0x0000000806067981 */ /* 0x000564000c1e9900 */
.L_x_115:
[----:B------:R-:W-:Y:S05]  /*0860*/  BSYNC.RECONVERGENT B1 ;  /* 0x0000000000017941 */ /* 0x000fea0003800200 */
.L_x_114:
[----:B-----5:R3:W-:Y:S02]  /*0870*/  STS [R13+0x408], R6 ;  /* 0x000408060d007388 */ /* 0x0207e40000000800 */
.L_x_113:
[----:B------:R-:W-:Y:S05]  /*0880*/  BSYNC.RECONVERGENT B0 ;  /* 0x0000000000007941 */ /* 0x000fea0003800200 */
.L_x_112:
[----:B------:R-:W-:Y:S04]  /*0890*/  BSSY.RECONVERGENT B0, `(.L_x_116) ;  /* 0x0000010000007945 */ /* 0x000fe80003800200 */
[----:B------:R-:W-:Y:S05]  /*08a0*/  @P3 BRA `(.L_x_117) ;  /* 0x0000000000383947 */ /* 0x000fea0003800000 */
[----:B------:R-:W4:Y:S01]  /*08b0*/  LDCU UR4, c[0x0][0x39c] ;  /* 0x00007380ff0477ac */ /* 0x000f220008000800 */
[----:B------:R-:W-:Y:S01]  /*08c0*/  IADD3 R15, PT, PT, R59, 0x4, RZ ;  /* 0x000000043b0f7810 */ /* 0x000fe20007ffe0ff */
[----:B------:R-:W-:Y:S01]  /*08d0*/  BSSY.RECONVERGENT B1, `(.L_x_118) ;  /* 0x000000a000017945 */ /* 0x000fe20003800200 */
[----:B--23--:R-:W-:Y:S01]  /*08e0*/  HFMA2 R6, -RZ, RZ, 0, 0 ;  /* 0x00000000ff067431 */ /* 0x00cfe200000001ff */
[----:B----4-:R-:W-:-:S04]  /*08f0*/  ISETP.GE.AND P0, PT, R12, UR4, PT ;  /* 0x000000040c007c0c */ /* 0x010fc8000bf06270 */
[----:B------:R-:W-:-:S13]  /*0900*/  ISETP.GE.U32.OR P0, PT, R15, UR6, P0 ;  /* 0x000000060f007c0c */ /* 0x000fda0008706470 */
[----:B------:R-:W-:Y:S05]  /*0910*/  @P0 BRA `(.L_x_119) ;  /* 0x0000000000140947 */ /* 0x000fea0003800000 */
[----:B01----:R-:W0:Y:S01]  /*0920*/  LDC.64 R6, c[0x0][0x388] ;  /* 0x0000e200ff067b82 */ /* 0x003e220000000a00 */
[----:B------:R-:W1:Y:S02]  /*0930*/  LDCU UR4, c[0x0][0x3a8] ;  /* 0x00007500ff0477ac */ /* 0x000e640008000800 */
[----:B-1----:R-:W-:-:S04]  /*0940*/  IMAD R15, R15, UR4, R12 ;  /* 0x000000040f0f7c24 */ /* 0x002fc8000f8e020c */
[----:B0-----:R-:W-:-:S06]  /*0950*/  IMAD.WIDE R6, R15, 0x4, R6 ;  /* 0x000000040f067825 */ /* 0x001fcc00078e0206 */
[----:B------:R2:W5:Y:S02]  /*0960*/  LDG.E.CONSTANT R6, desc[UR8][R6.64] ;  /* 0x0000000806067981 */ /* 0x000564000c1e9900 */
.L_x_119:
[----:B------:R-:W-:Y:S05]  /*0970*/  BSYNC.RECONVERGENT B1 ;  /* 0x0000000000017941 */ /* 0x000fea0003800200 */
.L_x_118:
[----:B-----5:R4:W-:Y:S02]  /*0980*/  STS [R13+0x810], R6 ;  /* 0x000810060d007388 */ /* 0x0209e40000000800 */
.L_x_117:
[----:B------:R-:W-:Y:S05]  /*0990*/  BSYNC.RECONVERGENT B0 ;  /* 0x0000000000007941 */ /* 0x000fea0003800200 */
.L_x_116:
[----:B------:R-:W-:Y:S04]  /*09a0*/  BSSY.RECONVERGENT B0, `(.L_x_91) ;  /* 0x0000010000007945 */ /* 0x000fe80003800200 */
[----:B------:R-:W-:Y:S05]  /*09b0*/  @P4 BRA `(.L_x_120) ;  /* 0x0000000000384947 */ /* 0x000fea0003800000 */
[----:B------:R-:W5:Y:S01]  /*09c0*/  LDCU UR4, c[0x0][0x39c] ;  /* 0x00007380ff0477ac */ /* 0x000f620008000800 */
[----:B------:R-:W-:Y:S01]  /*09d0*/  IADD3 R15, PT, PT, R59, 0x6, RZ ;  /* 0x000000063b0f7810 */ /* 0x000fe20007ffe0ff */
[----:B------:R-:W-:Y:S01]  /*09e0*/  BSSY.RECONVERGENT B1, `(.L_x_121) ;  /* 0x000000a000017945 */ /* 0x000fe20003800200 */
[----:B--234-:R-:W-:Y:S02]  /*09f0*/  MOV R6, RZ ;  /* 0x000000ff00067202 */ /* 0x01cfe40000000f00 */
[----:B-----5:R-:W-:-:S04]  /*0a00*/  ISETP.GE.AND P0, PT, R12, UR4, PT ;  /* 0x000000040c007c0c */ /* 0x020fc8000bf06270 */
[----:B------:R-:W-:-:S13]  /*0a10*/  ISETP.GE.U32.OR P0, PT, R15, UR6, P0 ;  /* 0x000000060f007c0c */ /* 0x000fda0008706470 */
[----:B------:R-:W-:Y:S05]  /*0a20*/  @P0 BRA `(.L_x_122) ;  /* 0x0000000000140947 */ /* 0x000fea0003800000 */
[----:B01----:R-:W0:Y:S01]  /*0a30*/  LDC.64 R6, c[0x0][0x388] ;  /* 0x0000e200ff067b82 */ /* 0x003e220000000a00 */
[----:B------:R-:W1:Y:S02]  /*0a40*/  LDCU UR4, c[0x0][0x3a8] ;  /* 0x00007500ff0477ac */ /* 0x000e640008000800 */
[----:B-1----:R-:W-:-:S04]  /*0a50*/  IMAD R15, R15, UR4, R12 ;  /* 0x000000040f0f7c24 */ /* 0x002fc8000f8e020c */
[----:B0-----:R-:W-:-:S06]  /*0a60*/  IMAD.WIDE R6, R15, 0x4, R6 ;  /* 0x000000040f067825 */ /* 0x001fcc00078e0206 */
[----:B------:R2:W5:Y:S02]  /*0a70*/  LDG.E.CONSTANT R6, desc[UR8][R6.64] ;  /* 0x0000000806067981 */ /* 0x000564000c1e9900 */
.L_x_122:
[----:B------:R-:W-:Y:S05]  /*0a80*/  BSYNC.RECONVERGENT B1 ;  /* 0x0000000000017941 */ /* 0x000fea0003800200 */
.L_x_121:
[----:B-----5:R3:W-:Y:S02]  /*0a90*/  STS [R13+0xc18], R6 ;  /* 0x000c18060d007388 */ /* 0x0207e40000000800 */
.L_x_120:
[----:B------:R-:W-:Y:S05]  /*0aa0*/  BSYNC.RECONVERGENT B0 ;  /* 0x0000000000007941 */ /* 0x000fea0003800200 */
.L_x_91:
[----:B------:R-:W-:Y:S01]  /*0ab0*/  BAR.SYNC.DEFER_BLOCKING 0x0 ;  /* 0x0000000000007b1d */ /* 0x000fe20000010000 */
[----:B------:R-:W-:Y:S01]  /*0ac0*/  UIADD3 UR4, UPT, UPT, UR6, 0x7, URZ ;  /* 0x0000000706047890 */ /* 0x000fe2000fffe0ff */
[----:B------:R-:W-:Y:S01]  /*0ad0*/  HFMA2 R116, -RZ, RZ, 0, 0 ;  /* 0x00000000ff747431 */ /* 0x000fe200000001ff */
[----:B------:R-:W-:Y:S01]  /*0ae0*/  CS2R R22, SRZ ;  /* 0x0000000000167805 */ /* 0x000fe2000001ff00 */
[----:B------:R-:W-:Y:S01]  /*0af0*/  HFMA2 R36, -RZ, RZ, 0, 0 ;  /* 0x00000000ff247431 */ /* 0x000fe200000001ff */
[----:B------:R-:W-:Y:S01]  /*0b00*/  USHF.R.S32.HI UR5, URZ, 0x1f, UR4 ;  /* 0x0000001fff057899 */ /* 0x000fe20008011404 */
[----:B------:R-:W-:Y:S01]  /*0b10*/  HFMA2 R51, -RZ, RZ, 0, 0 ;  /* 0x00000000ff337431 */ /* 0x000fe200000001ff */
[----:B------:R-:W-:Y:S01]  /*0b20*/  CS2R R102, SRZ ;  /* 0x0000000000667805 */ /* 0x000fe2000001ff00 */
[----:B------:R-:W-:Y:S01]  /*0b30*/  HFMA2 R124, -RZ, RZ, 0, 0 ;  /* 0x00000000ff7c7431 */ /* 0x000fe200000001ff */
[----:B------:R-:W-:Y:S01]  /*0b40*/  CS2R R86, SRZ ;  /* 0x0000000000567805 */ /* 0x000fe2000001ff00 */
[----:B------:R-:W-:Y:S01]  /*0b50*/  HFMA2 R43, -RZ, RZ, 0, 0 ;  /* 0x00000000ff2b7431 */ /* 0x000fe200000001ff */
[----:B------:R-:W-:Y:S01]  /*0b60*/  CS2R R76, SRZ ;  /* 0x00000000004c7805 */ /* 0x000fe2000001ff00 */
[----:B------:R-:W-:Y:S01]  /*0b70*/  HFMA2 R114, -RZ, RZ, 0, 0 ;  /* 0x00000000ff727431 */ /* 0x000fe200000001ff */
[----:B------:R-:W-:-:S02]  /*0b80*/  CS2R R80, SRZ ;  /* 0x0000000000507805 */ /* 0x000fc4000001ff00 */
[----:B------:R-:W-:Y:S02]  /*0b90*/  CS2R R78, SRZ ;  /* 0x00000000004e7805 */ /* 0x000fe4000001ff00 */
[----:B------:R-:W-:Y:S02]  /*0ba0*/  CS2R R104, SRZ ;  /* 0x0000000000687805 */ /* 0x000fe4000001ff00 */
[----:B------:R-:W-:Y:S02]  /*0bb0*/  CS2R R98, SRZ ;  /* 0x0000000000627805 */ /* 0x000fe4000001ff00 */
[----:B------:R-:W-:Y:S02]  /*0bc0*/  MOV R100, RZ ;  /* 0x000000ff00647202 */ /* 0x000fe40000000f00 */
[----:B------:R-:W-:Y:S02]  /*0bd0*/  CS2R R84, SRZ ;  /* 0x0000000000547805 */ /* 0x000fe4000001ff00 */
[----:B------:R-:W-:-:S02]  /*0be0*/  CS2R R74, SRZ ;  /* 0x00000000004a7805 */ /* 0x000fc4000001ff00 */
[----:B------:R-:W-:Y:S02]  /*0bf0*/  CS2R R72, SRZ ;  /* 0x0000000000487805 */ /* 0x000fe4000001ff00 */
[----:B------:R-:W-:Y:S02]  /*0c00*/  CS2R R94, SRZ ;  /* 0x00000000005e7805 */ /* 0x000fe4000001ff00 */
[----:B------:R-:W-:Y:S02]  /*0c10*/  CS2R R96, SRZ ;  /* 0x0000000000607805 */ /* 0x000fe4000001ff00 */
[----:B------:R-:W-:Y:S02]  /*0c20*/  CS2R R82, SRZ ;  /* 0x0000000000527805 */ /* 0x000fe4000001ff00 */
[----:B------:R-:W-:Y:S02]  /*0c30*/  CS2R R90, SRZ ;  /* 0x00000000005a7805 */ /* 0x000fe4000001ff00 */
[----:B------:R-:W-:-:S02]  /*0c40*/  CS2R R92, SRZ ;  /* 0x00000000005c7805 */ /* 0x000fc4000001ff00 */
[----:B------:R-:W-:Y:S02]  /*0c50*/  CS2R R38, SRZ ;  /* 0x0000000000267805 */ /* 0x000fe4000001ff00 */
[----:B------:R-:W-:Y:S02]  /*0c60*/  CS2R R34, SRZ ;  /* 0x0000000000227805 */ /* 0x000fe4000001ff00 */
[----:B------:R-:W-:Y:S02]  /*0c70*/  MOV R112, RZ ;  /* 0x000000ff00707202 */ /* 0x000fe40000000f00 */
[----:B------:R-:W-:Y:S02]  /*0c80*/  CS2R R106, SRZ ;  /* 0x00000000006a7805 */ /* 0x000fe4000001ff00 */
[----:B------:R-:W-:Y:S02]  /*0c90*/  MOV R110, RZ ;  /* 0x000000ff006e7202 */ /* 0x000fe40000000f00 */
[----:B------:R-:W-:-:S02]  /*0ca0*/  CS2R R30, SRZ ;  /* 0x00000000001e7805 */ /* 0x000fc4000001ff00 */
[----:B------:R-:W-:Y:S02]  /*0cb0*/  MOV R122, RZ ;  /* 0x000000ff007a7202 */ /* 0x000fe40000000f00 */
[----:B------:R-:W-:Y:S02]  /*0cc0*/  CS2R R40, SRZ ;  /* 0x0000000000287805 */ /* 0x000fe4000001ff00 */
[----:B------:R-:W-:Y:S02]  /*0cd0*/  MOV R108, RZ ;  /* 0x000000ff006c7202 */ /* 0x000fe40000000f00 */
[----:B------:R-:W-:Y:S02]  /*0ce0*/  CS2R R20, SRZ ;  /* 0x0000000000147805 */ /* 0x000fe4000001ff00 */
[----:B------:R-:W-:Y:S02]  /*0cf0*/  CS2R R88, SRZ ;  /* 0x0000000000587805 */ /* 0x000fe4000001ff00 */
[----:B------:R-:W-:-:S02]  /*0d00*/  CS2R R118, SRZ ;  /* 0x0000000000767805 */ /* 0x000fc4000001ff00 */
[----:B------:R-:W-:Y:S02]  /*0d10*/  MOV R120, RZ ;  /* 0x000000ff00787202 */ /* 0x000fe40000000f00 */
[----:B------:R-:W-:Y:S02]  /*0d20*/  CS2R R16, SRZ ;  /* 0x0000000000107805 */ /* 0x000fe4000001ff00 */
[----:B------:R-:W-:Y:S01]  /*0d30*/  CS2R R18, SRZ ;  /* 0x0000000000127805 */ /* 0x000fe2000001ff00 */
[----:B------:R-:W-:Y:S01]  /*0d40*/  ULEA.HI UR4, UR5, UR4, URZ, 0x3 ;  /* 0x0000000405047291 */ /* 0x000fe2000f8f18ff */
[----:B------:R-:W-:Y:S11]  /*0d50*/  BRA.U !UP0, `(.L_x_123) ;  /* 0x0000006508c47547 */ /* 0x000ff6000b800000 */
[----:B------:R-:W5:Y:S01]  /*0d60*/  LDC R60, c[0x0][0x3a8] ;  /* 0x0000ea00ff3c7b82 */ /* 0x000f620000000800 */
[----:B------:R-:W0:Y:S01]  /*0d70*/  LDCU UR5, c[0x0][0x3a4] ;  /* 0x00007480ff0577ac */ /* 0x000e220008000800 */
[C---:B------:R-:W-:Y:S02]  /*0d80*/  IADD3 R12, PT, PT, R59.reuse, 0xe, RZ ;  /* 0x0000000e3b0c7810 */ /* 0x040fe40007ffe0ff */
[C---:B--234-:R-:W-:Y:S01]  /*0d90*/  IADD3 R13, PT, PT, R59.reuse, 0xc, RZ ;  /* 0x0000000c3b0d7810 */ /* 0x05cfe20007ffe0ff */
[----:B------:R-:W-:Y:S01]  /*0da0*/  USHF.R.S32.HI UR4, URZ, 0x3, UR4 ;  /* 0x00000003ff047899 */ /* 0x000fe20008011404 */
[C---:B------:R-:W-:Y:S02]  /*0db0*/  IADD3 R17, PT, PT, R59.reuse, 0xa, RZ ;  /* 0x0000000a3b117810 */ /* 0x040fe40007ffe0ff */
[----:B------:R-:W-:Y:S01]  /*0dc0*/  IADD3 R16, PT, PT, R59, 0x8, RZ ;  /* 0x000000083b107810 */ /* 0x000fe20007ffe0ff */
[----:B------:R-:W-:Y:S01]  /*0dd0*/  UISETP.GT.AND UP0, UPT, UR4, 0x1, UPT ;  /* 0x000000010400788c */ /* 0x000fe2000bf04270 */
[----:B------:R-:W-:-:S04]  /*0de0*/  LEA R15, R11, R4, 0x7 ;  /* 0x000000040b0f7211 */ /* 0x000fc800078e38ff */
[C---:B------:R-:W-:Y:S02]  /*0df0*/  IADD3 R21, PT, PT, R15.reuse, 0x60, RZ ;  /* 0x000000600f157810 */ /* 0x040fe40007ffe0ff */
[C---:B------:R-:W-:Y:S02]  /*0e00*/  IADD3 R57, PT, PT, R15.reuse, 0x40, RZ ;  /* 0x000000400f397810 */ /* 0x040fe40007ffe0ff */
[C---:B------:R-:W-:Y:S01]  /*0e10*/  IADD3 R19, PT, PT, R15.reuse, 0x20, RZ ;  /* 0x000000200f137810 */ /* 0x040fe20007ffe0ff */
[--C-:B0-----:R-:W-:Y:S02]  /*0e20*/  IMAD R4, R15, UR5, R2.reuse ;  /* 0x000000050f047c24 */ /* 0x101fe4000f8e0202 */
[--C-:B------:R-:W-:Y:S02]  /*0e30*/  IMAD R58, R21, UR5, R2.reuse ;  /* 0x00000005153a7c24 */ /* 0x100fe4000f8e0202 */
[----:B------:R-:W-:Y:S02]  /*0e40*/  IMAD R57, R57, UR5, R2 ;  /* 0x0000000539397c24 */ /* 0x000fe4000f8e0202 */
[----:B-----5:R-:W-:-:S02]  /*0e50*/  IMAD R6, R12, R60, R5 ;  /* 0x0000003c0c067224 */ /* 0x020fc400078e0205 */
[-CC-:B------:R-:W-:Y:S02]  /*0e60*/  IMAD R14, R13, R60.reuse, R5.reuse ;  /* 0x0000003c0d0e7224 */ /* 0x180fe400078e0205 */
[-CC-:B------:R-:W-:Y:S02]  /*0e70*/  IMAD R18, R17, R60.reuse, R5.reuse ;  /* 0x0000003c11127224 */ /* 0x180fe400078e0205 */
[----:B------:R-:W-:Y:S01]  /*0e80*/  IMAD R20, R16, R60, R5 ;  /* 0x0000003c10147224 */ /* 0x000fe200078e0205 */
[----:B------:R-:W-:Y:S01]  /*0e90*/  IADD3 R5, PT, PT, R61, R6, RZ ;  /* 0x000000063d057210 */ /* 0x000fe20007ffe0ff */
[----:B------:R-:W-:Y:S01]  /*0ea0*/  IMAD R56, R19, UR5, R2 ;  /* 0x0000000513387c24 */ /* 0x000fe2000f8e0202 */
[C---:B-1----:R-:W-:Y:S02]  /*0eb0*/  IADD3 R7, PT, PT, R61.reuse, R14, RZ ;  /* 0x0000000e3d077210 */ /* 0x042fe40007ffe0ff */
[C---:B------:R-:W-:Y:S02]  /*0ec0*/  IADD3 R63, PT, PT, R61.reuse, R18, RZ ;  /* 0x000000123d3f7210 */ /* 0x040fe40007ffe0ff */
[----:B------:R-:W-:-:S02]  /*0ed0*/  IADD3 R61, PT, PT, R61, R20, RZ ;  /* 0x000000143d3d7210 */ /* 0x000fc40007ffe0ff */
[----:B------:R-:W-:Y:S01]  /*0ee0*/  MOV R6, 0x1 ;  /* 0x0000000100067802 */ /* 0x000fe20000000f00 */
[----:B------:R-:W-:Y:S06]  /*0ef0*/  BRA.U !UP0, `(.L_x_124) ;  /* 0x0000000d084c7547 */ /* 0x000fec000b800000 */
[----:B------:R-:W0:Y:S01]  /*0f00*/  LDCU UR5, c[0x0][0x360] ;  /* 0x00006c00ff0577ac */ /* 0x000e220008000800 */
[----:B------:R-:W-:Y:S01]  /*0f10*/  BSSY.RECONVERGENT B0, `(.L_x_125) ;  /* 0x0000019000007945 */ /* 0x000fe20003800200 */
[----:B0-----:R-:W-:-:S05]  /*0f20*/  IMAD R14, R3, UR5, R0 ;  /* 0x00000005030e7c24 */ /* 0x001fca000f8e0200 */
[----:B------:R-:W-:-:S13]  /*0f30*/  ISETP.GT.U32.AND P0, PT, R14, 0x3ff, PT ;  /* 0x000003ff0e00780c */ /* 0x000fda0003f04070 */
[----:B------:R-:W-:Y:S05]  /*0f40*/  @P0 BRA `(.L_x_126) ;  /* 0x0000000000540947 */ /* 0x000fea0003800000 */
[----:B------:R-:W0:Y:S01]  /*0f50*/  LDCU UR5, c[0x0][0x360] ;  /* 0x00006c00ff0577ac */ /* 0x000e220008000800 */
[----:B------:R-:W-:Y:S02]  /*0f60*/  IADD3 R18, PT, PT, R2, 0x8, RZ ;  /* 0x0000000802127810 */ /* 0x000fe40007ffe0ff */
[----:B------:R-:W-:Y:S01]  /*0f70*/  SHF.L.U32 R15, R11, 0x7, RZ ;  /* 0x000000070b0f7819 */ /* 0x000fe200000006ff */
[----:B------:R-:W1:Y:S01]  /*0f80*/  LDCU UR7, c[0x0][0x398] ;  /* 0x00007300ff0777ac */ /* 0x000e620008000800 */
[----:B------:R-:W-:Y:S01]  /*0f90*/  ISETP.GE.AND P0, PT, R18, UR6, PT ;  /* 0x0000000612007c0c */ /* 0x000fe2000bf06270 */
[----:B------:R-:W-:Y:S01]  /*0fa0*/  HFMA2 R18, -RZ, RZ, 0, 0 ;  /* 0x00000000ff127431 */ /* 0x000fe200000001ff */
[----:B------:R-:W-:Y:S01]  /*0fb0*/  IADD3 R19, PT, PT, R4, 0x8, RZ ;  /* 0x0000000804137810 */ /* 0x000fe20007ffe0ff */
[----:B0-----:R-:W-:-:S05]  /*0fc0*/  IMAD R14, R3, UR5, R0 ;  /* 0x00000005030e7c24 */ /* 0x001fca000f8e0200 */
[----:B------:R-:W-:-:S04]  /*0fd0*/  LEA.HI R14, R14, R15, RZ, 0x1d ;  /* 0x0000000f0e0e7211 */ /* 0x000fc800078fe8ff */
[----:B-1----:R-:W-:-:S13]  /*0fe0*/  ISETP.GE.OR P0, PT, R14, UR7, P0 ;  /* 0x000000070e007c0c */ /* 0x002fda0008706670 */
[----:B------:R-:W0:Y:S02]  /*0ff0*/  @!P0 LDC.64 R14, c[0x0][0x380] ;  /* 0x0000e000ff0e8b82 */ /* 0x000e240000000a00 */
[----:B0-----:R-:W-:-:S05]  /*1000*/  @!P0 IMAD.WIDE R14, R19, 0x4, R14 ;  /* 0x00000004130e8825 */ /* 0x001fca00078e020e */
[----:B------:R-:W2:Y:S01]  /*1010*/  @!P0 LDG.E.CONSTANT R18, desc[UR8][R14.64] ;  /* 0x000000080e128981 */ /* 0x000ea2000c1e9900 */
[----:B------:R-:W0:Y:S02]  /*1020*/  LDCU UR5, c[0x0][0x360] ;  /* 0x00006c00ff0577ac */ /* 0x000e240008000800 */
[----:B0-----:R-:W-:-:S05]  /*1030*/  IMAD R19, R3, UR5, R0 ;  /* 0x0000000503137c24 */ /* 0x001fca000f8e0200 */
[----:B------:R-:W-:-:S04]  /*1040*/  SHF.L.U32 R20, R19, 0x2, RZ ;  /* 0x0000000213147819 */ /* 0x000fc800000006ff */
[----:B------:R-:W-:Y:S02]  /*1050*/  LOP3.LUT R21, R20, 0x1c, RZ, 0xc0, !PT ;  /* 0x0000001c14157812 */ /* 0x000fe400078ec0ff */
[----:B------:R-:W-:Y:S02]  /*1060*/  SHF.R.U32.HI R20, RZ, 0x3, R19 ;  /* 0x00000003ff147819 */ /* 0x000fe40000011613 */
[----:B------:R-:W-:-:S05]  /*1070*/  IADD3 R21, PT, PT, R8, 0x1200, R21 ;  /* 0x0000120008157810 */ /* 0x000fca0007ffe015 */
[----:B------:R-:W-:-:S05]  /*1080*/  IMAD R21, R20, 0x24, R21 ;  /* 0x0000002414157824 */ /* 0x000fca00078e0215 */
[----:B--2---:R0:W-:Y:S02]  /*1090*/  STS [R21], R18 ;  /* 0x0000001215007388 */ /* 0x0041e40000000800 */
.L_x_126:
[----:B------:R-:W-:Y:S05]  /*10a0*/  BSYNC.RECONVERGENT B0 ;  /* 0x0000000000007941 */ /* 0x000fea0003800200 */
.L_x_125:
[----:B------:R-:W1:Y:S01]  /*10b0*/  LDCU UR5, c[0x0][0x360] ;  /* 0x00006c00ff0577ac */ /* 0x000e620008000800 */
[----:B------:R-:W-:Y:S01]  /*10c0*/  BSSY.RECONVERGENT B0, `(.L_x_127) ;  /* 0x000001a000007945 */ /* 0x000fe20003800200 */
[----:B------:R-:W-:Y:S01]  /*10d0*/  IADD3 R19, PT, PT, R56, 0x8, RZ ;  /* 0x0000000838137810 */ /* 0x000fe20007ffe0ff */
[----:B-1----:R-:W-:-:S05]  /*10e0*/  IMAD R14, R3, UR5, R0 ;  /* 0x00000005030e7c24 */ /* 0x002fca000f8e0200 */
[----:B------:R-:W-:-:S13]  /*10f0*/  ISETP.GT.U32.AND P0, PT, R14, 0x2ff, PT ;  /* 0x000002ff0e00780c */ /* 0x000fda0003f04070 */
[----:B------:R-:W-:Y:S05]  /*1100*/  @P0 BRA `(.L_x_128) ;  /* 0x0000000000540947 */ /* 0x000fea0003800000 */
[----:B------:R-:W1:Y:S01]  /*1110*/  LDCU UR5, c[0x0][0x360] ;  /* 0x00006c00ff0577ac */ /* 0x000e620008000800 */
[----:B------:R-:W-:Y:S02]  /*1120*/  SHF.L.U32 R15, R11, 0x7, RZ ;  /* 0x000000070b0f7819 */ /* 0x000fe400000006ff */
[----:B0-----:R-:W-:Y:S01]  /*1130*/  IADD3 R18, PT, PT, R2, 0x8, RZ ;  /* 0x0000000802127810 */ /* 0x001fe20007ffe0ff */
[----:B------:R-:W0:Y:S03]  /*1140*/  LDCU UR7, c[0x0][0x398] ;  /* 0x00007300ff0777ac */ /* 0x000e260008000800 */
[----:B------:R-:W-:Y:S02]  /*1150*/  ISETP.GE.AND P0, PT, R18, UR6, PT ;  /* 0x0000000612007c0c */ /* 0x000fe4000bf06270 */
[----:B------:R-:W-:Y:S01]  /*1160*/  MOV R18, RZ ;  /* 0x000000ff00127202 */ /* 0x000fe20000000f00 */
[----:B-1----:R-:W-:-:S05]  /*1170*/  IMAD R14, R3, UR5, R0 ;  /* 0x00000005030e7c24 */ /* 0x002fca000f8e0200 */
[----:B------:R-:W-:-:S04]  /*1180*/  LEA.HI R14, R14, R15, RZ, 0x1d ;  /* 0x0000000f0e0e7211 */ /* 0x000fc800078fe8ff */
[----:B------:R-:W-:-:S04]  /*1190*/  IADD3 R14, PT, PT, R14, 0x20, RZ ;  /* 0x000000200e0e7810 */ /* 0x000fc80007ffe0ff */
[----:B0-----:R-:W-:-:S13]  /*11a0*/  ISETP.GE.OR P0, PT, R14, UR7, P0 ;  /* 0x000000070e007c0c */ /* 0x001fda0008706670 */
        /* <DEDUP_REMOVED lines=10> */
[----:B--2---:R1:W-:Y:S02]  /*1250*/  STS [R21+0x480], R18 ;  /* 0x0004801215007388 */ /* 0x0043e40000000800 */
.L_x_128:
[----:B------:R-:W-:Y:S05]  /*1260*/  BSYNC.RECONVERGENT B0 ;  /* 0x0000000000007941 */ /* 0x000fea0003800200 */
.L_x_127:
[----:B------:R-:W2:Y:S01]  /*1270*/  LDCU UR5, c[0x0][0x360] ;  /* 0x00006c00ff0577ac */ /* 0x000ea20008000800 */
[----:B------:R-:W-:Y:S01]  /*1280*/  BSSY.RECONVERGENT B0, `(.L_x_129) ;  /* 0x000001a000007945 */ /* 0x000fe20003800200 */
[----:B------:R-:W-:Y:S01]  /*1290*/  IADD3 R19, PT, PT, R57, 0x8, RZ ;  /* 0x0000000839137810 */ /* 0x000fe20007ffe0ff */
[----:B--2---:R-:W-:-:S05]  /*12a0*/  IMAD R14, R3, UR5, R0 ;  /* 0x00000005030e7c24 */ /* 0x004fca000f8e0200 */
[----:B------:R-:W-:-:S13]  /*12b0*/  ISETP.GT.U32.AND P0, PT, R14, 0x1ff, PT ;  /* 0x000001ff0e00780c */ /* 0x000fda0003f04070 */
[----:B------:R-:W-:Y:S05]  /*12c0*/  @P0 BRA `(.L_x_130) ;  /* 0x0000000000540947 */ /* 0x000fea0003800000 */
[----:B------:R-:W2:Y:S01]  /*12d0*/  LDCU UR5, c[0x0][0x360] ;  /* 0x00006c00ff0577ac */ /* 0x000ea20008000800 */
[----:B------:R-:W-:Y:S02]  /*12e0*/  SHF.L.U32 R15, R11, 0x7, RZ ;  /* 0x000000070b0f7819 */ /* 0x000fe400000006ff */
[----:B01----:R-:W-:Y:S01]  /*12f0*/  IADD3 R18, PT, PT, R2, 0x8, RZ ;  /* 0x0000000802127810 */ /* 0x003fe20007ffe0ff */
[----:B------:R-:W0:Y:S03]  /*1300*/  LDCU UR7, c[0x0][0x398] ;  /* 0x00007300ff0777ac */ /* 0x000e260008000800 */
[----:B------:R-:W-:Y:S01]  /*1310*/  ISETP.GE.AND P0, PT, R18, UR6, PT ;  /* 0x0000000612007c0c */ /* 0x000fe2000bf06270 */
[----:B------:R-:W-:Y:S02]  /*1320*/  HFMA2 R18, -RZ, RZ, 0, 0 ;  /* 0x00000000ff127431 */ /* 0x000fe400000001ff */
[----:B--2---:R-:W-:-:S05]  /*1330*/  IMAD R14, R3, UR5, R0 ;  /* 0x00000005030e7c24 */ /* 0x004fca000f8e0200 */
        /* <DEDUP_REMOVED lines=14> */
.L_x_130:
[----:B------:R-:W-:Y:S05]  /*1420*/  BSYNC.RECONVERGENT B0 ;  /* 0x0000000000007941 */ /* 0x000fea0003800200 */
.L_x_129:
[----:B------:R-:W3:Y:S01]  /*1430*/  LDCU UR5, c[0x0][0x360] ;  /* 0x00006c00ff0577ac */ /* 0x000ee20008000800 */
[----:B------:R-:W-:Y:S01]  /*1440*/  BSSY.RECONVERGENT B0, `(.L_x_131) ;  /* 0x000001a000007945 */ /* 0x000fe20003800200 */
[----:B------:R-:W-:Y:S01]  /*1450*/  IADD3 R19, PT, PT, R58, 0x8, RZ ;  /* 0x000000083a137810 */ /* 0x000fe20007ffe0ff */
[----:B---3--:R-:W-:-:S05]  /*1460*/  IMAD R14, R3, UR5, R0 ;  /* 0x00000005030e7c24 */ /* 0x008fca000f8e0200 */
[----:B------:R-:W-:-:S13]  /*1470*/  ISETP.GT.U32.AND P0, PT, R14, 0xff, PT ;  /* 0x000000ff0e00780c */ /* 0x000fda0003f04070 */
[----:B------:R-:W-:Y:S05]  /*1480*/  @P0 BRA `(.L_x_132) ;  /* 0x0000000000540947 */ /* 0x000fea0003800000 */
[----:B------:R-:W3:Y:S01]  /*1490*/  LDCU UR5, c[0x0][0x360] ;  /* 0x00006c00ff0577ac */ /* 0x000ee20008000800 */
[----:B------:R-:W-:Y:S02]  /*14a0*/  SHF.L.U32 R11, R11, 0x7, RZ ;  /* 0x000000070b0b7819 */ /* 0x000fe400000006ff */
[----:B------:R-:W-:Y:S01]  /*14b0*/  IADD3 R15, PT, PT, R2, 0x8, RZ ;  /* 0x00000008020f7810 */ /* 0x000fe20007ffe0ff */
[----:B------:R-:W4:Y:S03]  /*14c0*/  LDCU UR7, c[0x0][0x398] ;  /* 0x00007300ff0777ac */ /* 0x000f260008000800 */
[----:B------:R-:W-:Y:S01]  /*14d0*/  ISETP.GE.AND P0, PT, R15, UR6, PT ;  /* 0x000000060f007c0c */ /* 0x000fe2000bf06270 */
[----:B---3--:R-:W-:-:S05]  /*14e0*/  IMAD R14, R3, UR5, R0 ;  /* 0x00000005030e7c24 */ /* 0x008fca000f8e0200 */
[----:B------:R-:W-:Y:S02]  /*14f0*/  LEA.HI R14, R14, R11, RZ, 0x1d ;  /* 0x0000000b0e0e7211 */ /* 0x000fe400078fe8ff */
[----:B------:R-:W-:Y:S02]  /*1500*/  MOV R11, RZ ;  /* 0x000000ff000b7202 */ /* 0x000fe40000000f00 */
[----:B------:R-:W-:-:S04]  /*1510*/  IADD3 R14, PT, PT, R14, 0x60, RZ ;  /* 0x000000600e0e7810 */ /* 0x000fc80007ffe0ff */
[----:B----4-:R-:W-:-:S13]  /*1520*/  ISETP.GE.OR P0, PT, R14, UR7, P0 ;  /* 0x000000070e007c0c */ /* 0x010fda0008706670 */
[----:B------:R-:W3:Y:S02]  /*1530*/  @!P0 LDC.64 R14, c[0x0][0x380] ;  /* 0x0000e000ff0e8b82 */ /* 0x000ee40000000a00 */
[----:B---3--:R-:W-:-:S05]  /*1540*/  @!P0 IMAD.WIDE R14, R19, 0x4, R14 ;  /* 0x00000004130e8825 */ /* 0x008fca00078e020e */
[----:B------:R-:W3:Y:S01]  /*1550*/  @!P0 LDG.E.CONSTANT R11, desc[UR8][R14.64] ;  /* 0x000000080e0b8981 */ /* 0x000ee2000c1e9900 */
[----:B------:R-:W0:Y:S02]  /*1560*/  LDCU UR5, c[0x0][0x360] ;  /* 0x00006c00ff0577ac */ /* 0x000e240008000800 */
[----:B012---:R-:W-:-:S05]  /*1570*/  IMAD R18, R3, UR5, R0 ;  /* 0x0000000503127c24 */ /* 0x007fca000f8e0200 */
[----:B------:R-:W-:Y:S02]  /*1580*/  SHF.L.U32 R19, R18, 0x2, RZ ;  /* 0x0000000212137819 */ /* 0x000fe400000006ff */
[----:B------:R-:W-:Y:S02]  /*1590*/  SHF.R.U32.HI R18, RZ, 0x3, R18 ;  /* 0x00000003ff127819 */ /* 0x000fe40000011612 */
[----:B------:R-:W-:-:S04]  /*15a0*/  LOP3.LUT R19, R19, 0x1c, RZ, 0xc0, !PT ;  /* 0x0000001c13137812 */ /* 0x000fc800078ec0ff */
[----:B------:R-:W-:-:S05]  /*15b0*/  IADD3 R19, PT, PT, R8, 0x1200, R19 ;  /* 0x0000120008137810 */ /* 0x000fca0007ffe013 */
[----:B------:R-:W-:-:S05]  /*15c0*/  IMAD R18, R18, 0x24, R19 ;  /* 0x0000002412127824 */ /* 0x000fca00078e0213 */
[----:B---3--:R3:W-:Y:S02]  /*15d0*/  STS [R18+0xd80], R11 ;  /* 0x000d800b12007388 */ /* 0x0087e40000000800 */
.L_x_132:
[----:B------:R-:W-:Y:S05]  /*15e0*/  BSYNC.RECONVERGENT B0 ;  /* 0x0000000000007941 */ /* 0x000fea0003800200 */
.L_x_131:
[----:B------:R-:W3:Y:S01]  /*15f0*/  LDCU UR5, c[0x0][0x360] ;  /* 0x00006c00ff0577ac */ /* 0x000ee20008000800 */
[----:B------:R-:W-:Y:S01]  /*1600*/  BSSY.RECONVERGENT B0, `(.L_x_133) ;  /* 0x0000017000007945 */ /* 0x000fe20003800200 */
[----:B---3--:R-:W-:-:S05]  /*1610*/  IMAD R11, R3, UR5, R0 ;  /* 0x00000005030b7c24 */ /* 0x008fca000f8e0200 */
[----:B------:R-:W-:-:S13]  /*1620*/  ISETP.GT.U32.AND P0, PT, R11, 0x3ff, PT ;  /* 0x000003ff0b00780c */ /* 0x000fda0003f04070 */
[----:B------:R-:W-:Y:S05]  /*1630*/  @P0 BRA `(.L_x_134) ;  /* 0x00000000004c0947 */ /* 0x000fea0003800000 */
[----:B------:R-:W3:Y:S01]  /*1640*/  LDCU UR5, c[0x0][0x360] ;  /* 0x00006c00ff0577ac */ /* 0x000ee20008000800 */
[----:B------:R-:W4:Y:S01]  /*1650*/  LDCU UR7, c[0x0][0x39c] ;  /* 0x00007380ff0777ac */ /* 0x000f220008000800 */
[----:B---3--:R-:W-:-:S05]  /*1660*/  IMAD R11, R3, UR5, R0 ;  /* 0x00000005030b7c24 */ /* 0x008fca000f8e0200 */
[----:B------:R-:W-:-:S04]  /*1670*/  LOP3.LUT R11, R11, 0x7f, RZ, 0xc0, !PT ;  /* 0x0000007f0b0b7812 */ /* 0x000fc800078ec0ff */
[----:B------:R-:W-:-:S04]  /*1680*/  LEA R11, R10, R11, 0x7 ;  /* 0x0000000b0a0b7211 */ /* 0x000fc800078e38ff */
[----:B----4-:R-:W-:Y:S01]  /*1690*/  ISETP.GE.AND P0, PT, R11, UR7, PT ;  /* 0x000000070b007c0c */ /* 0x010fe2000bf06270 */
[----:B------:R-:W-:-:S03]  /*16a0*/  HFMA2 R11, -RZ, RZ, 0, 0 ;  /* 0x00000000ff0b7431 */ /* 0x000fc600000001ff */
[----:B------:R-:W-:-:S13]  /*16b0*/  ISETP.GE.OR P0, PT, R16, UR6, P0 ;  /* 0x0000000610007c0c */ /* 0x000fda0008706670 */
[----:B------:R-:W3:Y:S02]  /*16c0*/  @!P0 LDC.64 R14, c[0x0][0x388] ;  /* 0x0000e200ff0e8b82 */ /* 0x000ee40000000a00 */
[----:B---3--:R-:W-:-:S05]  /*16d0*/  @!P0 IMAD.WIDE R14, R61, 0x4, R14 ;  /* 0x000000043d0e8825 */ /* 0x008fca00078e020e */
[----:B------:R-:W3:Y:S01]  /*16e0*/  @!P0 LDG.E.CONSTANT R11, desc[UR8][R14.64] ;  /* 0x000000080e0b8981 */ /* 0x000ee2000c1e9900 */
[----:B------:R-:W4:Y:S02]  /*16f0*/  LDCU UR5, c[0x0][0x360] ;  /* 0x00006c00ff0577ac */ /* 0x000f240008000800 */
[----:B----4-:R-:W-:-:S05]  /*1700*/  IMAD R16, R3, UR5, R0 ;  /* 0x0000000503107c24 */ /* 0x010fca000f8e0200 */
[----:B012---:R-:W-:Y:S02]  /*1710*/  SHF.L.U32 R18, R16, 0x2, RZ ;  /* 0x0000000210127819 */ /* 0x007fe400000006ff */
[----:B------:R-:W-:Y:S02]  /*1720*/  SHF.R.U32.HI R19, RZ, 0x7, R16 ;  /* 0x00000007ff137819 */ /* 0x000fe40000011610 */
[----:B------:R-:W-:-:S04]  /*1730*/  LOP3.LUT R18, R18, 0x1fc, RZ, 0xc0, !PT ;  /* 0x000001fc12127812 */ /* 0x000fc800078ec0ff */
[----:B------:R-:W-:-:S05]  /*1740*/  IADD3 R18, PT, PT, R9, 0x1020, R18 ;  /* 0x0000102009127810 */ /* 0x000fca0007ffe012 */
[----:B------:R-:W-:-:S05]  /*1750*/  IMAD R18, R19, 0x204, R18 ;  /* 0x0000020413127824 */ /* 0x000fca00078e0212 */
[----:B---3--:R3:W-:Y:S02]  /*1760*/  STS [R18], R11 ;  /* 0x0000000b12007388 */ /* 0x0087e40000000800 */
.L_x_134:
[----:B------:R-:W-:Y:S05]  /*1770*/  BSYNC.RECONVERGENT B0 ;  /* 0x0000000000007941 */ /* 0x000fea0003800200 */
.L_x_133:
        /* <DEDUP_REMOVED lines=10> */
[----:B----4-:R-:W-:Y:S02]  /*1820*/  ISETP.GE.AND P0, PT, R11, UR7, PT ;  /* 0x000000070b007c0c */ /* 0x010fe4000bf06270 */
[----:B------:R-:W-:Y:S02]  /*1830*/  MOV R11, RZ ;  /* 0x000000ff000b7202 */ /* 0x000fe40000000f00 */
[----:B------:R-:W-:-:S13]  /*1840*/  ISETP.GE.OR P0, PT, R17, UR6, P0 ;  /* 0x0000000611007c0c */ /* 0x000fda0008706670 */
[----:B------:R-:W3:Y:S02]  /*1850*/  @!P0 LDC.64 R14, c[0x0][0x388] ;  /* 0x0000e200ff0e8b82 */ /* 0x000ee40000000a00 */
[----:B---3--:R-:W-:-:S05]  /*1860*/  @!P0 IMAD.WIDE R14, R63, 0x4, R14 ;  /* 0x000000043f0e8825 */ /* 0x008fca00078e020e */
[----:B------:R-:W3:Y:S01]  /*1870*/  @!P0 LDG.E.CONSTANT R11, desc[UR8][R14.64] ;  /* 0x000000080e0b8981 */ /* 0x000ee2000c1e9900 */
[----:B------:R-:W4:Y:S02]  /*1880*/  LDCU UR5, c[0x0][0x360] ;  /* 0x00006c00ff0577ac */ /* 0x000f240008000800 */
[----:B----4-:R-:W-:-:S05]  /*1890*/  IMAD R16, R3, UR5, R0 ;  /* 0x0000000503107c24 */ /* 0x010fca000f8e0200 */
[----:B------:R-:W-:-:S04]  /*18a0*/  SHF.L.U32 R17, R16, 0x2, RZ ;  /* 0x0000000210117819 */ /* 0x000fc800000006ff */
[----:B012---:R-:W-:Y:S02]  /*18b0*/  LOP3.LUT R18, R17, 0x1fc, RZ, 0xc0, !PT ;  /* 0x000001fc11127812 */ /* 0x007fe400078ec0ff */
[----:B------:R-:W-:Y:S02]  /*18c0*/  SHF.R.U32.HI R17, RZ, 0x7, R16 ;  /* 0x00000007ff117819 */ /* 0x000fe40000011610 */
[----:B------:R-:W-:-:S05]  /*18d0*/  IADD3 R18, PT, PT, R9, 0x1020, R18 ;  /* 0x0000102009127810 */ /* 0x000fca0007ffe012 */
[----:B------:R-:W-:-:S05]  /*18e0*/  IMAD R18, R17, 0x204, R18 ;  /* 0x0000020411127824 */ /* 0x000fca00078e0212 */
[----:B---3--:R3:W-:Y:S02]  /*18f0*/  STS [R18+0x408], R11 ;  /* 0x0004080b12007388 */ /* 0x0087e40000000800 */
.L_x_136:
[----:B------:R-:W-:Y:S05]  /*1900*/  BSYNC.RECONVERGENT B0 ;  /* 0x0000000000007941 */ /* 0x000fea0003800200 */
.L_x_135:
        /* <DEDUP_REMOVED lines=18> */
[----:B------:R-:W-:Y:S02]  /*1a30*/  SHF.L.U32 R16, R13, 0x2, RZ ;  /* 0x000000020d107819 */ /* 0x000fe400000006ff */
[----:B------:R-:W-:Y:S02]  /*1a40*/  SHF.R.U32.HI R13, RZ, 0x7, R13 ;  /* 0x00000007ff0d7819 */ /* 0x000fe4000001160d */
[----:B------:R-:W-:-:S04]  /*1a50*/  LOP3.LUT R16, R16, 0x1fc, RZ, 0xc0, !PT ;  /* 0x000001fc10107812 */ /* 0x000fc800078ec0ff */
[----:B------:R-:W-:-:S05]  /*1a60*/  IADD3 R16, PT, PT, R9, 0x1020, R16 ;  /* 0x0000102009107810 */ /* 0x000fca0007ffe010 */
[----:B------:R-:W-:-:S05]  /*1a70*/  IMAD R16, R13, 0x204, R16 ;  /* 0x000002040d107824 */ /* 0x000fca00078e0210 */
[----:B---3--:R3:W-:Y:S02]  /*1a80*/  STS [R16+0x810], R11 ;  /* 0x0008100b10007388 */ /* 0x0087e40000000800 */
.L_x_138:
[----:B------:R-:W-:Y:S05]  /*1a90*/  BSYNC.RECONVERGENT B0 ;  /* 0x0000000000007941 */ /* 0x000fea0003800200 */
.L_x_137:
        /* <DEDUP_REMOVED lines=10> */
[----:B----4-:R-:W-:-:S04]  /*1b40*/  ISETP.GE.AND P0, PT, R11, UR7, PT ;  /* 0x000000070b007c0c */ /* 0x010fc8000bf06270 */
[----:B------:R-:W-:Y:S02]  /*1b50*/  ISETP.GE.OR P0, PT, R12, UR6, P0 ;  /* 0x000000060c007c0c */ /* 0x000fe40008706670 */
[----:B------:R-:W-:-:S11]  /*1b60*/  MOV R12, RZ ;  /* 0x000000ff000c7202 */ /* 0x000fd60000000f00 */
        /* <DEDUP_REMOVED lines=11> */
.L_x_139:
[----:B------:R-:W-:Y:S05]  /*1c20*/  BSYNC.RECONVERGENT B0 ;  /* 0x0000000000007941 */ /* 0x000fea0003800200 */
.L_x_124:
[----:B------:R-:W-:Y:S01]  /*1c30*/  IMAD R80, R3, 0x120, R8 ;  /* 0x0000012003507824 */ /* 0x000fe200078e0208 */
[----:B------:R-:W-:Y:S01]  /*1c40*/  LEA R62, R0, R9, 0x5 ;  /* 0x00000009003e7211 */ /* 0x000fe200078e28ff */
[----:B------:R-:W-:-:S03]  /*1c50*/  UISETP.LT.AND UP0, UPT, UR4, 0x1, UPT ;  /* 0x000000010400788c */ /* 0x000fc6000bf01270 */
[----:B---3--:R-:W-:Y:S01]  /*1c60*/  LDS.128 R12, [R80] ;  /* 0x00000000500c7984 */ /* 0x008fe20000000c00 */
[----:B------:R-:W-:-:S03]  /*1c70*/  USEL UR5, UR4, 0x1, !UP0 ;  /* 0x0000000104057887 */ /* 0x000fc6000c000000 */
[----:B------:R-:W3:Y:S01]  /*1c80*/  LDS.128 R44, [R62] ;  /* 0x000000003e2c7984 */ /* 0x000ee20000000c00 */
[----:B------:R-:W-:-:S03]  /*1c90*/  UIADD3 UR5, UPT, UPT, -UR5, 0x1, URZ ;  /* 0x0000000105057890 */ /* 0x000fc6000fffe1ff */
[----:B------:R-:W4:Y:S01]  /*1ca0*/  LDS.128 R40, [R62+0x10] ;  /* 0x000010003e287984 */ /* 0x000f220000000c00 */
[----:B------:R-:W-:-:S03]  /*1cb0*/  UISETP.NE.AND UP0, UPT, UR5, URZ, UPT ;  /* 0x000000ff0500728c */ /* 0x000fc6000bf05270 */
[----:B------:R-:W5:Y:S04]  /*1cc0*/  LDS.128 R48, [R62+0x200] ;  /* 0x000200003e307984 */ /* 0x000f680000000c00 */
[----:B------:R-:W5:Y:S04]  /*1cd0*/  LDS.128 R72, [R62+0x210] ;  /* 0x000210003e487984 */ /* 0x000f680000000c00 */
[----:B------:R-:W5:Y:S04]  /*1ce0*/  LDS.128 R36, [R80+0x40] ;  /* 0x0000400050247984 */ /* 0x000f680000000c00 */
[----:B------:R-:W5:Y:S04]  /*1cf0*/  LDS R110, [R62+0x220] ;  /* 0x000220003e6e7984 */ /* 0x000f680000000800 */
[----:B012---:R-:W0:Y:S04]  /*1d00*/  LDS.128 R16, [R80+0x20] ;  /* 0x0000200050107984 */ /* 0x007e280000000c00 */
[----:B------:R-:W1:Y:S04]  /*1d10*/  LDS.128 R8, [R80+0x90] ;  /* 0x0000900050087984 */ /* 0x000e680000000c00 */
[----:B------:R-:W-:Y:S04]  /*1d20*/  LDS.128 R64, [R80+0xb0] ;  /* 0x0000b00050407984 */ /* 0x000fe80000000c00 */
[----:B------:R-:W2:Y:S01]  /*1d30*/  LDS.128 R32, [R80+0xd0] ;  /* 0x0000d00050207984 */ /* 0x000ea20000000c00 */
[C---:B---3--:R-:W-:Y:S01]  /*1d40*/  FFMA R24, R12.reuse, R46, RZ ;  /* 0x0000002e0c187223 */ /* 0x048fe200000000ff */
[C---:B------:R-:W-:Y:S01]  /*1d50*/  FFMA R20, R12.reuse, R44, RZ ;  /* 0x0000002c0c147223 */ /* 0x040fe200000000ff */
[C---:B------:R-:W-:Y:S01]  /*1d60*/  FFMA R22, R12.reuse, R45, RZ ;  /* 0x0000002d0c167223 */ /* 0x040fe200000000ff */
[C---:B------:R-:W-:Y:S01]  /*1d70*/  FFMA R79, R12.reuse, R47, RZ ;  /* 0x0000002f0c4f7223 */ /* 0x040fe200000000ff */
[C---:B----4-:R-:W-:Y:S01]  /*1d80*/  FFMA R26, R12.reuse, R40, RZ ;  /* 0x000000280c1a7223 */ /* 0x050fe200000000ff */
[C---:B------:R-:W-:Y:S01]  /*1d90*/  FFMA R89, R12.reuse, R41, RZ ;  /* 0x000000290c597223 */ /* 0x040fe200000000ff */
[C---:B------:R-:W-:Y:S01]  /*1da0*/  FFMA R28, R12.reuse, R42, RZ ;  /* 0x0000002a0c1c7223 */ /* 0x040fe200000000ff */
[----:B------:R-:W-:Y:S01]  /*1db0*/  FFMA R95, R12, R43, RZ ;  /* 0x0000002b0c5f7223 */ /* 0x000fe200000000ff */
[----:B-----5:R-:W-:Y:S01]  /*1dc0*/  FFMA R87, R13, R51, R24 ;  /* 0x000000330d577223 */ /* 0x020fe20000000018 */
[----:B------:R-:W-:Y:S01]  /*1dd0*/  FFMA R81, R49, R13, R20 ;  /* 0x0000000d31517223 */ /* 0x000fe20000000014 */
[C---:B------:R-:W-:Y:S01]  /*1de0*/  FFMA R85, R13.reuse, R50, R22 ;  /* 0x000000320d557223 */ /* 0x040fe20000000016 */
[C---:B------:R-:W-:Y:S01]  /*1df0*/  FFMA R77, R13.reuse, R73, R26 ;  /* 0x000000490d4d7223 */ /* 0x040fe2000000001a */
[----:B------:R-:W-:Y:S01]  /*1e00*/  FFMA R79, R72, R13, R79 ;  /* 0x0000000d484f7223 */ /* 0x000fe2000000004f */
[C---:B------:R-:W-:Y:S01]  /*1e10*/  FFMA R89, R13.reuse, R74, R89 ;  /* 0x0000004a0d597223 */ /* 0x040fe20000000059 */
[----:B------:R-:W-:Y:S01]  /*1e20*/  FFMA R93, R13, R75, R28 ;  /* 0x0000004b0d5d7223 */ /* 0x000fe2000000001c */
[C---:B------:R-:W-:Y:S01]  /*1e30*/  FFMA R24, R38.reuse, R40, RZ ;  /* 0x0000002826187223 */ /* 0x040fe200000000ff */
[C---:B------:R-:W-:Y:S01]  /*1e40*/  FFMA R26, R38.reuse, R42, RZ ;  /* 0x0000002a261a7223 */ /* 0x040fe200000000ff */
[C---:B------:R-:W-:Y:S01]  /*1e50*/  FFMA R20, R38.reuse, R45, RZ ;  /* 0x0000002d26147223 */ /* 0x040fe200000000ff */
[----:B------:R-:W-:Y:S01]  /*1e60*/  FFMA R22, R38, R46, RZ ;  /* 0x0000002e26167223 */ /* 0x000fe200000000ff */
[----:B------:R-:W-:Y:S01]  /*1e70*/  FFMA R95, R110, R13, R95 ;  /* 0x0000000d6e5f7223 */ /* 0x000fe2000000005f */
[C---:B------:R-:W-:Y:S01]  /*1e80*/  FFMA R97, R39.reuse, R73, R24 ;  /* 0x0000004927617223 */ /* 0x040fe20000000018 */
[C---:B------:R-:W-:Y:S01]  /*1e90*/  FFMA R99, R39.reuse, R75, R26 ;  /* 0x0000004b27637223 */ /* 0x040fe2000000001a */
[----:B------:R-:W-:Y:S01]  /*1ea0*/  FFMA R125, R39, R50, R20 ;  /* 0x00000032277d7223 */ /* 0x000fe20000000014 */
[C---:B0-----:R-:W-:Y:S01]  /*1eb0*/  FFMA R106, R17.reuse, R44, RZ ;  /* 0x0000002c116a7223 */ /* 0x041fe200000000ff */
[C---:B------:R-:W-:Y:S01]  /*1ec0*/  FFMA R13, R17.reuse, R45, RZ ;  /* 0x0000002d110d7223 */ /* 0x040fe200000000ff */
[C---:B------:R-:W-:Y:S01]  /*1ed0*/  FFMA R12, R17.reuse, R46, RZ ;  /* 0x0000002e110c7223 */ /* 0x040fe200000000ff */
[C---:B------:R-:W-:Y:S01]  /*1ee0*/  FFMA R21, R17.reuse, R47, RZ ;  /* 0x0000002f11157223 */ /* 0x040fe200000000ff */
[C---:B------:R-:W-:Y:S01]  /*1ef0*/  FFMA R82, R17.reuse, R40, RZ ;  /* 0x0000002811527223 */ /* 0x040fe200000000ff */
[C---:B------:R-:W-:Y:S01]  /*1f00*/  FFMA R23, R17.reuse, R41, RZ ;  /* 0x0000002911177223 */ /* 0x040fe200000000ff */
[C---:B------:R-:W-:Y:S01]  /*1f10*/  FFMA R88, R17.reuse, R42, RZ ;  /* 0x0000002a11587223 */ /* 0x040fe200000000ff */
[----:B------:R-:W-:Y:S01]  /*1f20*/  FFMA R17, R17, R43, RZ ;  /* 0x0000002b11117223 */ /* 0x000fe200000000ff */
[----:B------:R-:W0:Y:S01]  /*1f30*/  LDS.128 R24, [R80+0xf0] ;  /* 0x0000f00050187984 */ /* 0x000e220000000c00 */
[----:B------:R-:W-:Y:S01]  /*1f40*/  FFMA R106, R49, R18, R106 ;  /* 0x00000012316a7223 */ /* 0x000fe2000000006a */
[C---:B------:R-:W-:Y:S01]  /*1f50*/  FFMA R78, R18.reuse, R50, R13 ;  /* 0x00000032124e7223 */ /* 0x040fe2000000000d */
[----:B------:R-:W-:Y:S01]  /*1f60*/  FFMA R12, R18, R51, R12 ;  /* 0x00000033120c7223 */ /* 0x000fe2000000000c */
[----:B------:R-:W-:Y:S01]  /*1f70*/  FFMA R16, R72, R18, R21 ;  /* 0x0000001248107223 */ /* 0x000fe20000000015 */
[C---:B------:R-:W-:Y:S01]  /*1f80*/  FFMA R82, R18.reuse, R73, R82 ;  /* 0x0000004912527223 */ /* 0x040fe20000000052 */
[C---:B------:R-:W-:Y:S01]  /*1f90*/  FFMA R86, R18.reuse, R74, R23 ;  /* 0x0000004a12567223 */ /* 0x040fe20000000017 */
[----:B------:R-:W-:Y:S01]  /*1fa0*/  FFMA R88, R18, R75, R88 ;  /* 0x0000004b12587223 */ /* 0x000fe20000000058 */
[----:B------:R-:W-:Y:S01]  /*1fb0*/  FFMA R90, R110, R18, R17 ;  /* 0x000000126e5a7223 */ /* 0x000fe20000000011 */
[CC--:B------:R-:W-:Y:S01]  /*1fc0*/  FFMA R18, R38.reuse, R44.reuse, RZ ;  /* 0x0000002c26127223 */ /* 0x0c0fe200000000ff */
[----:B------:R-:W-:Y:S01]  /*1fd0*/  FFMA R17, R39, R51, R22 ;  /* 0x0000003327117223 */ /* 0x000fe20000000016 */
[----:B------:R-:W3:Y:S01]  /*1fe0*/  LDS.128 R28, [R80+0x60] ;  /* 0x00006000501c7984 */ /* 0x000ee20000000c00 */
[C---:B------:R-:W-:Y:S01]  /*1ff0*/  FFMA R117, R38.reuse, R47, RZ ;  /* 0x0000002f26757223 */ /* 0x040fe200000000ff */
[C---:B------:R-:W-:Y:S01]  /*2000*/  FFMA R91, R38.reuse, R41, RZ ;  /* 0x00000029265b7223 */ /* 0x040fe200000000ff */
[----:B------:R-:W-:Y:S01]  /*2010*/  FFMA R21, R38, R43, RZ ;  /* 0x0000002b26157223 */ /* 0x000fe200000000ff */
[C---:B-1----:R-:W-:Y:S01]  /*2020*/  FFMA R20, R8.reuse, R44, RZ ;  /* 0x0000002c08147223 */ /* 0x042fe200000000ff */
[----:B------:R-:W-:Y:S01]  /*2030*/  FFMA R22, R8, R45, RZ ;  /* 0x0000002d08167223 */ /* 0x000fe200000000ff */
[-C--:B------:R-:W-:Y:S01]  /*2040*/  FFMA R13, R49, R39.reuse, R18 ;  /* 0x00000027310d7223 */ /* 0x080fe20000000012 */
[-C--:B------:R-:W-:Y:S01]  /*2050*/  FFMA R117, R72, R39.reuse, R117 ;  /* 0x0000002748757223 */ /* 0x080fe20000000075 */
[----:B------:R-:W-:Y:S01]  /*2060*/  FFMA R91, R39, R74, R91 ;  /* 0x0000004a275b7223 */ /* 0x000fe2000000005b */
[----:B------:R-:W-:Y:S01]  /*2070*/  FFMA R18, R110, R39, R21 ;  /* 0x000000276e127223 */ /* 0x000fe20000000015 */
[----:B------:R-:W-:Y:S01]  /*2080*/  FFMA R119, R49, R9, R20 ;  /* 0x0000000931777223 */ /* 0x000fe20000000014 */
[C---:B------:R-:W-:Y:S01]  /*2090*/  FFMA R39, R9.reuse, R50, R22 ;  /* 0x0000003209277223 */ /* 0x040fe20000000016 */
[C---:B------:R-:W-:Y:S01]  /*20a0*/  FFMA R38, R8.reuse, R46, RZ ;  /* 0x0000002e08267223 */ /* 0x040fe200000000ff */
[----:B------:R-:W1:Y:S01]  /*20b0*/  LDS.128 R20, [R80+0x70] ;  /* 0x0000700050147984 */ /* 0x000e620000000c00 */
[C---:B------:R-:W-:Y:S01]  /*20c0*/  FFMA R83, R8.reuse, R47, RZ ;  /* 0x0000002f08537223 */ /* 0x040fe200000000ff */
[C---:B------:R-:W-:Y:S01]  /*20d0*/  FFMA R48, R8.reuse, R40, RZ ;  /* 0x0000002808307223 */ /* 0x040fe200000000ff */
[C---:B------:R-:W-:Y:S01]  /*20e0*/  FFMA R111, R8.reuse, R41, RZ ;  /* 0x00000029086f7223 */ /* 0x040fe200000000ff */
[C---:B------:R-:W-:Y:S01]  /*20f0*/  FFMA R52, R8.reuse, R42, RZ ;  /* 0x0000002a08347223 */ /* 0x040fe200000000ff */
[----:B------:R-:W-:Y:S01]  /*2100*/  FFMA R121, R8, R43, RZ ;  /* 0x0000002b08797223 */ /* 0x000fe200000000ff */
[C---:B------:R-:W-:Y:S01]  /*2110*/  FFMA R105, R9.reuse, R51, R38 ;  /* 0x0000003309697223 */ /* 0x040fe20000000026 */
[----:B------:R-:W-:Y:S01]  /*2120*/  FFMA R83, R72, R9, R83 ;  /* 0x0000000948537223 */ /* 0x000fe20000000053 */
[C---:B------:R-:W-:Y:S01]  /*2130*/  FFMA R115, R9.reuse, R73, R48 ;  /* 0x0000004909737223 */ /* 0x040fe20000000030 */
[C---:B------:R-:W-:Y:S01]  /*2140*/  FFMA R111, R9.reuse, R74, R111 ;  /* 0x0000004a096f7223 */ /* 0x040fe2000000006f */
[----:B------:R-:W-:Y:S01]  /*2150*/  FFMA R113, R9, R75, R52 ;  /* 0x0000004b09717223 */ /* 0x000fe20000000034 */
[----:B------:R-:W-:Y:S01]  /*2160*/  FFMA R121, R110, R9, R121 ;  /* 0x000000096e797223 */ /* 0x000fe20000000079 */
[C---:B--2---:R-:W-:Y:S01]  /*2170*/  FFMA R33, R65.reuse, R41, RZ ;  /* 0x0000002941217223 */ /* 0x044fe200000000ff */
[C---:B------:R-:W-:Y:S01]  /*2180*/  FFMA R114, R65.reuse, R44, RZ ;  /* 0x0000002c41727223 */ /* 0x040fe200000000ff */
[C---:B------:R-:W-:Y:S01]  /*2190*/  FFMA R9, R65.reuse, R45, RZ ;  /* 0x0000002d41097223 */ /* 0x040fe200000000ff */
[C---:B------:R-:W-:Y:S01]  /*21a0*/  FFMA R76, R65.reuse, R46, RZ ;  /* 0x0000002e414c7223 */ /* 0x040fe200000000ff */
[C---:B------:R-:W-:Y:S01]  /*21b0*/  FFMA R37, R65.reuse, R47, RZ ;  /* 0x0000002f41257223 */ /* 0x040fe200000000ff */
[C---:B------:R-:W-:Y:S01]  /*21c0*/  FFMA R38, R65.reuse, R40, RZ ;  /* 0x0000002841267223 */ /* 0x040fe200000000ff */
[C---:B------:R-:W-:Y:S01]  /*21d0*/  FFMA R94, R65.reuse, R42, RZ ;  /* 0x0000002a415e7223 */ /* 0x040fe200000000ff */
[----:B------:R-:W-:Y:S01]  /*21e0*/  FFMA R65, R65, R43, RZ ;  /* 0x0000002b41417223 */ /* 0x000fe200000000ff */
[----:B------:R-:W-:Y:S01]  /*21f0*/  FFMA R64, R66, R74, R33 ;  /* 0x0000004a42407223 */ /* 0x000fe20000000021 */
[----:B------:R-:W-:Y:S01]  /*2200*/  FFMA R33, R34, R41, RZ ;  /* 0x0000002922217223 */ /* 0x000fe200000000ff */
[----:B------:R-:W-:Y:S01]  /*2210*/  FFMA R114, R49, R66, R114 ;  /* 0x0000004231727223 */ /* 0x000fe20000000072 */
[C---:B------:R-:W-:Y:S01]  /*2220*/  FFMA R8, R66.reuse, R50, R9 ;  /* 0x0000003242087223 */ /* 0x040fe20000000009 */
[----:B------:R-:W-:Y:S01]  /*2230*/  FFMA R76, R66, R51, R76 ;  /* 0x00000033424c7223 */ /* 0x000fe2000000004c */
[-C--:B------:R-:W-:Y:S01]  /*2240*/  FFMA R48, R72, R66.reuse, R37 ;  /* 0x0000004248307223 */ /* 0x080fe20000000025 */
[C---:B------:R-:W-:Y:S01]  /*2250*/  FFMA R38, R66.reuse, R73, R38 ;  /* 0x0000004942267223 */ /* 0x040fe20000000026 */
[----:B------:R-:W-:Y:S01]  /*2260*/  FFMA R94, R66, R75, R94 ;  /* 0x0000004b425e7223 */ /* 0x000fe2000000005e */
[----:B------:R-:W-:Y:S01]  /*2270*/  FFMA R96, R110, R66, R65 ;  /* 0x000000426e607223 */ /* 0x000fe20000000041 */
[C---:B------:R-:W-:Y:S01]  /*2280*/  FFMA R52, R34.reuse, R44, RZ ;  /* 0x0000002c22347223 */ /* 0x040fe200000000ff */
[C---:B------:R-:W-:Y:S01]  /*2290*/  FFMA R54, R34.reuse, R45, RZ ;  /* 0x0000002d22367223 */ /* 0x040fe200000000ff */
[C---:B------:R-:W-:Y:S01]  /*22a0*/  FFMA R66, R34.reuse, R46, RZ ;  /* 0x0000002e22427223 */ /* 0x040fe200000000ff */
[C---:B------:R-:W-:Y:S01]  /*22b0*/  FFMA R101, R34.reuse, R47, RZ ;  /* 0x0000002f22657223 */ /* 0x040fe200000000ff */
[C---:B------:R-:W-:Y:S01]  /*22c0*/  FFMA R92, R34.reuse, R40, RZ ;  /* 0x00000028225c7223 */ /* 0x040fe200000000ff */
[C---:B0-----:R-:W-:Y:S01]  /*22d0*/  FFMA R26, R34.reuse, R42, RZ ;  /* 0x0000002a221a7223 */ /* 0x041fe200000000ff */
[----:B------:R-:W-:Y:S01]  /*22e0*/  FFMA R37, R34, R43, RZ ;  /* 0x0000002b22257223 */ /* 0x000fe200000000ff */
[----:B---3--:R-:W-:Y:S01]  /*22f0*/  FFMA R30, R35, R74, R33 ;  /* 0x0000004a231e7223 */ /* 0x008fe20000000021 */
[-C--:B------:R-:W-:Y:S01]  /*2300*/  FFMA R112, R31, R40.reuse, RZ ;  /* 0x000000281f707223 */ /* 0x080fe200000000ff */
[----:B------:R-:W-:Y:S01]  /*2310*/  FFMA R118, R27, R40, RZ ;  /* 0x000000281b767223 */ /* 0x000fe200000000ff */
[-C--:B------:R-:W-:Y:S01]  /*2320*/  FFMA R69, R31, R41.reuse, RZ ;  /* 0x000000291f457223 */ /* 0x080fe200000000ff */
[----:B------:R-:W-:Y:S01]  /*2330*/  FFMA R33, R27, R41, RZ ;  /* 0x000000291b217223 */ /* 0x000fe200000000ff */
[----:B------:R-:W-:Y:S01]  /*2340*/  FFMA R123, R49, R35, R52 ;  /* 0x00000023317b7223 */ /* 0x000fe20000000034 */
[C---:B------:R-:W-:Y:S01]  /*2350*/  FFMA R9, R35.reuse, R50, R54 ;  /* 0x0000003223097223 */ /* 0x040fe20000000036 */
[C---:B------:R-:W-:Y:S01]  /*2360*/  FFMA R66, R35.reuse, R51, R66 ;  /* 0x0000003323427223 */ /* 0x040fe20000000042 */
[----:B------:R-:W-:Y:S01]  /*2370*/  FFMA R101, R72, R35, R101 ;  /* 0x0000002348657223 */ /* 0x000fe20000000065 */
[C---:B------:R-:W-:Y:S01]  /*2380*/  FFMA R92, R35.reuse, R73, R92 ;  /* 0x00000049235c7223 */ /* 0x040fe2000000005c */
[----:B------:R-:W-:Y:S01]  /*2390*/  FFMA R65, R35, R75, R26 ;  /* 0x0000004b23417223 */ /* 0x000fe2000000001a */
[----:B------:R-:W-:Y:S01]  /*23a0*/  FFMA R98, R110, R35, R37 ;  /* 0x000000236e627223 */ /* 0x000fe20000000025 */
[C---:B------:R-:W-:Y:S01]  /*23b0*/  FFMA R40, R31.reuse, R42, RZ ;  /* 0x0000002a1f287223 */ /* 0x040fe200000000ff */
[C---:B------:R-:W-:Y:S01]  /*23c0*/  FFMA R41, R31.reuse, R43, RZ ;  /* 0x0000002b1f297223 */ /* 0x040fe200000000ff */
[-C--:B------:R-:W-:Y:S01]  /*23d0*/  FFMA R109, R31, R44.reuse, RZ ;  /* 0x0000002c1f6d7223 */ /* 0x080fe200000000ff */
[----:B------:R-:W-:Y:S01]  /*23e0*/  FFMA R103, R27, R44, RZ ;  /* 0x0000002c1b677223 */ /* 0x000fe200000000ff */
[-C--:B------:R-:W-:Y:S01]  /*23f0*/  FFMA R53, R31, R45.reuse, RZ ;  /* 0x0000002d1f357223 */ /* 0x080fe200000000ff */
[----:B------:R-:W-:Y:S01]  /*2400*/  FFMA R37, R27, R45, RZ ;  /* 0x0000002d1b257223 */ /* 0x000fe200000000ff */
[-C--:B------:R-:W-:Y:S01]  /*2410*/  FFMA R116, R31, R46.reuse, RZ ;  /* 0x0000002e1f747223 */ /* 0x080fe200000000ff */
[----:B------:R-:W-:Y:S01]  /*2420*/  FFMA R108, R27, R46, RZ ;  /* 0x0000002e1b6c7223 */ /* 0x000fe200000000ff */
[-C--:B------:R-:W-:Y:S01]  /*2430*/  FFMA R55, R31, R47.reuse, RZ ;  /* 0x0000002f1f377223 */ /* 0x080fe200000000ff */
[C---:B------:R-:W-:Y:S01]  /*2440*/  FFMA R35, R27.reuse, R47, RZ ;  /* 0x0000002f1b237223 */ /* 0x040fe200000000ff */
[C---:B------:R-:W-:Y:S01]  /*2450*/  FFMA R104, R27.reuse, R42, RZ ;  /* 0x0000002a1b687223 */ /* 0x040fe200000000ff */
[----:B------:R-:W0:Y:S01]  /*2460*/  LDS.128 R44, [R80+0x100] ;  /* 0x00010000502c7984 */ /* 0x000e220000000c00 */
[----:B------:R-:W-:Y:S01]  /*2470*/  FFMA R107, R27, R43, RZ ;  /* 0x0000002b1b6b7223 */ /* 0x000fe200000000ff */
[C---:B-1----:R-:W-:Y:S01]  /*2480*/  FFMA R31, R20.reuse, R75, R40 ;  /* 0x0000004b141f7223 */ /* 0x042fe20000000028 */
[C---:B------:R-:W-:Y:S01]  /*2490*/  FFMA R100, R20.reuse, R110, R41 ;  /* 0x0000006e14647223 */ /* 0x040fe20000000029 */
[----:B------:R-:W1:Y:S01]  /*24a0*/  LDS.64 R26, [R62+0x408] ;  /* 0x000408003e1a7984 */ /* 0x000e620000000a00 */
[C---:B------:R-:W-:Y:S01]  /*24b0*/  FFMA R34, R20.reuse, R50, R53 ;  /* 0x0000003214227223 */ /* 0x040fe20000000035 */
[C---:B------:R-:W-:Y:S01]  /*24c0*/  FFMA R84, R20.reuse, R72, R55 ;  /* 0x0000004814547223 */ /* 0x040fe20000000037 */
[C---:B------:R-:W-:Y:S01]  /*24d0*/  FFMA R120, R20.reuse, R74, R69 ;  /* 0x0000004a14787223 */ /* 0x040fe20000000045 */
[----:B------:R-:W2:Y:S01]  /*24e0*/  LDS.128 R40, [R80+0x50] ;  /* 0x0000500050287984 */ /* 0x000ea20000000c00 */
[C---:B------:R-:W-:Y:S01]  /*24f0*/  FFMA R109, R20.reuse, R49, R109 ;  /* 0x00000031146d7223 */ /* 0x040fe2000000006d */
[C---:B------:R-:W-:Y:S01]  /*2500*/  FFMA R116, R20.reuse, R51, R116 ;  /* 0x0000003314747223 */ /* 0x040fe20000000074 */
[----:B------:R-:W-:Y:S01]  /*2510*/  FFMA R112, R20, R73, R112 ;  /* 0x0000004914707223 */ /* 0x000fe20000000070 */
[----:B------:R-:W3:Y:S04]  /*2520*/  LDS.128 R52, [R80+0xe0] ;  /* 0x0000e00050347984 */ /* 0x000ee80000000c00 */
[----:B------:R-:W4:Y:S01]  /*2530*/  LDS.128 R68, [R62+0x410] ;  /* 0x000410003e447984 */ /* 0x000f220000000c00 */
[C---:B0-----:R-:W-:Y:S01]  /*2540*/  FFMA R20, R44.reuse, R50, R37 ;  /* 0x000000322c147223 */ /* 0x041fe20000000025 */
[C---:B------:R-:W-:Y:S01]  /*2550*/  FFMA R50, R44.reuse, R72, R35 ;  /* 0x000000482c327223 */ /* 0x040fe20000000023 */
[C---:B------:R-:W-:Y:S01]  /*2560*/  FFMA R124, R44.reuse, R49, R103 ;  /* 0x000000312c7c7223 */ /* 0x040fe20000000067 */
[----:B------:R-:W-:Y:S01]  /*2570*/  FFMA R110, R44, R110, R107 ;  /* 0x0000006e2c6e7223 */ /* 0x000fe2000000006b */
[C---:B-1----:R-:W-:Y:S01]  /*2580*/  FFMA R35, R26.reuse, R67, R114 ;  /* 0x000000431a237223 */ /* 0x042fe20000000072 */
[----:B------:R-:W-:Y:S01]  /*2590*/  FFMA R37, R26, R19, R106 ;  /* 0x000000131a257223 */ /* 0x000fe2000000006a */
[-C--:B------:R-:W-:Y:S01]  /*25a0*/  FFMA R114, R14, R27.reuse, R85 ;  /* 0x0000001b0e727223 */ /* 0x080fe20000000055 */
[-C--:B------:R-:W-:Y:S01]  /*25b0*/  FFMA R85, R10, R27.reuse, R39 ;  /* 0x0000001b0a557223 */ /* 0x080fe20000000027 */
[C---:B--2---:R-:W-:Y:S01]  /*25c0*/  FFMA R106, R40.reuse, R26, R13 ;  /* 0x0000001a286a7223 */ /* 0x044fe2000000000d */
[-C--:B------:R-:W-:Y:S01]  /*25d0*/  FFMA R13, R19, R27.reuse, R78 ;  /* 0x0000001b130d7223 */ /* 0x080fe2000000004e */
[-C--:B------:R-:W-:Y:S01]  /*25e0*/  FFMA R103, R21, R27.reuse, R34 ;  /* 0x0000001b15677223 */ /* 0x080fe20000000022 */
[-C--:B------:R-:W-:Y:S01]  /*25f0*/  FFMA R39, R67, R27.reuse, R8 ;  /* 0x0000001b43277223 */ /* 0x080fe20000000008 */
[-C--:B------:R-:W-:Y:S01]  /*2600*/  FFMA R107, R45, R27.reuse, R20 ;  /* 0x0000001b2d6b7223 */ /* 0x080fe20000000014 */
[----:B------:R-:W-:Y:S01]  /*2610*/  FFMA R125, R40, R27, R125 ;  /* 0x0000001b287d7223 */ /* 0x000fe2000000007d */
[----:B------:R-:W-:Y:S01]  /*2620*/  FFMA R108, R44, R51, R108 ;  /* 0x000000332c6c7223 */ /* 0x000fe2000000006c */
[----:B---3--:R-:W-:Y:S01]  /*2630*/  FFMA R27, R52, R27, R9 ;  /* 0x0000001b341b7223 */ /* 0x008fe20000000009 */
[C---:B------:R-:W-:Y:S01]  /*2640*/  FFMA R118, R44.reuse, R73, R118 ;  /* 0x000000492c767223 */ /* 0x040fe20000000076 */
[----:B------:R-:W0:Y:S01]  /*2650*/  LDS.64 R8, [R62+0x420] ;  /* 0x000420003e087984 */ /* 0x000e220000000a00 */
[C---:B------:R-:W-:Y:S01]  /*2660*/  FFMA R104, R44.reuse, R75, R104 ;  /* 0x0000004b2c687223 */ /* 0x040fe20000000068 */
[----:B------:R-:W-:Y:S01]  /*2670*/  FFMA R122, R44, R74, R33 ;  /* 0x0000004a2c7a7223 */ /* 0x000fe20000000021 */
[----:B----4-:R-:W-:Y:S01]  /*2680*/  FFMA R72, R68, R10, R105 ;  /* 0x0000000a44487223 */ /* 0x010fe20000000069 */
[-C--:B------:R-:W-:Y:S01]  /*2690*/  FFMA R75, R10, R69.reuse, R83 ;  /* 0x000000450a4b7223 */ /* 0x080fe20000000053 */
[----:B------:R-:W-:Y:S01]  /*26a0*/  FFMA R73, R52, R69, R101 ;  /* 0x0000004534497223 */ /* 0x000fe20000000065 */
[C---:B------:R-:W-:Y:S01]  /*26b0*/  FFMA R34, R68.reuse, R19, R12 ;  /* 0x0000001344227223 */ /* 0x040fe2000000000c */
[C---:B------:R-:W-:Y:S01]  /*26c0*/  FFMA R33, R68.reuse, R21, R116 ;  /* 0x0000001544217223 */ /* 0x040fe20000000074 */
[C---:B------:R-:W-:Y:S01]  /*26d0*/  FFMA R105, R68.reuse, R45, R108 ;  /* 0x0000002d44697223 */ /* 0x040fe2000000006c */
[-C--:B------:R-:W-:Y:S01]  /*26e0*/  FFMA R83, R67, R69.reuse, R48 ;  /* 0x0000004543537223 */ /* 0x080fe20000000030 */
[----:B------:R-:W-:Y:S01]  /*26f0*/  FFMA R101, R45, R69, R50 ;  /* 0x000000452d657223 */ /* 0x000fe20000000032 */
[----:B------:R-:W-:Y:S01]  /*2700*/  FFMA R12, R68, R67, R76 ;  /* 0x00000043440c7223 */ /* 0x000fe2000000004c */
[CC--:B------:R-:W-:Y:S01]  /*2710*/  FFMA R108, R14.reuse, R69.reuse, R79 ;  /* 0x000000450e6c7223 */ /* 0x0c0fe2000000004f */
[----:B------:R-:W1:Y:S01]  /*2720*/  LDS.128 R48, [R62+0x620] ;  /* 0x000620003e307984 */ /* 0x000e620000000c00 */
[----:B------:R-:W-:Y:S01]  /*2730*/  FFMA R116, R14, R70, R77 ;  /* 0x000000460e747223 */ /* 0x000fe2000000004d */
[----:B------:R-:W-:Y:S01]  /*2740*/  FFMA R20, R40, R68, R17 ;  /* 0x0000004428147223 */ /* 0x000fe20000000011 */
[----:B------:R-:W-:Y:S01]  /*2750*/  FFMA R17, R21, R69, R84 ;  /* 0x0000004515117223 */ /* 0x000fe20000000054 */
[----:B------:R-:W2:Y:S01]  /*2760*/  LDS.128 R76, [R62+0x610] ;  /* 0x000610003e4c7984 */ /* 0x000ea20000000c00 */
[C---:B------:R-:W-:Y:S01]  /*2770*/  FFMA R102, R26.reuse, R14, R81 ;  /* 0x0000000e1a667223 */ /* 0x040fe20000000051 */
[C---:B------:R-:W-:Y:S01]  /*2780*/  FFMA R109, R26.reuse, R21, R109 ;  /* 0x000000151a6d7223 */ /* 0x040fe2000000006d */
[C---:B------:R-:W-:Y:S01]  /*2790*/  FFMA R119, R26.reuse, R10, R119 ;  /* 0x0000000a1a777223 */ /* 0x040fe20000000077 */
[----:B------:R-:W3:Y:S01]  /*27a0*/  LDS R84, [R62+0x60c] ;  /* 0x00060c003e547984 */ /* 0x000ee20000000800 */
[----:B------:R-:W-:Y:S01]  /*27b0*/  FFMA R81, R26, R45, R124 ;  /* 0x0000002d1a517223 */ /* 0x000fe2000000007c */
[C---:B------:R-:W-:Y:S01]  /*27c0*/  FFMA R123, R52.reuse, R26, R123 ;  /* 0x0000001a347b7223 */ /* 0x040fe2000000007b */
[-C--:B------:R-:W-:Y:S01]  /*27d0*/  FFMA R26, R52, R70.reuse, R92 ;  /* 0x00000046341a7223 */ /* 0x080fe2000000005c */
[----:B------:R-:W-:Y:S01]  /*27e0*/  FFMA R92, R45, R70, R118 ;  /* 0x000000462d5c7223 */ /* 0x000fe20000000076 */
[----:B------:R-:W-:Y:S01]  /*27f0*/  FFMA R74, R68, R14, R87 ;  /* 0x0000000e444a7223 */ /* 0x000fe20000000057 */
[----:B------:R-:W-:Y:S01]  /*2800*/  FFMA R44, R52, R68, R66 ;  /* 0x00000044342c7223 */ /* 0x000fe20000000042 */
[----:B------:R-:W-:Y:S01]  /*2810*/  FFMA R118, R14, R71, R89 ;  /* 0x000000470e767223 */ /* 0x000fe20000000059 */
[----:B------:R-:W-:Y:S01]  /*2820*/  FFMA R87, R19, R69, R16 ;  /* 0x0000004513577223 */ /* 0x000fe20000000010 */
[CC--:B------:R-:W-:Y:S01]  /*2830*/  FFMA R66, R40.reuse, R70.reuse, R97 ;  /* 0x0000004628427223 */ /* 0x0c0fe20000000061 */
[----:B------:R-:W-:Y:S01]  /*2840*/  FFMA R89, R67, R71, R64 ;  /* 0x0000004743597223 */ /* 0x000fe20000000040 */
[----:B------:R-:W-:Y:S01]  /*2850*/  FFMA R117, R40, R69, R117 ;  /* 0x0000004528757223 */ /* 0x000fe20000000075 */
[-C--:B------:R-:W-:Y:S01]  /*2860*/  FFMA R16, R21, R70.reuse, R112 ;  /* 0x0000004615107223 */ /* 0x080fe20000000070 */
[-C--:B------:R-:W-:Y:S01]  /*2870*/  FFMA R97, R19, R71.reuse, R86 ;  /* 0x0000004713617223 */ /* 0x080fe20000000056 */
[----:B------:R-:W-:Y:S01]  /*2880*/  FFMA R68, R10, R70, R115 ;  /* 0x000000460a447223 */ /* 0x000fe20000000073 */
[-C--:B------:R-:W-:Y:S01]  /*2890*/  FFMA R112, R40, R71.reuse, R91 ;  /* 0x0000004728707223 */ /* 0x080fe2000000005b */
[-C--:B------:R-:W-:Y:S01]  /*28a0*/  FFMA R69, R10, R71.reuse, R111 ;  /* 0x000000470a457223 */ /* 0x080fe2000000006f */
[-C--:B------:R-:W-:Y:S01]  /*28b0*/  FFMA R115, R21, R71.reuse, R120 ;  /* 0x0000004715737223 */ /* 0x080fe20000000078 */
[----:B------:R-:W-:Y:S01]  /*28c0*/  FFMA R91, R52, R71, R30 ;  /* 0x00000047345b7223 */ /* 0x000fe2000000001e */
[----:B0-----:R-:W-:Y:S01]  /*28d0*/  FFMA R64, R8, R14, R93 ;  /* 0x0000000e08407223 */ /* 0x001fe2000000005d */
[----:B------:R-:W-:Y:S01]  /*28e0*/  FFMA R86, R14, R9, R95 ;  /* 0x000000090e567223 */ /* 0x000fe2000000005f */
[----:B------:R-:W-:Y:S01]  /*28f0*/  FFMA R111, R45, R71, R122 ;  /* 0x000000472d6f7223 */ /* 0x000fe2000000007a */
[-C--:B------:R-:W-:Y:S01]  /*2900*/  FFMA R82, R19, R70.reuse, R82 ;  /* 0x0000004613527223 */ /* 0x080fe20000000052 */
[----:B------:R-:W-:Y:S01]  /*2910*/  FFMA R38, R67, R70, R38 ;  /* 0x0000004643267223 */ /* 0x000fe20000000026 */
[----:B------:R-:W-:Y:S01]  /*2920*/  FFMA R88, R8, R19, R88 ;  /* 0x0000001308587223 */ /* 0x000fe20000000058 */
[-C--:B------:R-:W-:Y:S01]  /*2930*/  FFMA R90, R19, R9.reuse, R90 ;  /* 0x00000009135a7223 */ /* 0x080fe2000000005a */
[----:B------:R-:W-:Y:S01]  /*2940*/  FFMA R71, R40, R9, R18 ;  /* 0x0000000928477223 */ /* 0x000fe20000000012 */
[C---:B------:R-:W-:Y:S01]  /*2950*/  FFMA R18, R8.reuse, R21, R31 ;  /* 0x0000001508127223 */ /* 0x040fe2000000001f */
[----:B------:R-:W-:Y:S01]  /*2960*/  FFMA R19, R21, R9, R100 ;  /* 0x0000000915137223 */ /* 0x000fe20000000064 */
[----:B------:R-:W-:Y:S01]  /*2970*/  FFMA R70, R8, R10, R113 ;  /* 0x0000000a08467223 */ /* 0x000fe20000000071 */
[-C--:B------:R-:W-:Y:S01]  /*2980*/  FFMA R14, R40, R8.reuse, R99 ;  /* 0x00000008280e7223 */ /* 0x080fe20000000063 */
[----:B------:R-:W-:Y:S01]  /*2990*/  FFMA R94, R8, R67, R94 ;  /* 0x00000043085e7223 */ /* 0x000fe2000000005e */
[----:B-1----:R-:W-:Y:S01]  /*29a0*/  FFMA R30, R48, R15, R118 ;  /* 0x0000000f301e7223 */ /* 0x002fe20000000076 */
[----:B------:R-:W-:Y:S01]  /*29b0*/  FFMA R96, R67, R9, R96 ;  /* 0x0000000943607223 */ /* 0x000fe20000000060 */
[----:B------:R-:W-:Y:S01]  /*29c0*/  FFMA R100, R52, R8, R65 ;  /* 0x0000000834647223 */ /* 0x000fe20000000041 */
[C---:B------:R-:W-:Y:S01]  /*29d0*/  FFMA R93, R15.reuse, R49, R64 ;  /* 0x000000310f5d7223 */ /* 0x040fe20000000040 */
[----:B------:R-:W-:Y:S01]  /*29e0*/  FFMA R118, R15, R50, R86 ;  /* 0x000000320f767223 */ /* 0x000fe20000000056 */
[----:B--2---:R-:W-:Y:S01]  /*29f0*/  FFMA R113, R41, R79, R66 ;  /* 0x0000004f29717223 */ /* 0x004fe20000000042 */
[----:B------:R-:W-:Y:S01]  /*2a00*/  FFMA R86, R76, R41, R125 ;  /* 0x000000294c567223 */ /* 0x000fe2000000007d */
[----:B------:R-:W0:Y:S01]  /*2a10*/  LDS.128 R64, [R80+0x30] ;  /* 0x0000300050407984 */ /* 0x000e220000000c00 */
[-C--:B------:R-:W-:Y:S01]  /*2a20*/  FFMA R121, R10, R9.reuse, R121 ;  /* 0x000000090a797223 */ /* 0x080fe20000000079 */
[----:B------:R-:W-:Y:S01]  /*2a30*/  FFMA R98, R52, R9, R98 ;  /* 0x0000000934627223 */ /* 0x000fe20000000062 */
[----:B------:R-:W-:Y:S01]  /*2a40*/  FFMA R104, R8, R45, R104 ;  /* 0x0000002d08687223 */ /* 0x000fe20000000068 */
[----:B------:R-:W-:Y:S01]  /*2a50*/  FFMA R110, R45, R9, R110 ;  /* 0x000000092d6e7223 */ /* 0x000fe2000000006e */
[----:B------:R-:W-:Y:S01]  /*2a60*/  FFMA R125, R41, R77, R20 ;  /* 0x0000004d297d7223 */ /* 0x000fe20000000014 */
[-C--:B---3--:R-:W-:Y:S01]  /*2a70*/  FFMA R99, R84, R15.reuse, R102 ;  /* 0x0000000f54637223 */ /* 0x088fe20000000066 */
[----:B------:R-:W-:Y:S01]  /*2a80*/  FFMA R114, R76, R15, R114 ;  /* 0x0000000f4c727223 */ /* 0x000fe20000000072 */
[C---:B------:R-:W-:Y:S01]  /*2a90*/  FFMA R95, R15.reuse, R77, R74 ;  /* 0x0000004d0f5f7223 */ /* 0x040fe2000000004a */
[C---:B------:R-:W-:Y:S01]  /*2aa0*/  FFMA R108, R15.reuse, R78, R108 ;  /* 0x0000004e0f6c7223 */ /* 0x040fe2000000006c */
[----:B------:R-:W-:Y:S01]  /*2ab0*/  FFMA R31, R15, R79, R116 ;  /* 0x0000004f0f1f7223 */ /* 0x000fe20000000074 */
[-C--:B------:R-:W-:Y:S01]  /*2ac0*/  FFMA R109, R84, R22.reuse, R109 ;  /* 0x00000016546d7223 */ /* 0x080fe2000000006d */
[----:B------:R-:W-:Y:S01]  /*2ad0*/  FFMA R20, R76, R22, R103 ;  /* 0x000000164c147223 */ /* 0x000fe20000000067 */
[C---:B------:R-:W-:Y:S01]  /*2ae0*/  FFMA R33, R22.reuse, R77, R33 ;  /* 0x0000004d16217223 */ /* 0x040fe20000000021 */
[C---:B------:R-:W-:Y:S01]  /*2af0*/  FFMA R10, R22.reuse, R78, R17 ;  /* 0x0000004e160a7223 */ /* 0x040fe20000000011 */
[----:B------:R-:W-:Y:S01]  /*2b00*/  FFMA R21, R22, R79, R16 ;  /* 0x0000004f16157223 */ /* 0x000fe20000000010 */
[----:B------:R-:W-:Y:S01]  /*2b10*/  FFMA R8, R48, R22, R115 ;  /* 0x0000001630087223 */ /* 0x000fe20000000073 */
[----:B------:R-:W-:Y:S01]  /*2b20*/  FFMA R9, R22, R49, R18 ;  /* 0x0000003116097223 */ /* 0x000fe20000000012 */
[----:B------:R-:W-:Y:S01]  /*2b30*/  FFMA R51, R76, R53, R27 ;  /* 0x000000354c337223 */ /* 0x000fe2000000001b */
[C---:B------:R-:W-:Y:S01]  /*2b40*/  FFMA R52, R41.reuse, R78, R117 ;  /* 0x0000004e29347223 */ /* 0x040fe20000000075 */
[----:B------:R-:W-:Y:S01]  /*2b50*/  FFMA R15, R41, R49, R14 ;  /* 0x00000031290f7223 */ /* 0x000fe2000000000e */
[-C--:B------:R-:W-:Y:S01]  /*2b60*/  FFMA R22, R22, R50.reuse, R19 ;  /* 0x0000003216167223 */ /* 0x080fe20000000013 */
[-C--:B------:R-:W-:Y:S01]  /*2b70*/  FFMA R27, R53, R77.reuse, R44 ;  /* 0x0000004d351b7223 */ /* 0x080fe2000000002c */
[----:B------:R-:W-:Y:S01]  /*2b80*/  FFMA R14, R41, R50, R71 ;  /* 0x00000032290e7223 */ /* 0x000fe20000000047 */
[----:B------:R-:W1:Y:S01]  /*2b90*/  LDS.128 R16, [R80+0xc0] ;  /* 0x0000c00050107984 */ /* 0x000e620000000c00 */
[C---:B------:R-:W-:Y:S01]  /*2ba0*/  FFMA R117, R11.reuse, R77, R72 ;  /* 0x0000004d0b757223 */ /* 0x040fe20000000048 */
[CC--:B------:R-:W-:Y:S01]  /*2bb0*/  FFMA R122, R11.reuse, R78.reuse, R75 ;  /* 0x0000004e0b7a7223 */ /* 0x0c0fe2000000004b */
[C---:B------:R-:W-:Y:S01]  /*2bc0*/  FFMA R115, R11.reuse, R79, R68 ;  /* 0x0000004f0b737223 */ /* 0x040fe20000000044 */
[----:B------:R-:W-:Y:S01]  /*2bd0*/  FFMA R120, R48, R11, R69 ;  /* 0x0000000b30787223 */ /* 0x000fe20000000045 */
[----:B------:R-:W-:Y:S01]  /*2be0*/  FFMA R103, R11, R49, R70 ;  /* 0x000000310b677223 */ /* 0x000fe20000000046 */
[C---:B------:R-:W-:Y:S01]  /*2bf0*/  FFMA R44, R53.reuse, R78, R73 ;  /* 0x0000004e352c7223 */ /* 0x040fe20000000049 */
[----:B------:R-:W2:Y:S01]  /*2c00*/  LDS.128 R68, [R62+0x810] ;  /* 0x000810003e447984 */ /* 0x000ea20000000c00 */
[-C--:B------:R-:W-:Y:S01]  /*2c10*/  FFMA R45, R53, R50.reuse, R98 ;  /* 0x00000032352d7223 */ /* 0x080fe20000000062 */
[-C--:B------:R-:W-:Y:S01]  /*2c20*/  FFMA R106, R84, R41.reuse, R106 ;  /* 0x00000029546a7223 */ /* 0x080fe2000000006a */
[----:B------:R-:W-:Y:S01]  /*2c30*/  FFMA R40, R48, R41, R112 ;  /* 0x0000002930287223 */ /* 0x000fe20000000070 */
[----:B------:R-:W3:Y:S01]  /*2c40*/  LDS.128 R72, [R62+0x820] ;  /* 0x000820003e487984 */ /* 0x000ee20000000c00 */
[-C--:B------:R-:W-:Y:S01]  /*2c50*/  FFMA R119, R84, R11.reuse, R119 ;  /* 0x0000000b54777223 */ /* 0x080fe20000000077 */
[C---:B------:R-:W-:Y:S01]  /*2c60*/  FFMA R124, R76.reuse, R11, R85 ;  /* 0x0000000b4c7c7223 */ /* 0x040fe20000000055 */
[----:B------:R-:W-:Y:S01]  /*2c70*/  FFMA R121, R11, R50, R121 ;  /* 0x000000320b797223 */ /* 0x000fe20000000079 */
        /* <DEDUP_REMOVED lines=9> */
[C---:B------:R-:W-:Y:S01]  /*2d10*/  FFMA R92, R64.reuse, R48, R97 ;  /* 0x00000030405c7223 */ /* 0x040fe20000000061 */
[----:B------:R-:W-:Y:S01]  /*2d20*/  FFMA R88, R64, R50, R90 ;  /* 0x0000003240587223 */ /* 0x000fe2000000005a */
[C---:B------:R-:W-:Y:S01]  /*2d30*/  FFMA R26, R48.reuse, R53, R91 ;  /* 0x00000035301a7223 */ /* 0x040fe2000000005b */
[----:B------:R-:W-:Y:S01]  /*2d40*/  FFMA R102, R48, R46, R111 ;  /* 0x0000002e30667223 */ /* 0x000fe2000000006f */
[-C--:B------:R-:W-:Y:S01]  /*2d50*/  FFMA R91, R53, R49.reuse, R100 ;  /* 0x00000031355b7223 */ /* 0x080fe20000000064 */
[C---:B------:R-:W-:Y:S01]  /*2d60*/  FFMA R111, R46.reuse, R49, R104 ;  /* 0x000000312e6f7223 */ /* 0x040fe20000000068 */
[----:B------:R-:W-:Y:S01]  /*2d70*/  FFMA R100, R46, R78, R101 ;  /* 0x0000004e2e647223 */ /* 0x000fe20000000065 */
[C---:B------:R-:W-:Y:S01]  /*2d80*/  FFMA R123, R84.reuse, R53, R123 ;  /* 0x00000035547b7223 */ /* 0x040fe2000000007b */
[----:B------:R-:W-:Y:S01]  /*2d90*/  FFMA R81, R84, R46, R81 ;  /* 0x0000002e54517223 */ /* 0x000fe20000000051 */
        /* <DEDUP_REMOVED lines=8> */
[----:B------:R-:W-:Y:S01]  /*2e20*/  FFMA R110, R16, R79, R38 ;  /* 0x0000004f106e7223 */ /* 0x000fe20000000026 */
[----:B--2---:R-:W-:Y:S01]  /*2e30*/  FFMA R104, R68, R65, R41 ;  /* 0x0000004144687223 */ /* 0x004fe20000000029 */
[C---:B------:R-:W-:Y:S01]  /*2e40*/  FFMA R39, R65.reuse, R69, R116 ;  /* 0x0000004541277223 */ /* 0x040fe20000000074 */
[C---:B------:R-:W-:Y:S01]  /*2e50*/  FFMA R94, R65.reuse, R70, R37 ;  /* 0x00000046415e7223 */ /* 0x040fe20000000025 */
[C---:B------:R-:W-:Y:S01]  /*2e60*/  FFMA R101, R65.reuse, R71, R112 ;  /* 0x0000004741657223 */ /* 0x040fe20000000070 */
[----:B---3--:R-:W-:Y:S01]  /*2e70*/  FFMA R82, R72, R65, R13 ;  /* 0x0000004148527223 */ /* 0x008fe2000000000d */
[C---:B------:R-:W-:Y:S01]  /*2e80*/  FFMA R97, R65.reuse, R73, R92 ;  /* 0x0000004941617223 */ /* 0x040fe2000000005c */
[CC--:B------:R-:W-:Y:S01]  /*2e90*/  FFMA R90, R65.reuse, R74.reuse, R11 ;  /* 0x0000004a415a7223 */ /* 0x0c0fe2000000000b */
[----:B------:R-:W-:Y:S01]  /*2ea0*/  FFMA R89, R65, R75, R88 ;  /* 0x0000004b41597223 */ /* 0x000fe20000000058 */
[C---:B------:R-:W-:Y:S01]  /*2eb0*/  FFMA R65, R42.reuse, R73, R40 ;  /* 0x000000492a417223 */ /* 0x040fe20000000028 */
[C---:B------:R-:W-:Y:S01]  /*2ec0*/  FFMA R40, R42.reuse, R74, R15 ;  /* 0x0000004a2a287223 */ /* 0x040fe2000000000f */
[----:B------:R-:W-:Y:S01]  /*2ed0*/  FFMA R37, R42, R75, R14 ;  /* 0x0000004b2a257223 */ /* 0x000fe2000000000e */
[----:B------:R-:W-:Y:S01]  /*2ee0*/  FFMA R84, R72, R42, R113 ;  /* 0x0000002a48547223 */ /* 0x000fe20000000071 */
[----:B------:R-:W0:Y:S01]  /*2ef0*/  LDS.128 R12, [R80+0x10] ;  /* 0x00001000500c7984 */ /* 0x000e220000000c00 */
[----:B------:R-:W-:Y:S01]  /*2f00*/  FFMA R116, R17, R70, R87 ;  /* 0x0000004611747223 */ /* 0x000fe20000000057 */
[----:B------:R-:W-:Y:S01]  /*2f10*/  FFMA R16, R16, R50, R96 ;  /* 0x0000003210107223 */ /* 0x000fe20000000060 */
[----:B------:R-:W-:Y:S01]  /*2f20*/  FFMA R109, R68, R23, R109 ;  /* 0x00000017446d7223 */ /* 0x000fe2000000006d */
[C---:B------:R-:W-:Y:S01]  /*2f30*/  FFMA R83, R23.reuse, R69, R20 ;  /* 0x0000004517537223 */ /* 0x040fe20000000014 */
[C---:B------:R-:W-:Y:S01]  /*2f40*/  FFMA R76, R23.reuse, R70, R33 ;  /* 0x00000046174c7223 */ /* 0x040fe20000000021 */
[C---:B------:R-:W-:Y:S01]  /*2f50*/  FFMA R35, R23.reuse, R71, R10 ;  /* 0x0000004717237223 */ /* 0x040fe2000000000a */
[----:B------:R-:W-:Y:S01]  /*2f60*/  FFMA R78, R72, R23, R21 ;  /* 0x00000017484e7223 */ /* 0x000fe20000000015 */
[C---:B------:R-:W-:Y:S01]  /*2f70*/  FFMA R79, R23.reuse, R73, R8 ;  /* 0x00000049174f7223 */ /* 0x040fe20000000008 */
[CC--:B------:R-:W-:Y:S01]  /*2f80*/  FFMA R92, R23.reuse, R74.reuse, R9 ;  /* 0x0000004a175c7223 */ /* 0x0c0fe20000000009 */
[----:B------:R-:W-:Y:S01]  /*2f90*/  FFMA R113, R23, R75, R22 ;  /* 0x0000004b17717223 */ /* 0x000fe20000000016 */
[C---:B------:R-:W-:Y:S01]  /*2fa0*/  FFMA R87, R17.reuse, R71, R64 ;  /* 0x0000004711577223 */ /* 0x040fe20000000040 */
[C---:B------:R-:W-:Y:S01]  /*2fb0*/  FFMA R33, R17.reuse, R73, R48 ;  /* 0x0000004911217223 */ /* 0x040fe20000000030 */
[C---:B------:R-:W-:Y:S01]  /*2fc0*/  FFMA R96, R17.reuse, R74, R49 ;  /* 0x0000004a11607223 */ /* 0x040fe20000000031 */
[----:B------:R-:W1:Y:S01]  /*2fd0*/  LDS.128 R20, [R62+0xa10] ;  /* 0x000a10003e147984 */ /* 0x000e620000000c00 */
[-C--:B------:R-:W-:Y:S01]  /*2fe0*/  FFMA R64, R54, R69.reuse, R51 ;  /* 0x0000004536407223 */ /* 0x080fe20000000033 */
[----:B------:R-:W-:Y:S01]  /*2ff0*/  FFMA R77, R17, R69, R34 ;  /* 0x00000045114d7223 */ /* 0x000fe20000000022 */
[-C--:B------:R-:W-:Y:S01]  /*3000*/  FFMA R41, R42, R71.reuse, R52 ;  /* 0x000000472a297223 */ /* 0x080fe20000000034 */
[----:B------:R-:W2:Y:S01]  /*3010*/  LDS.128 R8, [R80+0xa0] ;  /* 0x0000a00050087984 */ /* 0x000ea20000000c00 */
[C---:B------:R-:W-:Y:S01]  /*3020*/  FFMA R52, R54.reuse, R70, R27 ;  /* 0x0000004636347223 */ /* 0x040fe2000000001b */
[----:B------:R-:W-:Y:S01]  /*3030*/  FFMA R27, R54, R71, R44 ;  /* 0x00000047361b7223 */ /* 0x000fe2000000002c */
[----:B------:R-:W-:Y:S01]  /*3040*/  FFMA R44, R72, R54, R85 ;  /* 0x00000036482c7223 */ /* 0x000fe20000000055 */
[----:B------:R-:W3:Y:S01]  /*3050*/  LDS.128 R48, [R62+0xa20] ;  /* 0x000a20003e307984 */ /* 0x000ee20000000c00 */
[C---:B------:R-:W-:Y:S01]  /*3060*/  FFMA R85, R54.reuse, R73, R26 ;  /* 0x0000004936557223 */ /* 0x040fe2000000001a */
[----:B------:R-:W-:Y:S01]  /*3070*/  FFMA R26, R54, R74, R91 ;  /* 0x0000004a361a7223 */ /* 0x000fe2000000005b */
[C---:B------:R-:W-:Y:S01]  /*3080*/  FFMA R91, R47.reuse, R69, R98 ;  /* 0x000000452f5b7223 */ /* 0x040fe20000000062 */
[----:B------:R-:W4:Y:S01]  /*3090*/  LDS R34, [R62+0xa30] ;  /* 0x000a30003e227984 */ /* 0x000f220000000800 */
[C---:B------:R-:W-:Y:S01]  /*30a0*/  FFMA R98, R47.reuse, R70, R105 ;  /* 0x000000462f627223 */ /* 0x040fe20000000069 */
[C---:B------:R-:W-:Y:S01]  /*30b0*/  FFMA R105, R47.reuse, R71, R100 ;  /* 0x000000472f697223 */ /* 0x040fe20000000064 */
[----:B------:R-:W-:Y:S01]  /*30c0*/  FFMA R100, R72, R47, R107 ;  /* 0x0000002f48647223 */ /* 0x000fe2000000006b */
[C---:B------:R-:W-:Y:S01]  /*30d0*/  FFMA R107, R47.reuse, R73, R102 ;  /* 0x000000492f6b7223 */ /* 0x040fe20000000066 */
[-C--:B------:R-:W-:Y:S01]  /*30e0*/  FFMA R112, R68, R17.reuse, R53 ;  /* 0x0000001144707223 */ /* 0x080fe20000000035 */
[----:B------:R-:W-:Y:S01]  /*30f0*/  FFMA R102, R47, R74, R111 ;  /* 0x0000004a2f667223 */ /* 0x000fe2000000006f */
[----:B------:R-:W-:Y:S01]  /*3100*/  FFMA R110, R72, R17, R110 ;  /* 0x00000011486e7223 */ /* 0x000fe2000000006e */
[-C--:B------:R-:W-:Y:S01]  /*3110*/  FFMA R53, R17, R75.reuse, R16 ;  /* 0x0000004b11357223 */ /* 0x080fe20000000010 */
[----:B------:R-:W-:Y:S01]  /*3120*/  FFMA R111, R47, R75, R46 ;  /* 0x0000004b2f6f7223 */ /* 0x000fe2000000002e */
        /* <DEDUP_REMOVED lines=8> */
[-C--:B------:R-:W-:Y:S01]  /*31b0*/  FFMA R31, R12, R75.reuse, R118 ;  /* 0x0000004b0c1f7223 */ /* 0x080fe20000000076 */
[----:B------:R-:W-:Y:S01]  /*31c0*/  FFMA R45, R54, R75, R45 ;  /* 0x0000004b362d7223 */ /* 0x000fe2000000002d */
[----:B------:R-:W-:Y:S01]  /*31d0*/  FFMA R81, R68, R47, R81 ;  /* 0x0000002f44517223 */ /* 0x000fe20000000051 */
[C---:B------:R-:W-:Y:S01]  /*31e0*/  FFMA R123, R12.reuse, R69, R114 ;  /* 0x000000450c7b7223 */ /* 0x040fe20000000072 */
[CC--:B------:R-:W-:Y:S01]  /*31f0*/  FFMA R99, R12.reuse, R68.reuse, R99 ;  /* 0x000000440c637223 */ /* 0x0c0fe20000000063 */
[----:B------:R-:W-:Y:S01]  /*3200*/  FFMA R47, R12, R71, R108 ;  /* 0x000000470c2f7223 */ /* 0x000fe2000000006c */
[-C--:B-1----:R-:W-:Y:S01]  /*3210*/  FFMA R93, R13, R23.reuse, R46 ;  /* 0x000000170d5d7223 */ /* 0x082fe2000000002e */
[----:B------:R-:W-:Y:S01]  /*3220*/  FFMA R125, R43, R23, R38 ;  /* 0x000000172b7d7223 */ /* 0x000fe20000000026 */
[C---:B------:R-:W-:Y:S01]  /*3230*/  FFMA R99, R21.reuse, R13, R99 ;  /* 0x0000000d15637223 */ /* 0x040fe20000000063 */
[----:B------:R-:W-:Y:S01]  /*3240*/  FFMA R106, R21, R43, R106 ;  /* 0x0000002b156a7223 */ /* 0x000fe2000000006a */
[C---:B--2---:R-:W-:Y:S01]  /*3250*/  FFMA R54, R8.reuse, R68, R119 ;  /* 0x0000004408367223 */ /* 0x044fe20000000077 */
[C---:B------:R-:W-:Y:S01]  /*3260*/  FFMA R124, R8.reuse, R69, R124 ;  /* 0x00000045087c7223 */ /* 0x040fe2000000007c */
[C---:B------:R-:W-:Y:S01]  /*3270*/  FFMA R114, R8.reuse, R70, R117 ;  /* 0x0000004608727223 */ /* 0x040fe20000000075 */
[C---:B------:R-:W-:Y:S01]  /*3280*/  FFMA R119, R8.reuse, R71, R122 ;  /* 0x0000004708777223 */ /* 0x040fe2000000007a */
[C---:B---3--:R-:W-:Y:S01]  /*3290*/  FFMA R46, R13.reuse, R50, R17 ;  /* 0x000000320d2e7223 */ /* 0x048fe20000000011 */
[----:B------:R-:W-:Y:S01]  /*32a0*/  FFMA R95, R13, R51, R16 ;  /* 0x000000330d5f7223 */ /* 0x000fe20000000010 */
[----:B------:R-:W-:Y:S01]  /*32b0*/  FFMA R118, R8, R72, R115 ;  /* 0x0000004808767223 */ /* 0x000fe20000000073 */
[----:B------:R-:W0:Y:S01]  /*32c0*/  LDS.64 R16, [R62+0xc30] ;  /* 0x000c30003e107984 */ /* 0x000e220000000a00 */
[----:B----4-:R-:W-:Y:S01]  /*32d0*/  FFMA R72, R34, R13, R31 ;  /* 0x0000000d22487223 */ /* 0x010fe2000000001f */
[C---:B------:R-:W-:Y:S01]  /*32e0*/  FFMA R115, R8.reuse, R73, R120 ;  /* 0x0000004908737223 */ /* 0x040fe20000000078 */
[C---:B------:R-:W-:Y:S01]  /*32f0*/  FFMA R74, R8.reuse, R74, R103 ;  /* 0x0000004a084a7223 */ /* 0x040fe20000000067 */
[----:B------:R-:W1:Y:S01]  /*3300*/  LDS.128 R68, [R62+0xc20] ;  /* 0x000c20003e447984 */ /* 0x000e620000000c00 */
[----:B------:R-:W-:Y:S01]  /*3310*/  FFMA R73, R21, R66, R104 ;  /* 0x0000004215497223 */ /* 0x000fe20000000068 */
[----:B------:R-:W-:Y:S01]  /*3320*/  FFMA R121, R8, R75, R121 ;  /* 0x0000004b08797223 */ /* 0x000fe20000000079 */
[C---:B------:R-:W-:Y:S01]  /*3330*/  FFMA R104, R66.reuse, R22, R39 ;  /* 0x0000001642687223 */ /* 0x040fe20000000027 */
[----:B------:R-:W2:Y:S01]  /*3340*/  LDS.64 R30, [R62+0xc18] ;  /* 0x000c18003e1e7984 */ /* 0x000ea20000000a00 */
[----:B------:R-:W-:Y:S01]  /*3350*/  FFMA R103, R66, R49, R82 ;  /* 0x0000003142677223 */ /* 0x000fe20000000052 */
[----:B------:R-:W-:Y:S01]  /*3360*/  FFMA R108, R48, R13, R47 ;  /* 0x0000000d306c7223 */ /* 0x000fe2000000002f */
[C---:B------:R-:W-:Y:S01]  /*3370*/  FFMA R39, R66.reuse, R23, R94 ;  /* 0x0000001742277223 */ /* 0x040fe2000000005e */
[----:B------:R-:W-:Y:S01]  /*3380*/  FFMA R82, R66, R50, R97 ;  /* 0x0000003242527223 */ /* 0x000fe20000000061 */
[----:B------:R-:W-:Y:S01]  /*3390*/  FFMA R47, R13, R49, R42 ;  /* 0x000000310d2f7223 */ /* 0x000fe2000000002a */
[----:B------:R-:W-:Y:S01]  /*33a0*/  FFMA R94, R48, R66, R101 ;  /* 0x00000042305e7223 */ /* 0x000fe20000000065 */
[----:B------:R-:W-:Y:S01]  /*33b0*/  FFMA R97, R66, R51, R90 ;  /* 0x0000003342617223 */ /* 0x000fe2000000005a */
[----:B------:R-:W-:Y:S01]  /*33c0*/  FFMA R38, R48, R43, R41 ;  /* 0x0000002b30267223 */ /* 0x000fe20000000029 */
        /* <DEDUP_REMOVED lines=23> */
[----:B0-----:R-:W-:Y:S01]  /*3540*/  FFMA R26, R16, R14, R95 ;  /* 0x0000000e101a7223 */ /* 0x001fe2000000005f */
[----:B------:R-:W-:Y:S01]  /*3550*/  FFMA R95, R14, R17, R72 ;  /* 0x000000110e5f7223 */ /* 0x000fe20000000048 */
[----:B------:R-:W-:Y:S01]  /*3560*/  FFMA R112, R18, R22, R77 ;  /* 0x0000001612707223 */ /* 0x000fe2000000004d */
[----:B------:R-:W-:Y:S01]  /*3570*/  FFMA R20, R48, R18, R87 ;  /* 0x0000001230147223 */ /* 0x000fe20000000057 */
[C---:B-1----:R-:W-:Y:S01]  /*3580*/  FFMA R64, R14.reuse, R70, R47 ;  /* 0x000000460e407223 */ /* 0x042fe2000000002f */
[----:B------:R-:W-:Y:S01]  /*3590*/  FFMA R101, R14, R71, R46 ;  /* 0x000000470e657223 */ /* 0x000fe2000000002e */
[----:B------:R-:W-:Y:S01]  /*35a0*/  FFMA R33, R18, R51, R96 ;  /* 0x0000003312217223 */ /* 0x000fe20000000060 */
[----:B------:R-:W-:Y:S01]  /*35b0*/  FFMA R72, R68, R14, R93 ;  /* 0x0000000e44487223 */ /* 0x000fe2000000005d */
[----:B------:R-:W0:Y:S01]  /*35c0*/  LDS.128 R44, [R80+0x80] ;  /* 0x00008000502c7984 */ /* 0x000e220000000c00 */
[C---:B------:R-:W-:Y:S01]  /*35d0*/  FFMA R77, R18.reuse, R23, R116 ;  /* 0x00000017124d7223 */ /* 0x040fe20000000074 */
[----:B------:R-:W-:Y:S01]  /*35e0*/  FFMA R87, R18, R49, R110 ;  /* 0x0000003112577223 */ /* 0x000fe2000000006e */
[----:B------:R-:W-:Y:S01]  /*35f0*/  FFMA R96, R34, R18, R53 ;  /* 0x0000001222607223 */ /* 0x000fe20000000035 */
[----:B--2---:R-:W-:Y:S01]  /*3600*/  FFMA R74, R30, R14, R99 ;  /* 0x0000000e1e4a7223 */ /* 0x004fe20000000063 */
[C---:B------:R-:W-:Y:S01]  /*3610*/  FFMA R75, R14.reuse, R31, R75 ;  /* 0x0000001f0e4b7223 */ /* 0x040fe2000000004b */
[----:B------:R-:W-:Y:S01]  /*3620*/  FFMA R108, R14, R69, R108 ;  /* 0x000000450e6c7223 */ /* 0x000fe2000000006c */
[C---:B------:R-:W-:Y:S01]  /*3630*/  FFMA R93, R67.reuse, R17, R66 ;  /* 0x00000011435d7223 */ /* 0x040fe20000000042 */
[----:B------:R-:W-:Y:S01]  /*3640*/  FFMA R18, R28, R31, R42 ;  /* 0x0000001f1c127223 */ /* 0x000fe2000000002a */
[----:B------:R-:W-:Y:S01]  /*3650*/  FFMA R14, R16, R28, R40 ;  /* 0x0000001c100e7223 */ /* 0x000fe20000000028 */
[----:B------:R-:W-:Y:S01]  /*3660*/  FFMA R66, R28, R70, R41 ;  /* 0x000000461c427223 */ /* 0x000fe20000000029 */
[----:B------:R-:W-:Y:S01]  /*3670*/  FFMA R99, R67, R71, R82 ;  /* 0x0000004743637223 */ /* 0x000fe20000000052 */
[----:B------:R1:W2:Y:S01]  /*3680*/  LDS.128 R40, [R80+0x110] ;  /* 0x0001100050287984 */ /* 0x0002a20000000c00 */
[-C--:B------:R-:W-:Y:S01]  /*3690*/  FFMA R106, R30, R28.reuse, R106 ;  /* 0x0000001c1e6a7223 */ /* 0x080fe2000000006a */
[----:B------:R-:W-:Y:S01]  /*36a0*/  FFMA R90, R28, R17, R90 ;  /* 0x000000111c5a7223 */ /* 0x000fe2000000005a */
[----:B------:R-:W-:Y:S01]  /*36b0*/  FFMA R82, R68, R28, R125 ;  /* 0x0000001c44527223 */ /* 0x000fe2000000007d */
[C---:B------:R-:W-:Y:S01]  /*36c0*/  FFMA R38, R28.reuse, R69, R38 ;  /* 0x000000451c267223 */ /* 0x040fe20000000026 */
[----:B------:R-:W-:Y:S01]  /*36d0*/  FFMA R28, R28, R71, R12 ;  /* 0x000000471c1c7223 */ /* 0x000fe2000000000c */
[C---:B------:R-:W-:Y:S01]  /*36e0*/  FFMA R53, R55.reuse, R23, R52 ;  /* 0x0000001737357223 */ /* 0x040fe20000000034 */
[----:B------:R-:W-:Y:S01]  /*36f0*/  FFMA R12, R16, R10, R37 ;  /* 0x0000000a100c7223 */ /* 0x000fe20000000025 */
[----:B------:R-:W-:Y:S01]  /*3700*/  FFMA R52, R55, R50, R85 ;  /* 0x0000003237347223 */ /* 0x000fe20000000055 */
[----:B------:R-:W-:Y:S01]  /*3710*/  FFMA R37, R10, R17, R86 ;  /* 0x000000110a257223 */ /* 0x000fe20000000056 */
[----:B------:R-:W-:Y:S01]  /*3720*/  FFMA R73, R30, R67, R73 ;  /* 0x000000431e497223 */ /* 0x000fe20000000049 */
[C---:B------:R-:W-:Y:S01]  /*3730*/  FFMA R115, R67.reuse, R31, R104 ;  /* 0x0000001f43737223 */ /* 0x040fe20000000068 */
[-C--:B------:R-:W-:Y:S01]  /*3740*/  FFMA R97, R16, R67.reuse, R97 ;  /* 0x0000004310617223 */ /* 0x080fe20000000061 */
[C---:B------:R-:W-:Y:S01]  /*3750*/  FFMA R39, R68.reuse, R67, R39 ;  /* 0x0000004344277223 */ /* 0x040fe20000000027 */
[C---:B------:R-:W-:Y:S01]  /*3760*/  FFMA R85, R67.reuse, R69, R94 ;  /* 0x0000004543557223 */ /* 0x040fe2000000005e */
[----:B------:R-:W-:Y:S01]  /*3770*/  FFMA R103, R67, R70, R103 ;  /* 0x0000004643677223 */ /* 0x000fe20000000067 */
[-C--:B------:R-:W-:Y:S01]  /*3780*/  FFMA R86, R68, R10.reuse, R65 ;  /* 0x0000000a44567223 */ /* 0x080fe20000000041 */
[----:B------:R-:W-:Y:S01]  /*3790*/  FFMA R110, R30, R10, R117 ;  /* 0x0000000a1e6e7223 */ /* 0x000fe20000000075 */
[C---:B------:R-:W-:Y:S01]  /*37a0*/  FFMA R104, R10.reuse, R31, R89 ;  /* 0x0000001f0a687223 */ /* 0x040fe20000000059 */
[C---:B------:R-:W-:Y:S01]  /*37b0*/  FFMA R84, R10.reuse, R69, R84 ;  /* 0x000000450a547223 */ /* 0x040fe20000000054 */
[C---:B------:R-:W-:Y:S01]  /*37c0*/  FFMA R94, R10.reuse, R70, R13 ;  /* 0x000000460a5e7223 */ /* 0x040fe2000000000d */
[-C--:B------:R-:W-:Y:S01]  /*37d0*/  FFMA R67, R10, R71.reuse, R114 ;  /* 0x000000470a437223 */ /* 0x080fe20000000072 */
[C---:B------:R-:W-:Y:S01]  /*37e0*/  FFMA R65, R19.reuse, R71, R8 ;  /* 0x0000004713417223 */ /* 0x040fe20000000008 */
[C---:B------:R-:W-:Y:S01]  /*37f0*/  FFMA R13, R19.reuse, R17, R96 ;  /* 0x00000011130d7223 */ /* 0x040fe20000000060 */
[C---:B------:R-:W-:Y:S01]  /*3800*/  FFMA R89, R19.reuse, R69, R20 ;  /* 0x0000004513597223 */ /* 0x040fe20000000014 */
[----:B------:R-:W-:Y:S01]  /*3810*/  FFMA R8, R16, R24, R9 ;  /* 0x0000001810087223 */ /* 0x000fe20000000009 */
[----:B------:R-:W-:Y:S01]  /*3820*/  FFMA R10, R24, R70, R27 ;  /* 0x00000046180a7223 */ /* 0x000fe2000000001b */
[-C--:B-1----:R-:W-:Y:S01]  /*3830*/  FFMA R80, R30, R24.reuse, R121 ;  /* 0x000000181e507223 */ /* 0x082fe20000000079 */
[C---:B------:R-:W-:Y:S01]  /*3840*/  FFMA R20, R24.reuse, R31, R123 ;  /* 0x0000001f18147223 */ /* 0x040fe2000000007b */
[----:B------:R-:W-:Y:S01]  /*3850*/  FFMA R9, R24, R17, R54 ;  /* 0x0000001118097223 */ /* 0x000fe20000000036 */
[----:B------:R-:W-:Y:S01]  /*3860*/  FFMA R96, R68, R24, R53 ;  /* 0x0000001844607223 */ /* 0x000fe20000000035 */
[C---:B------:R-:W-:Y:S01]  /*3870*/  FFMA R88, R24.reuse, R69, R88 ;  /* 0x0000004518587223 */ /* 0x040fe20000000058 */
[----:B------:R-:W-:Y:S01]  /*3880*/  FFMA R27, R24, R71, R52 ;  /* 0x00000047181b7223 */ /* 0x000fe20000000034 */
[C---:B0-----:R-:W-:Y:S01]  /*3890*/  FFMA R24, R44.reuse, R22, R83 ;  /* 0x000000162c187223 */ /* 0x041fe20000000053 */
[C---:B------:R-:W-:Y:S01]  /*38a0*/  FFMA R47, R44.reuse, R23, R76 ;  /* 0x000000172c2f7223 */ /* 0x040fe2000000004c */
[C---:B------:R-:W-:Y:S01]  /*38b0*/  FFMA R76, R44.reuse, R48, R35 ;  /* 0x000000302c4c7223 */ /* 0x040fe20000000023 */
[C---:B------:R-:W-:Y:S01]  /*38c0*/  FFMA R83, R44.reuse, R49, R78 ;  /* 0x000000312c537223 */ /* 0x040fe2000000004e */
[C---:B------:R-:W-:Y:S01]  /*38d0*/  FFMA R109, R44.reuse, R21, R109 ;  /* 0x000000152c6d7223 */ /* 0x040fe2000000006d */
[C---:B------:R-:W-:Y:S01]  /*38e0*/  FFMA R78, R44.reuse, R50, R79 ;  /* 0x000000322c4e7223 */ /* 0x040fe2000000004f */
[-C--:B------:R-:W-:Y:S01]  /*38f0*/  FFMA R35, R44, R51.reuse, R92 ;  /* 0x000000332c237223 */ /* 0x080fe2000000005c */
[C---:B--2---:R-:W-:Y:S01]  /*3900*/  FFMA R48, R40.reuse, R48, R105 ;  /* 0x0000003028307223 */ /* 0x044fe20000000069 */
[C---:B------:R-:W-:Y:S01]  /*3910*/  FFMA R50, R40.reuse, R50, R107 ;  /* 0x0000003228327223 */ /* 0x040fe2000000006b */
[----:B------:R-:W-:Y:S01]  /*3920*/  FFMA R51, R40, R51, R102 ;  /* 0x0000003328337223 */ /* 0x000fe20000000066 */
[----:B------:R-:W-:Y:S01]  /*3930*/  FFMA R119, R30, R19, R119 ;  /* 0x000000131e777223 */ /* 0x000fe20000000077 */
[C---:B------:R-:W-:Y:S01]  /*3940*/  FFMA R117, R19.reuse, R31, R112 ;  /* 0x0000001f13757223 */ /* 0x040fe20000000070 */
[-C--:B------:R-:W-:Y:S01]  /*3950*/  FFMA R33, R16, R19.reuse, R33 ;  /* 0x0000001310217223 */ /* 0x080fe20000000021 */
[----:B------:R-:W-:Y:S01]  /*3960*/  FFMA R77, R68, R19, R77 ;  /* 0x00000013444d7223 */ /* 0x000fe2000000004d */
[----:B------:R-:W-:Y:S01]  /*3970*/  FFMA R87, R19, R70, R87 ;  /* 0x0000004613577223 */ /* 0x000fe20000000057 */
[----:B------:R-:W0:Y:S01]  /*3980*/  LDS.128 R52, [R62+0xe20] ;  /* 0x000e20003e347984 */ /* 0x000e220000000c00 */
[----:B------:R-:W-:Y:S01]  /*3990*/  FFMA R44, R44, R34, R113 ;  /* 0x000000222c2c7223 */ /* 0x000fe20000000071 */
[----:B------:R-:W-:Y:S01]  /*39a0*/  FFMA R123, R30, R45, R109 ;  /* 0x0000002d1e7b7223 */ /* 0x000fe2000000006d */
[C---:B------:R-:W-:Y:S01]  /*39b0*/  FFMA R22, R40.reuse, R22, R91 ;  /* 0x0000001628167223 */ /* 0x040fe2000000005b */
[----:B------:R-:W1:Y:S01]  /*39c0*/  LDS R19, [R62+0xe1c] ;  /* 0x000e1c003e137984 */ /* 0x000e620000000800 */
[C---:B------:R-:W-:Y:S01]  /*39d0*/  FFMA R113, R45.reuse, R69, R76 ;  /* 0x000000452d717223 */ /* 0x040fe2000000004c */
[----:B------:R-:W-:Y:S01]  /*39e0*/  FFMA R109, R45, R71, R78 ;  /* 0x000000472d6d7223 */ /* 0x000fe2000000004e */
[C---:B------:R-:W-:Y:S01]  /*39f0*/  FFMA R91, R40.reuse, R23, R98 ;  /* 0x00000017285b7223 */ /* 0x040fe20000000062 */
[C---:B------:R-:W-:Y:S01]  /*3a00*/  FFMA R43, R41.reuse, R69, R48 ;  /* 0x00000045292b7223 */ /* 0x040fe20000000030 */
[----:B------:R-:W-:Y:S01]  /*3a10*/  FFMA R23, R40, R49, R100 ;  /* 0x0000003128177223 */ /* 0x000fe20000000064 */
[----:B------:R-:W-:Y:S01]  /*3a20*/  FFMA R71, R41, R71, R50 ;  /* 0x0000004729477223 */ /* 0x000fe20000000032 */
[----:B------:R-:W-:Y:S01]  /*3a30*/  FFMA R69, R16, R41, R51 ;  /* 0x0000002910457223 */ /* 0x000fe20000000033 */
[C---:B------:R-:W-:Y:S01]  /*3a40*/  FFMA R81, R40.reuse, R21, R81 ;  /* 0x0000001528517223 */ /* 0x040fe20000000051 */
[----:B------:R-:W2:Y:S01]  /*3a50*/  LDS.128 R48, [R62+0xe30] ;  /* 0x000e30003e307984 */ /* 0x000ea20000000c00 */
[----:B------:R-:W-:Y:S01]  /*3a60*/  FFMA R34, R40, R34, R111 ;  /* 0x0000002228227223 */ /* 0x000fe2000000006f */
[-C--:B------:R-:W-:Y:S01]  /*3a70*/  FFMA R121, R45, R31.reuse, R24 ;  /* 0x0000001f2d797223 */ /* 0x080fe20000000018 */
[----:B------:R-:W-:Y:S01]  /*3a80*/  FFMA R31, R41, R31, R22 ;  /* 0x0000001f291f7223 */ /* 0x000fe20000000016 */
[----:B------:R-:W-:Y:S01]  /*3a90*/  FFMA R79, R68, R45, R47 ;  /* 0x0000002d444f7223 */ /* 0x000fe2000000002f */
[----:B------:R-:W-:Y:S01]  /*3aa0*/  FFMA R81, R30, R41, R81 ;  /* 0x000000291e517223 */ /* 0x000fe20000000051 */
[-C--:B------:R-:W-:Y:S01]  /*3ab0*/  FFMA R83, R45, R70.reuse, R83 ;  /* 0x000000462d537223 */ /* 0x080fe20000000053 */
[----:B------:R-:W-:Y:S01]  /*3ac0*/  FFMA R47, R16, R45, R35 ;  /* 0x0000002d102f7223 */ /* 0x000fe20000000023 */
[----:B------:R-:W-:Y:S01]  /*3ad0*/  FFMA R91, R68, R41, R91 ;  /* 0x00000029445b7223 */ /* 0x000fe2000000005b */
[C---:B------:R-:W-:Y:S01]  /*3ae0*/  FFMA R23, R41.reuse, R70, R23 ;  /* 0x0000004629177223 */ /* 0x040fe20000000017 */
[-C--:B------:R-:W-:Y:S01]  /*3af0*/  FFMA R111, R41, R17.reuse, R34 ;  /* 0x00000011296f7223 */ /* 0x080fe20000000022 */
[----:B------:R-:W-:Y:S01]  /*3b00*/  FFMA R45, R45, R17, R44 ;  /* 0x000000112d2d7223 */ /* 0x000fe2000000002c */
[C---:B0-----:R-:W-:Y:S01]  /*3b10*/  FFMA R34, R52.reuse, R29, R18 ;  /* 0x0000001d34227223 */ /* 0x041fe20000000012 */
[C---:B------:R-:W-:Y:S01]  /*3b20*/  FFMA R40, R52.reuse, R15, R75 ;  /* 0x0000000f34287223 */ /* 0x040fe2000000004b */
[----:B------:R-:W-:Y:S01]  /*3b30*/  FFMA R18, R52, R42, R31 ;  /* 0x0000002a34127223 */ /* 0x000fe2000000001f */
        /* <DEDUP_REMOVED lines=9> */
[CC--:B------:R-:W-:Y:S01]  /*3bd0*/  FFMA R31, R36.reuse, R53.reuse, R39 ;  /* 0x00000035241f7223 */ /* 0x0c0fe20000000027 */
[----:B------:R-:W-:Y:S01]  /*3be0*/  FFMA R75, R11, R53, R86 ;  /* 0x000000350b4b7223 */ /* 0x000fe20000000056 */
[----:B------:R-:W-:Y:S01]  /*3bf0*/  FFMA R106, R36, R54, R85 ;  /* 0x00000036246a7223 */ /* 0x000fe20000000055 */
[C---:B------:R-:W-:Y:S01]  /*3c00*/  FFMA R92, R52.reuse, R36, R115 ;  /* 0x00000024345c7223 */ /* 0x040fe20000000073 */
[----:B------:R-:W-:Y:S01]  /*3c10*/  FFMA R76, R52, R11, R104 ;  /* 0x0000000b344c7223 */ /* 0x000fe20000000068 */
[-C--:B------:R-:W-:Y:S01]  /*3c20*/  FFMA R39, R29, R53.reuse, R82 ;  /* 0x000000351d277223 */ /* 0x080fe20000000052 */
[-C--:B------:R-:W-:Y:S01]  /*3c30*/  FFMA R81, R25, R53.reuse, R96 ;  /* 0x0000003519517223 */ /* 0x080fe20000000060 */
[----:B------:R-:W-:Y:S01]  /*3c40*/  FFMA R19, R42, R53, R91 ;  /* 0x000000352a137223 */ /* 0x000fe2000000005b */
[-C--:B------:R-:W-:Y:S01]  /*3c50*/  FFMA R86, R32, R54.reuse, R89 ;  /* 0x0000003620567223 */ /* 0x080fe20000000059 */
[----:B------:R-:W-:Y:S01]  /*3c60*/  FFMA R72, R42, R54, R43 ;  /* 0x000000362a487223 */ /* 0x000fe2000000002b */
[-C--:B------:R-:W-:Y:S01]  /*3c70*/  FFMA R103, R36, R55.reuse, R103 ;  /* 0x0000003724677223 */ /* 0x080fe20000000067 */
[-C--:B------:R-:W-:Y:S01]  /*3c80*/  FFMA R85, R11, R55.reuse, R94 ;  /* 0x000000370b557223 */ /* 0x080fe2000000005e */
[----:B------:R-:W-:Y:S01]  /*3c90*/  FFMA R17, R42, R55, R23 ;  /* 0x000000372a117223 */ /* 0x000fe20000000017 */
[C---:B--2---:R-:W-:Y:S01]  /*3ca0*/  FFMA R124, R15.reuse, R50, R95 ;  /* 0x000000320f7c7223 */ /* 0x044fe2000000005f */
        /* <DEDUP_REMOVED lines=8> */
[-C--:B------:R-:W-:Y:S01]  /*3d30*/  FFMA R108, R15, R54.reuse, R108 ;  /* 0x000000360f6c7223 */ /* 0x080fe2000000006c */
[-C--:B------:R-:W-:Y:S01]  /*3d40*/  FFMA R38, R29, R54.reuse, R38 ;  /* 0x000000361d267223 */ /* 0x080fe20000000026 */
[CC--:B------:R-:W-:Y:S01]  /*3d50*/  FFMA R82, R46.reuse, R54.reuse, R113 ;  /* 0x000000362e527223 */ /* 0x0c0fe20000000071 */
[-C--:B------:R-:W-:Y:S01]  /*3d60*/  FFMA R84, R11, R54.reuse, R84 ;  /* 0x000000360b547223 */ /* 0x080fe20000000054 */
[----:B------:R-:W-:Y:S01]  /*3d70*/  FFMA R88, R25, R54, R88 ;  /* 0x0000003619587223 */ /* 0x000fe20000000058 */
[-C--:B------:R-:W-:Y:S01]  /*3d80*/  FFMA R43, R15, R55.reuse, R64 ;  /* 0x000000370f2b7223 */ /* 0x080fe20000000040 */
[-C--:B------:R-:W-:Y:S01]  /*3d90*/  FFMA R91, R29, R55.reuse, R66 ;  /* 0x000000371d5b7223 */ /* 0x080fe20000000042 */
[-C--:B------:R-:W-:Y:S01]  /*3da0*/  FFMA R83, R46, R55.reuse, R83 ;  /* 0x000000372e537223 */ /* 0x080fe20000000053 */
[-C--:B------:R-:W-:Y:S01]  /*3db0*/  FFMA R87, R32, R55.reuse, R87 ;  /* 0x0000003720577223 */ /* 0x080fe20000000057 */
[----:B------:R-:W-:Y:S01]  /*3dc0*/  FFMA R89, R25, R55, R10 ;  /* 0x0000003719597223 */ /* 0x000fe2000000000a */
[C---:B------:R-:W-:Y:S01]  /*3dd0*/  FFMA R122, R48.reuse, R15, R101 ;  /* 0x0000000f307a7223 */ /* 0x040fe20000000065 */
[----:B------:R-:W-:Y:S01]  /*3de0*/  FFMA R105, R15, R49, R26 ;  /* 0x000000310f697223 */ /* 0x000fe2000000001a */
[C---:B------:R-:W-:Y:S01]  /*3df0*/  FFMA R36, R48.reuse, R29, R28 ;  /* 0x0000001d30247223 */ /* 0x040fe2000000001c */
[CC--:B------:R-:W-:Y:S01]  /*3e00*/  FFMA R93, R29.reuse, R49.reuse, R14 ;  /* 0x000000311d5d7223 */ /* 0x0c0fe2000000000e */
[----:B------:R-:W-:Y:S01]  /*3e10*/  FFMA R90, R29, R50, R90 ;  /* 0x000000321d5a7223 */ /* 0x000fe2000000005a */
[----:B------:R-:W-:Y:S01]  /*3e20*/  FFMA R96, R48, R46, R109 ;  /* 0x0000002e30607223 */ /* 0x000fe2000000006d */
[C---:B------:R-:W-:Y:S01]  /*3e30*/  FFMA R95, R46.reuse, R49, R47 ;  /* 0x000000312e5f7223 */ /* 0x040fe2000000002f */
[-C--:B------:R-:W-:Y:S01]  /*3e40*/  FFMA R98, R46, R50.reuse, R45 ;  /* 0x000000322e627223 */ /* 0x080fe2000000002d */
        /* <DEDUP_REMOVED lines=11> */
[----:B------:R-:W-:Y:S01]  /*3f00*/  FFMA R118, R42, R50, R111 ;  /* 0x000000322a767223 */ /* 0x000fe2000000006f */
[----:B------:R-:W-:Y:S06]  /*3f10*/  BAR.SYNC.DEFER_BLOCKING 0x0 ;  /* 0x0000000000007b1d */ /* 0x000fec0000010000 */
[----:B------:R-:W-:Y:S05]  /*3f20*/  BRA.U !UP0, `(.L_x_123) ;  /* 0x0000003508507547 */ /* 0x000fea000b800000 */
[C---:B------:R-:W-:Y:S01]  /*3f30*/  LEA R5, R60.reuse, R5, 0x3 ;  /* 0x000000053c057211 */ /* 0x040fe200078e18ff */
[----:B------:R-:W0:Y:S01]  /*3f40*/  LDCU UR11, c[0x0][0x39c] ;  /* 0x00007380ff0b77ac */ /* 0x000e220008000800 */
[C---:B------:R-:W-:Y:S02]  /*3f50*/  LEA R7, R60.reuse, R7, 0x3 ;  /* 0x000000073c077211 */ /* 0x040fe400078e18ff */
[C---:B------:R-:W-:Y:S01]  /*3f60*/  LEA R8, R60.reuse, R63, 0x3 ;  /* 0x0000003f3c087211 */ /* 0x040fe200078e18ff */
[----:B------:R-:W1:Y:S01]  /*3f70*/  LDCU UR10, c[0x0][0x398] ;  /* 0x00007300ff0a77ac */ /* 0x000e620008000800 */
[----:B------:R-:W-:Y:S02]  /*3f80*/  LEA R9, R60, R61, 0x3 ;  /* 0x0000003d3c097211 */ /* 0x000fe400078e18ff */
[----:B------:R-:W-:Y:S01]  /*3f90*/  IADD3 R10, PT, PT, R59, 0x10, RZ ;  /* 0x000000103b0a7810 */ /* 0x000fe20007ffe0ff */
[----:B------:R-:W2:Y:S01]  /*3fa0*/  LDCU UR12, c[0x0][0x3a0] ;  /* 0x00007400ff0c77ac */ /* 0x000ea20008000800 */
[----:B------:R-:W-:-:S02]  /*3fb0*/  IADD3 R11, PT, PT, R58, 0x10, RZ ;  /* 0x000000103a0b7810 */ /* 0x000fc40007ffe0ff */
[----:B------:R-:W-:Y:S02]  /*3fc0*/  IADD3 R12, PT, PT, R57, 0x10, RZ ;  /* 0x00000010390c7810 */ /* 0x000fe40007ffe0ff */
[----:B------:R-:W-:Y:S02]  /*3fd0*/  IADD3 R13, PT, PT, R56, 0x10, RZ ;  /* 0x00000010380d7810 */ /* 0x000fe40007ffe0ff */
[----:B------:R-:W-:Y:S02]  /*3fe0*/  IADD3 R14, PT, PT, R4, 0x10, RZ ;  /* 0x00000010040e7810 */ /* 0x000fe40007ffe0ff */
[----:B------:R-:W-:-:S07]  /*3ff0*/  IADD3 R15, PT, PT, R2, 0x8, RZ ;  /* 0x00000008020f7810 */ /* 0x000fce0007ffe0ff */
.L_x_156:
[C---:B------:R-:W-:Y:S02]  /*4000*/  IADD3 R0, PT, PT, R6.reuse, 0x1, RZ ;  /* 0x0000000106007810 */ /* 0x040fe40007ffe0ff */
[----:B------:R-:W-:Y:S02]  /*4010*/  LOP3.LUT R4, R6, 0x1, RZ, 0xc0, !PT ;  /* 0x0000000106047812 */ /* 0x000fe400078ec0ff */
[----:B------:R-:W-:Y:S02]  /*4020*/  ISETP.GE.AND P0, PT, R0, UR4, PT ;  /* 0x0000000400007c0c */ /* 0x000fe4000bf06270 */
[----:B------:R-:W-:-:S11]  /*4030*/  MOV R6, R0 ;  /* 0x0000000000067202 */ /* 0x000fd60000000f00 */
[----:B------:R-:W-:Y:S05]  /*4040*/  @P0 BRA `(.L_x_140) ;  /* 0x0000001000000947 */ /* 0x000fea0003800000 */
[----:B------:R-:W3:Y:S01]  /*4050*/  S2R R0, SR_TID.Y ;  /* 0x0000000000007919 */ /* 0x000ee20000002200 */
[----:B------:R-:W3:Y:S01]  /*4060*/  LDCU UR6, c[0x0][0x360] ;  /* 0x00006c00ff0677ac */ /* 0x000ee20008000800 */
[----:B------:R-:W-:Y:S01]  /*4070*/  BSSY.RECONVERGENT B0, `(.L_x_141) ;  /* 0x000001e000007945 */ /* 0x000fe20003800200 */
[----:B------:R-:W3:Y:S02]  /*4080*/  S2R R25, SR_TID.X ;  /* 0x0000000000197919 */ /* 0x000ee40000002100 */
[----:B---3--:R-:W-:-:S05]  /*4090*/  IMAD R2, R0, UR6, R25 ;  /* 0x0000000600027c24 */ /* 0x008fca000f8e0219 */
[----:B------:R-:W-:-:S13]  /*40a0*/  ISETP.GT.U32.AND P0, PT, R2, 0x3ff, PT ;  /* 0x000003ff0200780c */ /* 0x000fda0003f04070 */
[----:B------:R-:W-:Y:S05]  /*40b0*/  @P0 BRA `(.L_x_142) ;  /* 0x0000000000640947 */ /* 0x000fea0003800000 */
[----:B------:R-:W3:Y:S01]  /*40c0*/  S2UR UR6, SR_CTAID.Y ;  /* 0x00000000000679c3 */ /* 0x000ee20000002600 */
[----:B------:R-:W4:Y:S01]  /*40d0*/  LDCU UR7, c[0x0][0x360] ;  /* 0x00006c00ff0777ac */ /* 0x000f220008000800 */
[----:B------:R-:W-:Y:S01]  /*40e0*/  IADD3 R3, PT, PT, R15, 0x8, RZ ;  /* 0x000000080f037810 */ /* 0x000fe20007ffe0ff */
[----:B------:R-:W-:-:S03]  /*40f0*/  HFMA2 R33, -RZ, RZ, 0, 0 ;  /* 0x00000000ff217431 */ /* 0x000fc600000001ff */
[----:B--2---:R-:W-:Y:S01]  /*4100*/  ISETP.GE.AND P0, PT, R3, UR12, PT ;  /* 0x0000000c03007c0c */ /* 0x004fe2000bf06270 */
[----:B----4-:R-:W-:Y:S01]  /*4110*/  IMAD R2, R0, UR7, R25 ;  /* 0x0000000700027c24 */ /* 0x010fe2000f8e0219 */
[----:B---3--:R-:W-:-:S06]  /*4120*/  USHF.L.U32 UR6, UR6, 0x7, URZ ;  /* 0x0000000706067899 */ /* 0x008fcc00080006ff */
[----:B------:R-:W-:-:S04]  /*4130*/  LEA.HI R2, R2, UR6, RZ, 0x1d ;  /* 0x0000000602027c11 */ /* 0x000fc8000f8fe8ff */
[----:B-1----:R-:W-:-:S13]  /*4140*/  ISETP.GE.OR P0, PT, R2, UR10, P0 ;  /* 0x0000000a02007c0c */ /* 0x002fda0008706670 */
[----:B------:R-:W1:Y:S02]  /*4150*/  @!P0 LDC.64 R2, c[0x0][0x380] ;  /* 0x0000e000ff028b82 */ /* 0x000e640000000a00 */
[----:B-1----:R-:W-:-:S05]  /*4160*/  @!P0 IMAD.WIDE R2, R14, 0x4, R2 ;  /* 0x000000040e028825 */ /* 0x002fca00078e0202 */
[----:B------:R-:W2:Y:S01]  /*4170*/  @!P0 LDG.E.CONSTANT R33, desc[UR8][R2.64] ;  /* 0x0000000802218981 */ /* 0x000ea2000c1e9900 */
[----:B------:R-:W1:Y:S01]  /*4180*/  LDCU UR6, c[0x0][0x360] ;  /* 0x00006c00ff0677ac */ /* 0x000e620008000800 */
[----:B------:R-:W3:Y:S01]  /*4190*/  S2UR UR7, SR_CgaCtaId ;  /* 0x00000000000779c3 */ /* 0x000ee20000008800 */
[----:B------:R-:W-:Y:S01]  /*41a0*/  LOP3.LUT R27, R4, 0x1, RZ, 0x3c, !PT ;  /* 0x00000001041b7812 */ /* 0x000fe200078e3cff */
[----:B-1----:R-:W-:Y:S01]  /*41b0*/  IMAD R24, R0, UR6, R25 ;  /* 0x0000000600187c24 */ /* 0x002fe2000f8e0219 */
[----:B------:R-:W-:-:S04]  /*41c0*/  UMOV UR6, 0x400 ;  /* 0x0000040000067882 */ /* 0x000fc80000000000 */
[----:B------:R-:W-:Y:S01]  /*41d0*/  SHF.L.U32 R26, R24, 0x2, RZ ;  /* 0x00000002181a7819 */ /* 0x000fe200000006ff */
[----:B---3--:R-:W-:Y:S01]  /*41e0*/  ULEA UR6, UR7, UR6, 0x18 ;  /* 0x0000000607067291 */ /* 0x008fe2000f8ec0ff */
[----:B------:R-:W-:Y:S02]  /*41f0*/  SHF.R.U32.HI R29, RZ, 0x3, R24 ;  /* 0x00000003ff1d7819 */ /* 0x000fe40000011618 */
[----:B------:R-:W-:-:S04]  /*4200*/  LOP3.LUT R26, R26, 0x1c, RZ, 0xc0, !PT ;  /* 0x0000001c1a1a7812 */ /* 0x000fc800078ec0ff */
[----:B------:R-:W-:-:S05]  /*4210*/  IADD3 R26, PT, PT, R26, UR6, RZ ;  /* 0x000000061a1a7c10 */ /* 0x000fca000fffe0ff */
[----:B------:R-:W-:-:S04]  /*4220*/  IMAD R26, R27, 0x1200, R26 ;  /* 0x000012001b1a7824 */ /* 0x000fc800078e021a */
[----:B------:R-:W-:-:S05]  /*4230*/  IMAD R26, R29, 0x24, R26 ;  /* 0x000000241d1a7824 */ /* 0x000fca00078e021a */
[----:B--2---:R3:W-:Y:S02]  /*4240*/  STS [R26], R33 ;  /* 0x000000211a007388 */ /* 0x0047e40000000800 */
.L_x_142:
[----:B012---:R-:W-:Y:S05]  /*4250*/  BSYNC.RECONVERGENT B0 ;  /* 0x0000000000007941 */ /* 0x007fea0003800200 */
.L_x_141:
[----:B------:R-:W0:Y:S01]  /*4260*/  LDCU UR6, c[0x0][0x360] ;  /* 0x00006c00ff0677ac */ /* 0x000e220008000800 */
[----:B------:R-:W-:Y:S01]  /*4270*/  BSSY.RECONVERGENT B0, `(.L_x_143) ;  /* 0x000001e000007945 */ /* 0x000fe20003800200 */
[----:B0-----:R-:W-:-:S05]  /*4280*/  IMAD R2, R0, UR6, R25 ;  /* 0x0000000600027c24 */ /* 0x001fca000f8e0219 */
[----:B------:R-:W-:-:S13]  /*4290*/  ISETP.GT.U32.AND P0, PT, R2, 0x2ff, PT ;  /* 0x000002ff0200780c */ /* 0x000fda0003f04070 */
[----:B------:R-:W-:Y:S05]  /*42a0*/  @P0 BRA `(.L_x_144) ;  /* 0x0000000000680947 */ /* 0x000fea0003800000 */
[----:B------:R-:W0:Y:S01]  /*42b0*/  S2UR UR6, SR_CTAID.Y ;  /* 0x00000000000679c3 */ /* 0x000e220000002600 */
[----:B------:R-:W1:Y:S01]  /*42c0*/  LDCU UR7, c[0x0][0x360] ;  /* 0x00006c00ff0777ac */ /* 0x000e620008000800 */
[----:B------:R-:W-:Y:S02]  /*42d0*/  IADD3 R3, PT, PT, R15, 0x8, RZ ;  /* 0x000000080f037810 */ /* 0x000fe40007ffe0ff */
[----:B------:R-:W-:Y:S02]  /*42e0*/  MOV R29, RZ ;  /* 0x000000ff001d7202 */ /* 0x000fe40000000f00 */
[----:B------:R-:W-:Y:S01]  /*42f0*/  ISETP.GE.AND P0, PT, R3, UR12, PT ;  /* 0x0000000c03007c0c */ /* 0x000fe2000bf06270 */
[----:B-1----:R-:W-:Y:S01]  /*4300*/  IMAD R2, R0, UR7, R25 ;  /* 0x0000000700027c24 */ /* 0x002fe2000f8e0219 */
[----:B0-----:R-:W-:-:S06]  /*4310*/  USHF.L.U32 UR6, UR6, 0x7, URZ ;  /* 0x0000000706067899 */ /* 0x001fcc00080006ff */
[----:B------:R-:W-:-:S04]  /*4320*/  LEA.HI R2, R2, UR6, RZ, 0x1d ;  /* 0x0000000602027c11 */ /* 0x000fc8000f8fe8ff */
[----:B------:R-:W-:-:S04]  /*4330*/  IADD3 R2, PT, PT, R2, 0x20, RZ ;  /* 0x0000002002027810 */ /* 0x000fc80007ffe0ff */
[----:B------:R-:W-:-:S13]  /*4340*/  ISETP.GE.OR P0, PT, R2, UR10, P0 ;  /* 0x0000000a02007c0c */ /* 0x000fda0008706670 */
[----:B------:R-:W0:Y:S02]  /*4350*/  @!P0 LDC.64 R2, c[0x0][0x380] ;  /* 0x0000e000ff028b82 */ /* 0x000e240000000a00 */
[----:B0-----:R-:W-:-:S05]  /*4360*/  @!P0 IMAD.WIDE R2, R13, 0x4, R2 ;  /* 0x000000040d028825 */ /* 0x001fca00078e0202 */
[----:B------:R-:W2:Y:S01]  /*4370*/  @!P0 LDG.E.CONSTANT R29, desc[UR8][R2.64] ;  /* 0x00000008021d8981 */ /* 0x000ea2000c1e9900 */
[----:B------:R-:W0:Y:S01]  /*4380*/  LDCU UR6, c[0x0][0x360] ;  /* 0x00006c00ff0677ac */ /* 0x000e220008000800 */
[----:B------:R-:W1:Y:S01]  /*4390*/  S2UR UR7, SR_CgaCtaId ;  /* 0x00000000000779c3 */ /* 0x000e620000008800 */
[----:B---3--:R-:W-:Y:S01]  /*43a0*/  LOP3.LUT R33, R4, 0x1, RZ, 0x3c, !PT ;  /* 0x0000000104217812 */ /* 0x008fe200078e3cff */
[----:B0-----:R-:W-:Y:S01]  /*43b0*/  IMAD R24, R0, UR6, R25 ;  /* 0x0000000600187c24 */ /* 0x001fe2000f8e0219 */
[----:B------:R-:W-:-:S04]  /*43c0*/  UMOV UR6, 0x400 ;  /* 0x0000040000067882 */ /* 0x000fc80000000000 */
[----:B------:R-:W-:Y:S01]  /*43d0*/  SHF.L.U32 R26, R24, 0x2, RZ ;  /* 0x00000002181a7819 */ /* 0x000fe200000006ff */
[----:B-1----:R-:W-:Y:S01]  /*43e0*/  ULEA UR6, UR7, UR6, 0x18 ;  /* 0x0000000607067291 */ /* 0x002fe2000f8ec0ff */
[----:B------:R-:W-:Y:S02]  /*43f0*/  SHF.R.U32.HI R27, RZ, 0x3, R24 ;  /* 0x00000003ff1b7819 */ /* 0x000fe40000011618 */
[----:B------:R-:W-:-:S04]  /*4400*/  LOP3.LUT R26, R26, 0x1c, RZ, 0xc0, !PT ;  /* 0x0000001c1a1a7812 */ /* 0x000fc800078ec0ff */
[----:B------:R-:W-:-:S05]  /*4410*/  IADD3 R26, PT, PT, R26, UR6, RZ ;  /* 0x000000061a1a7c10 */ /* 0x000fca000fffe0ff */
[----:B------:R-:W-:-:S04]  /*4420*/  IMAD R26, R33, 0x1200, R26 ;  /* 0x00001200211a7824 */ /* 0x000fc800078e021a */
[----:B------:R-:W-:-:S05]  /*4430*/  IMAD R26, R27, 0x24, R26 ;  /* 0x000000241b1a7824 */ /* 0x000fca00078e021a */
[----:B--2---:R0:W-:Y:S02]  /*4440*/  STS [R26+0x480], R29 ;  /* 0x0004801d1a007388 */ /* 0x0041e40000000800 */
.L_x_144:
[----:B------:R-:W-:Y:S05]  /*4450*/  BSYNC.RECONVERGENT B0 ;  /* 0x0000000000007941 */ /* 0x000fea0003800200 */
.L_x_143:
[----:B------:R-:W1:Y:S01]  /*4460*/  LDCU UR6, c[0x0][0x360] ;  /* 0x00006c00ff0677ac */ /* 0x000e620008000800 */
[----:B------:R-:W-:Y:S01]  /*4470*/  BSSY.RECONVERGENT B0, `(.L_x_145) ;  /* 0x000001e000007945 */ /* 0x000fe20003800200 */
[----:B-1----:R-:W-:-:S05]  /*4480*/  IMAD R2, R0, UR6, R25 ;  /* 0x0000000600027c24 */ /* 0x002fca000f8e0219 */
[----:B------:R-:W-:-:S13]  /*4490*/  ISETP.GT.U32.AND P0, PT, R2, 0x1ff, PT ;  /* 0x000001ff0200780c */ /* 0x000fda0003f04070 */
[----:B------:R-:W-:Y:S05]  /*44a0*/  @P0 BRA `(.L_x_146) ;  /* 0x0000000000680947 */ /* 0x000fea0003800000 */
[----:B------:R-:W1:Y:S01]  /*44b0*/  S2UR UR6, SR_CTAID.Y ;  /* 0x00000000000679c3 */ /* 0x000e620000002600 */
[----:B------:R-:W2:Y:S01]  /*44c0*/  LDCU UR7, c[0x0][0x360] ;  /* 0x00006c00ff0777ac */ /* 0x000ea20008000800 */
[----:B------:R-:W-:Y:S01]  /*44d0*/  IADD3 R3, PT, PT, R15, 0x8, RZ ;  /* 0x000000080f037810 */ /* 0x000fe20007ffe0ff */
[----:B0-----:R-:W-:-:S03]  /*44e0*/  HFMA2 R29, -RZ, RZ, 0, 0 ;  /* 0x00000000ff1d7431 */ /* 0x001fc600000001ff */
[----:B------:R-:W-:Y:S01]  /*44f0*/  ISETP.GE.AND P0, PT, R3, UR12, PT ;  /* 0x0000000c03007c0c */ /* 0x000fe2000bf06270 */
[----:B--2---:R-:W-:Y:S01]  /*4500*/  IMAD R2, R0, UR7, R25 ;  /* 0x0000000700027c24 */ /* 0x004fe2000f8e0219 */
[----:B-1----:R-:W-:-:S06]  /*4510*/  USHF.L.U32 UR6, UR6, 0x7, URZ ;  /* 0x0000000706067899 */ /* 0x002fcc00080006ff */
        /* <DEDUP_REMOVED lines=19> */
.L_x_146:
[----:B------:R-:W-:Y:S05]  /*4650*/  BSYNC.RECONVERGENT B0 ;  /* 0x0000000000007941 */ /* 0x000fea0003800200 */
.L_x_145:
[----:B------:R-:W2:Y:S01]  /*4660*/  LDCU UR6, c[0x0][0x360] ;  /* 0x00006c00ff0677ac */ /* 0x000ea20008000800 */
[----:B------:R-:W-:Y:S01]  /*4670*/  BSSY.RECONVERGENT B0, `(.L_x_147) ;  /* 0x000001e000007945 */ /* 0x000fe20003800200 */
[----:B--2---:R-:W-:-:S05]  /*4680*/  IMAD R2, R0, UR6, R25 ;  /* 0x0000000600027c24 */ /* 0x004fca000f8e0219 */
[----:B------:R-:W-:-:S13]  /*4690*/  ISETP.GT.U32.AND P0, PT, R2, 0xff, PT ;  /* 0x000000ff0200780c */ /* 0x000fda0003f04070 */
[----:B------:R-:W-:Y:S05]  /*46a0*/  @P0 BRA `(.L_x_148) ;  /* 0x0000000000680947 */ /* 0x000fea0003800000 */
[----:B------:R-:W2:Y:S01]  /*46b0*/  S2UR UR6, SR_CTAID.Y ;  /* 0x00000000000679c3 */ /* 0x000ea20000002600 */
[----:B------:R-:W4:Y:S01]  /*46c0*/  LDCU UR7, c[0x0][0x360] ;  /* 0x00006c00ff0777ac */ /* 0x000f220008000800 */
[----:B------:R-:W-:Y:S02]  /*46d0*/  IADD3 R3, PT, PT, R15, 0x8, RZ ;  /* 0x000000080f037810 */ /* 0x000fe40007ffe0ff */
[----:B01----:R-:W-:Y:S02]  /*46e0*/  MOV R29, RZ ;  /* 0x000000ff001d7202 */ /* 0x003fe40000000f00 */
[----:B------:R-:W-:Y:S01]  /*46f0*/  ISETP.GE.AND P0, PT, R3, UR12, PT ;  /* 0x0000000c03007c0c */ /* 0x000fe2000bf06270 */
[----:B----4-:R-:W-:Y:S01]  /*4700*/  IMAD R2, R0, UR7, R25 ;  /* 0x0000000700027c24 */ /* 0x010fe2000f8e0219 */
[----:B--2---:R-:W-:-:S06]  /*4710*/  USHF.L.U32 UR6, UR6, 0x7, URZ ;  /* 0x0000000706067899 */ /* 0x004fcc00080006ff */
        /* <DEDUP_REMOVED lines=19> */
.L_x_148:
[----:B------:R-:W-:Y:S05]  /*4850*/  BSYNC.RECONVERGENT B0 ;  /* 0x0000000000007941 */ /* 0x000fea0003800200 */
.L_x_147:
[----:B------:R-:W4:Y:S01]  /*4860*/  LDCU UR6, c[0x0][0x360] ;  /* 0x00006c00ff0677ac */ /* 0x000f220008000800 */
[----:B------:R-:W-:Y:S01]  /*4870*/  BSSY.RECONVERGENT B0, `(.L_x_149) ;  /* 0x000001d000007945 */ /* 0x000fe20003800200 */
[----:B----4-:R-:W-:-:S05]  /*4880*/  IMAD R2, R0, UR6, R25 ;  /* 0x0000000600027c24 */ /* 0x010fca000f8e0219 */
[----:B------:R-:W-:-:S13]  /*4890*/  ISETP.GT.U32.AND P0, PT, R2, 0x3ff, PT ;  /* 0x000003ff0200780c */ /* 0x000fda0003f04070 */
[----:B------:R-:W-:Y:S05]  /*48a0*/  @P0 BRA `(.L_x_150) ;  /* 0x0000000000640947 */ /* 0x000fea0003800000 */
[----:B------:R-:W4:Y:S01]  /*48b0*/  S2R R3, SR_CTAID.X ;  /* 0x0000000000037919 */ /* 0x000f220000002500 */
[----:B------:R-:W5:Y:S01]  /*48c0*/  LDCU UR6, c[0x0][0x360] ;  /* 0x00006c00ff0677ac */ /* 0x000f620008000800 */
[----:B------:R-:W-:Y:S02]  /*48d0*/  HFMA2 R28, -RZ, RZ, 0, 0 ;  /* 0x00000000ff1c7431 */ /* 0x000fe400000001ff */
[----:B-----5:R-:W-:-:S05]  /*48e0*/  IMAD R2, R0, UR6, R25 ;  /* 0x0000000600027c24 */ /* 0x020fca000f8e0219 */
[----:B------:R-:W-:-:S04]  /*48f0*/  LOP3.LUT R2, R2, 0x7f, RZ, 0xc0, !PT ;  /* 0x0000007f02027812 */ /* 0x000fc800078ec0ff */
[----:B----4-:R-:W-:-:S04]  /*4900*/  LEA R2, R3, R2, 0x7 ;  /* 0x0000000203027211 */ /* 0x010fc800078e38ff */
[----:B------:R-:W-:-:S04]  /*4910*/  ISETP.GE.AND P0, PT, R2, UR11, PT ;  /* 0x0000000b02007c0c */ /* 0x000fc8000bf06270 */
[----:B------:R-:W-:-:S13]  /*4920*/  ISETP.GE.OR P0, PT, R10, UR12, P0 ;  /* 0x0000000c0a007c0c */ /* 0x000fda0008706670 */
[----:B------:R-:W4:Y:S02]  /*4930*/  @!P0 LDC.64 R2, c[0x0][0x388] ;  /* 0x0000e200ff028b82 */ /* 0x000f240000000a00 */
[----:B----4-:R-:W-:-:S05]  /*4940*/  @!P0 IMAD.WIDE R2, R9, 0x4, R2 ;  /* 0x0000000409028825 */ /* 0x010fca00078e0202 */
[----:B------:R4:W5:Y:S01]  /*4950*/  @!P0 LDG.E.CONSTANT R28, desc[UR8][R2.64] ;  /* 0x00000008021c8981 */ /* 0x000962000c1e9900 */
[----:B------:R-:W0:Y:S01]  /*4960*/  LDCU UR6, c[0x0][0x360] ;  /* 0x00006c00ff0677ac */ /* 0x000e220008000800 */
[----:B------:R-:W4:Y:S01]  /*4970*/  S2UR UR7, SR_CgaCtaId ;  /* 0x00000000000779c3 */ /* 0x000f220000008800 */
[----:B------:R-:W-:Y:S01]  /*4980*/  LOP3.LUT R27, R4, 0x1, RZ, 0x3c, !PT ;  /* 0x00000001041b7812 */ /* 0x000fe200078e3cff */
[----:B0-----:R-:W-:Y:S01]  /*4990*/  IMAD R24, R0, UR6, R25 ;  /* 0x0000000600187c24 */ /* 0x001fe2000f8e0219 */
[----:B------:R-:W-:Y:S02]  /*49a0*/  UMOV UR6, 0x400 ;  /* 0x0000040000067882 */ /* 0x000fe40000000000 */
[----:B------:R-:W-:Y:S02]  /*49b0*/  UIADD3 UR6, UPT, UPT, UR6, 0x2400, URZ ;  /* 0x0000240006067890 */ /* 0x000fe4000fffe0ff */
[----:B-123--:R-:W-:Y:S02]  /*49c0*/  SHF.L.U32 R26, R24, 0x2, RZ ;  /* 0x00000002181a7819 */ /* 0x00efe400000006ff */
[----:B----4-:R-:W-:Y:S01]  /*49d0*/  ULEA UR6, UR7, UR6, 0x18 ;  /* 0x0000000607067291 */ /* 0x010fe2000f8ec0ff */
[----:B------:R-:W-:-:S02]  /*49e0*/  SHF.R.U32.HI R3, RZ, 0x7, R24 ;  /* 0x00000007ff037819 */ /* 0x000fc40000011618 */
[----:B------:R-:W-:-:S04]  /*49f0*/  LOP3.LUT R26, R26, 0x1fc, RZ, 0xc0, !PT ;  /* 0x000001fc1a1a7812 */ /* 0x000fc800078ec0ff */
[----:B------:R-:W-:-:S05]  /*4a00*/  IADD3 R26, PT, PT, R26, UR6, RZ ;  /* 0x000000061a1a7c10 */ /* 0x000fca000fffe0ff */
[----:B------:R-:W-:-:S04]  /*4a10*/  IMAD R26, R27, 0x1020, R26 ;  /* 0x000010201b1a7824 */ /* 0x000fc800078e021a */
[----:B------:R-:W-:-:S05]  /*4a20*/  IMAD R3, R3, 0x204, R26 ;  /* 0x0000020403037824 */ /* 0x000fca00078e021a */
[----:B-----5:R4:W-:Y:S02]  /*4a30*/  STS [R3], R28 ;  /* 0x0000001c03007388 */ /* 0x0209e40000000800 */
.L_x_150:
[----:B------:R-:W-:Y:S05]  /*4a40*/  BSYNC.RECONVERGENT B0 ;  /* 0x0000000000007941 */ /* 0x000fea0003800200 */
.L_x_149:
[----:B------:R-:W5:Y:S01]  /*4a50*/  LDCU UR6, c[0x0][0x360] ;  /* 0x00006c00ff0677ac */ /* 0x000f620008000800 */
[----:B------:R-:W-:Y:S01]  /*4a60*/  BSSY.RECONVERGENT B0, `(.L_x_151) ;  /* 0x000001e000007945 */ /* 0x000fe20003800200 */
[----:B-----5:R-:W-:-:S05]  /*4a70*/  IMAD R2, R0, UR6, R25 ;  /* 0x0000000600027c24 */ /* 0x020fca000f8e0219 */
[----:B------:R-:W-:-:S13]  /*4a80*/  ISETP.GT.U32.AND P0, PT, R2, 0x2ff, PT ;  /* 0x000002ff0200780c */ /* 0x000fda0003f04070 */
[----:B------:R-:W-:Y:S05]  /*4a90*/  @P0 BRA `(.L_x_152) ;  /* 0x0000000000680947 */ /* 0x000fea0003800000 */
[----:B----4-:R-:W4:Y:S01]  /*4aa0*/  S2R R3, SR_CTAID.X ;  /* 0x0000000000037919 */ /* 0x010f220000002500 */
[----:B------:R-:W5:Y:S01]  /*4ab0*/  LDCU UR6, c[0x0][0x360] ;  /* 0x00006c00ff0677ac */ /* 0x000f620008000800 */
[----:B------:R-:W-:Y:S01]  /*4ac0*/  MOV R28, RZ ;  /* 0x000000ff001c7202 */ /* 0x000fe20000000f00 */
[----:B-----5:R-:W-:-:S05]  /*4ad0*/  IMAD R2, R0, UR6, R25 ;  /* 0x0000000600027c24 */ /* 0x020fca000f8e0219 */
[----:B------:R-:W-:-:S04]  /*4ae0*/  LOP3.LUT R2, R2, 0x7f, RZ, 0xc0, !PT ;  /* 0x0000007f02027812 */ /* 0x000fc800078ec0ff */
[----:B----4-:R-:W-:Y:S02]  /*4af0*/  LEA R2, R3, R2, 0x7 ;  /* 0x0000000203027211 */ /* 0x010fe400078e38ff */
[----:B------:R-:W-:Y:S02]  /*4b00*/  IADD3 R3, PT, PT, R10, 0x2, RZ ;  /* 0x000000020a037810 */ /* 0x000fe40007ffe0ff */
        /* <DEDUP_REMOVED lines=18> */
[----:B-----5:R0:W-:Y:S02]  /*4c30*/  STS [R3+0x408], R28 ;  /* 0x0004081c03007388 */ /* 0x0201e40000000800 */
.L_x_152:
[----:B------:R-:W-:Y:S05]  /*4c40*/  BSYNC.RECONVERGENT B0 ;  /* 0x0000000000007941 */ /* 0x000fea0003800200 */
.L_x_151:
[----:B------:R-:W5:Y:S01]  /*4c50*/  LDCU UR6, c[0x0][0x360] ;  /* 0x00006c00ff0677ac */ /* 0x000f620008000800 */
[----:B------:R-:W-:Y:S01]  /*4c60*/  BSSY.RECONVERGENT B0, `(.L_x_153) ;  /* 0x000001e000007945 */ /* 0x000fe20003800200 */
[----:B-----5:R-:W-:-:S05]  /*4c70*/  IMAD R2, R0, UR6, R25 ;  /* 0x0000000600027c24 */ /* 0x020fca000f8e0219 */
[----:B------:R-:W-:-:S13]  /*4c80*/  ISETP.GT.U32.AND P0, PT, R2, 0x1ff, PT ;  /* 0x000001ff0200780c */ /* 0x000fda0003f04070 */
[----:B------:R-:W-:Y:S05]  /*4c90*/  @P0 BRA `(.L_x_154) ;  /* 0x0000000000680947 */ /* 0x000fea0003800000 */
[----:B0---4-:R-:W0:Y:S01]  /*4ca0*/  S2R R3, SR_CTAID.X ;  /* 0x0000000000037919 */ /* 0x011e220000002500 */
[----:B------:R-:W4:Y:S01]  /*4cb0*/  LDCU UR6, c[0x0][0x360] ;  /* 0x00006c00ff0677ac */ /* 0x000f220008000800 */
[----:B------:R-:W-:Y:S02]  /*4cc0*/  HFMA2 R28, -RZ, RZ, 0, 0 ;  /* 0x00000000ff1c7431 */ /* 0x000fe400000001ff */
[----:B----4-:R-:W-:-:S05]  /*4cd0*/  IMAD R2, R0, UR6, R25 ;  /* 0x0000000600027c24 */ /* 0x010fca000f8e0219 */
[----:B------:R-:W-:-:S04]  /*4ce0*/  LOP3.LUT R2, R2, 0x7f, RZ, 0xc0, !PT ;  /* 0x0000007f02027812 */ /* 0x000fc800078ec0ff */
[----:B0-----:R-:W-:Y:S02]  /*4cf0*/  LEA R2, R3, R2, 0x7 ;  /* 0x0000000203027211 */ /* 0x001fe400078e38ff */
[----:B------:R-:W-:Y:S02]  /*4d00*/  IADD3 R3, PT, PT, R10, 0x4, RZ ;  /* 0x000000040a037810 */ /* 0x000fe40007ffe0ff */
[----:B------:R-:W-:-:S04]  /*4d10*/  ISETP.GE.AND P0, PT, R2, UR11, PT ;  /* 0x0000000b02007c0c */ /* 0x000fc8000bf06270 */
[----:B------:R-:W-:-:S13]  /*4d20*/  ISETP.GE.OR P0, PT, R3, UR12, P0 ;  /* 0x0000000c03007c0c */ /* 0x000fda0008706670 */
[----:B------:R-:W0:Y:S02]  /*4d30*/  @!P0 LDC.64 R2, c[0x0][0x388] ;  /* 0x0000e200ff028b82 */ /* 0x000e240000000a00 */
[----:B0-----:R-:W-:-:S05]  /*4d40*/  @!P0 IMAD.WIDE R2, R7, 0x4, R2 ;  /* 0x0000000407028825 */ /* 0x001fca00078e0202 */
[----:B------:R0:W4:Y:S01]  /*4d50*/  @!P0 LDG.E.CONSTANT R28, desc[UR8][R2.64] ;  /* 0x00000008021c8981 */ /* 0x000122000c1e9900 */
[----:B------:R-:W5:Y:S01]  /*4d60*/  LDCU UR6, c[0x0][0x360] ;  /* 0x00006c00ff0677ac */ /* 0x000f620008000800 */
[----:B------:R-:W0:Y:S01]  /*4d70*/  S2UR UR7, SR_CgaCtaId ;  /* 0x00000000000779c3 */ /* 0x000e220000008800 */
[----:B------:R-:W-:Y:S01]  /*4d80*/  LOP3.LUT R27, R4, 0x1, RZ, 0x3c, !PT ;  /* 0x00000001041b7812 */ /* 0x000fe200078e3cff */
[----:B-----5:R-:W-:Y:S01]  /*4d90*/  IMAD R24, R0, UR6, R25 ;  /* 0x0000000600187c24 */ /* 0x020fe2000f8e0219 */
[----:B------:R-:W-:Y:S02]  /*4da0*/  UMOV UR6, 0x400 ;  /* 0x0000040000067882 */ /* 0x000fe40000000000 */
[----:B------:R-:W-:Y:S02]  /*4db0*/  UIADD3 UR6, UPT, UPT, UR6, 0x2400, URZ ;  /* 0x0000240006067890 */ /* 0x000fe4000fffe0ff */
[----:B-123--:R-:W-:Y:S02]  /*4dc0*/  SHF.L.U32 R26, R24, 0x2, RZ ;  /* 0x00000002181a7819 */ /* 0x00efe400000006ff */
[----:B0-----:R-:W-:Y:S01]  /*4dd0*/  ULEA UR6, UR7, UR6, 0x18 ;  /* 0x0000000607067291 */ /* 0x001fe2000f8ec0ff */
[----:B------:R-:W-:-:S02]  /*4de0*/  SHF.R.U32.HI R3, RZ, 0x7, R24 ;  /* 0x00000007ff037819 */ /* 0x000fc40000011618 */
[----:B------:R-:W-:-:S04]  /*4df0*/  LOP3.LUT R26, R26, 0x1fc, RZ, 0xc0, !PT ;  /* 0x000001fc1a1a7812 */ /* 0x000fc800078ec0ff */
[----:B------:R-:W-:-:S05]  /*4e00*/  IADD3 R26, PT, PT, R26, UR6, RZ ;  /* 0x000000061a1a7c10 */ /* 0x000fca000fffe0ff */
[----:B------:R-:W-:-:S04]  /*4e10*/  IMAD R26, R27, 0x1020, R26 ;  /* 0x000010201b1a7824 */ /* 0x000fc800078e021a */
[----:B------:R-:W-:-:S05]  /*4e20*/  IMAD R3, R3, 0x204, R26 ;  /* 0x0000020403037824 */ /* 0x000fca00078e021a */
[----:B----4-:R0:W-:Y:S02]  /*4e30*/  STS [R3+0x810], R28 ;  /* 0x0008101c03007388 */ /* 0x0101e40000000800 */
.L_x_154:
[----:B------:R-:W-:Y:S05]  /*4e40*/  BSYNC.RECONVERGENT B0 ;  /* 0x0000000000007941 */ /* 0x000fea0003800200 */
.L_x_153:
[----:B------:R-:W5:Y:S01]  /*4e50*/  LDCU UR6, c[0x0][0x360] ;  /* 0x00006c00ff0677ac */ /* 0x000f620008000800 */
[----:B------:R-:W-:Y:S01]  /*4e60*/  BSSY.RECONVERGENT B0, `(.L_x_140) ;  /* 0x000001e000007945 */ /* 0x000fe20003800200 */
[----:B-----5:R-:W-:-:S05]  /*4e70*/  IMAD R2, R0, UR6, R25 ;  /* 0x0000000600027c24 */ /* 0x020fca000f8e0219 */
[----:B------:R-:W-:-:S13]  /*4e80*/  ISETP.GT.U32.AND P0, PT, R2, 0xff, PT ;  /* 0x000000ff0200780c */ /* 0x000fda0003f04070 */
[----:B------:R-:W-:Y:S05]  /*4e90*/  @P0 BRA `(.L_x_155) ;  /* 0x0000000000680947 */ /* 0x000fea0003800000 */
[----:B0---4-:R-:W0:Y:S01]  /*4ea0*/  S2R R3, SR_CTAID.X ;  /* 0x0000000000037919 */ /* 0x011e220000002500 */
[----:B------:R-:W4:Y:S01]  /*4eb0*/  LDCU UR6, c[0x0][0x360] ;  /* 0x00006c00ff0677ac */ /* 0x000f220008000800 */
[----:B-123--:R-:W-:Y:S01]  /*4ec0*/  MOV R26, RZ ;  /* 0x000000ff001a7202 */ /* 0x00efe20000000f00 */
        /* <DEDUP_REMOVED lines=8> */
[----:B------:R0:W2:Y:S01]  /*4f50*/  @!P0 LDG.E.CONSTANT R26, desc[UR8][R2.64] ;  /* 0x00000008021a8981 */ /* 0x0000a2000c1e9900 */
[----:B------:R-:W1:Y:S01]  /*4f60*/  LDCU UR6, c[0x0][0x360] ;  /* 0x00006c00ff0677ac */ /* 0x000e620008000800 */
[----:B------:R-:W3:Y:S01]  /*4f70*/  S2UR UR7, SR_CgaCtaId ;  /* 0x00000000000779c3 */ /* 0x000ee20000008800 */
[----:B-1----:R-:W-:Y:S01]  /*4f80*/  IMAD R0, R0, UR6, R25 ;  /* 0x0000000600007c24 */ /* 0x002fe2000f8e0219 */
[----:B------:R-:W-:Y:S01]  /*4f90*/  UMOV UR6, 0x400 ;  /* 0x0000040000067882 */ /* 0x000fe20000000000 */
[----:B------:R-:W-:Y:S01]  /*4fa0*/  LOP3.LUT R25, R4, 0x1, RZ, 0x3c, !PT ;  /* 0x0000000104197812 */ /* 0x000fe200078e3cff */
[----:B------:R-:W-:Y:S02]  /*4fb0*/  UIADD3 UR6, UPT, UPT, UR6, 0x2400, URZ ;  /* 0x0000240006067890 */ /* 0x000fe4000fffe0ff */
[----:B------:R-:W-:Y:S02]  /*4fc0*/  SHF.L.U32 R24, R0, 0x2, RZ ;  /* 0x0000000200187819 */ /* 0x000fe400000006ff */
[----:B---3--:R-:W-:Y:S01]  /*4fd0*/  ULEA UR6, UR7, UR6, 0x18 ;  /* 0x0000000607067291 */ /* 0x008fe2000f8ec0ff */
[----:B0-----:R-:W-:-:S02]  /*4fe0*/  SHF.R.U32.HI R3, RZ, 0x7, R0 ;  /* 0x00000007ff037819 */ /* 0x001fc40000011600 */
[----:B------:R-:W-:-:S04]  /*4ff0*/  LOP3.LUT R24, R24, 0x1fc, RZ, 0xc0, !PT ;  /* 0x000001fc18187812 */ /* 0x000fc800078ec0ff */
[----:B------:R-:W-:-:S05]  /*5000*/  IADD3 R24, PT, PT, R24, UR6, RZ ;  /* 0x0000000618187c10 */ /* 0x000fca000fffe0ff */
[----:B------:R-:W-:-:S04]  /*5010*/  IMAD R24, R25, 0x1020, R24 ;  /* 0x0000102019187824 */ /* 0x000fc800078e0218 */
[----:B------:R-:W-:-:S05]  /*5020*/  IMAD R3, R3, 0x204, R24 ;  /* 0x0000020403037824 */ /* 0x000fca00078e0218 */
[----:B--2---:R0:W-:Y:S02]  /*5030*/  STS [R3+0xc18], R26 ;  /* 0x000c181a03007388 */ /* 0x0041e40000000800 */
.L_x_155:
[----:B------:R-:W-:Y:S05]  /*5040*/  BSYNC.RECONVERGENT B0 ;  /* 0x0000000000007941 */ /* 0x000fea0003800200 */
.L_x_140:
[----:B------:R-:W5:Y:S01]  /*5050*/  S2R R25, SR_CgaCtaId ;  /* 0x0000000000197919 */ /* 0x000f620000008800 */
[----:B------:R-:W-:Y:S01]  /*5060*/  MOV R2, 0x400 ;  /* 0x0000040000027802 */ /* 0x000fe20000000f00 */
[----:B------:R-:W-:Y:S01]  /*5070*/  UIADD3 UR5, UPT, UPT, UR5, 0x1, URZ ;  /* 0x0000000105057890 */ /* 0x000fe2000fffe0ff */
[----:B------:R-:W-:Y:S01]  /*5080*/  IADD3 R10, PT, PT, R10, 0x8, RZ ;  /* 0x000000080a0a7810 */ /* 0x000fe20007ffe0ff */
[----:B0---4-:R-:W0:Y:S01]  /*5090*/  S2R R3, SR_TID.Y ;  /* 0x0000000000037919 */ /* 0x011e220000002200 */
[----:B------:R-:W-:Y:S01]  /*50a0*/  IADD3 R24, PT, PT, R2, 0x2400, RZ ;  /* 0x0000240002187810 */ /* 0x000fe20007ffe0ff */
[----:B------:R-:W-:Y:S01]  /*50b0*/  UISETP.NE.AND UP0, UPT, UR5, URZ, UPT ;  /* 0x000000ff0500728c */ /* 0x000fe2000bf05270 */
[----:B------:R-:W-:Y:S01]  /*50c0*/  IADD3 R11, PT, PT, R11, 0x8, RZ ;  /* 0x000000080b0b7810 */ /* 0x000fe20007ffe0ff */
[----:B------:R-:W4:Y:S01]  /*50d0*/  S2R R0, SR_TID.X ;  /* 0x0000000000007919 */ /* 0x000f220000002100 */
[----:B------:R-:W-:Y:S02]  /*50e0*/  IADD3 R12, PT, PT, R12, 0x8, RZ ;  /* 0x000000080c0c7810 */ /* 0x000fe40007ffe0ff */
[----:B------:R-:W-:-:S02]  /*50f0*/  IADD3 R13, PT, PT, R13, 0x8, RZ ;  /* 0x000000080d0d7810 */ /* 0x000fc40007ffe0ff */
[----:B------:R-:W-:Y:S02]  /*5100*/  IADD3 R14, PT, PT, R14, 0x8, RZ ;  /* 0x000000080e0e7810 */ /* 0x000fe40007ffe0ff */
[----:B------:R-:W-:Y:S02]  /*5110*/  IADD3 R15, PT, PT, R15, 0x8, RZ ;  /* 0x000000080f0f7810 */ /* 0x000fe40007ffe0ff */
[C---:B-----5:R-:W-:Y:S02]  /*5120*/  LEA R27, R25.reuse, R2, 0x18 ;  /* 0x00000002191b7211 */ /* 0x060fe400078ec0ff */
[----:B------:R-:W-:-:S03]  /*5130*/  LEA R25, R25, R24, 0x18 ;  /* 0x0000001819197211 */ /* 0x000fc600078ec0ff */
[C---:B------:R-:W-:Y:S02]  /*5140*/  IMAD R2, R4.reuse, 0x1200, R27 ;  /* 0x0000120004027824 */ /* 0x040fe400078e021b */
[----:B------:R-:W-:Y:S02]  /*5150*/  IMAD R25, R4, 0x1020, R25 ;  /* 0x0000102004197824 */ /* 0x000fe400078e0219 */
[----:B0-----:R-:W-:-:S03]  /*5160*/  IMAD R2, R3, 0x120, R2 ;  /* 0x0000012003027824 */ /* 0x001fc600078e0202 */
[----:B----4-:R-:W-:Y:S02]  /*5170*/  LEA R4, R0, R25, 0x5 ;  /* 0x0000001900047211 */ /* 0x010fe400078e28ff */
[----:B------:R-:W-:Y:S04]  /*5180*/  LDS.128 R56, [R2] ;  /* 0x0000000002387984 */ /* 0x000fe80000000c00 */
[----:B------:R-:W0:Y:S04]  /*5190*/  LDS.128 R44, [R4] ;  /* 0x00000000042c7984 */ /* 0x000e280000000c00 */
[----:B------:R-:W4:Y:S04]  /*51a0*/  LDS.128 R68, [R4+0x10] ;  /* 0x0000100004447984 */ /* 0x000f280000000c00 */
[----:B------:R-:W5:Y:S04]  /*51b0*/  LDS.128 R52, [R2+0x20] ;  /* 0x0000200002347984 */ /* 0x000f680000000c00 */
[----:B------:R-:W5:Y:S04]  /*51c0*/  LDS.128 R60, [R4+0x200] ;  /* 0x00020000043c7984 */ /* 0x000f680000000c00 */
[----:B------:R-:W5:Y:S04]  /*51d0*/  LDS.128 R64, [R4+0x210] ;  /* 0x0002100004407984 */ /* 0x000f680000000c00 */
[----:B-123--:R-:W1:Y:S04]  /*51e0*/  LDS.128 R24, [R2+0x40] ;  /* 0x0000400002187984 */ /* 0x00ee680000000c00 */
[----:B------:R-:W2:Y:S01]  /*51f0*/  LDS R101, [R4+0x220] ;  /* 0x0002200004657984 */ /* 0x000ea20000000800 */
[C---:B0-----:R-:W-:Y:S01]  /*5200*/  FFMA R49, R56.reuse, R47, R108 ;  /* 0x0000002f38317223 */ /* 0x041fe2000000006c */
[C---:B------:R-:W-:Y:S01]  /*5210*/  FFMA R50, R56.reuse, R45, R40 ;  /* 0x0000002d38327223 */ /* 0x040fe20000000028 */
[C---:B------:R-:W-:Y:S01]  /*5220*/  FFMA R37, R56.reuse, R46, R41 ;  /* 0x0000002e38257223 */ /* 0x040fe20000000029 */
[C---:B------:R-:W-:Y:S01]  /*5230*/  FFMA R48, R56.reuse, R44, R107 ;  /* 0x0000002c38307223 */ /* 0x040fe2000000006b */
[C---:B----4-:R-:W-:Y:S01]  /*5240*/  FFMA R108, R56.reuse, R68, R43 ;  /* 0x00000044386c7223 */ /* 0x050fe2000000002b */
[C---:B------:R-:W-:Y:S01]  /*5250*/  FFMA R111, R56.reuse, R69, R122 ;  /* 0x00000045386f7223 */ /* 0x040fe2000000007a */
[----:B------:R-:W0:Y:S01]  /*5260*/  LDS.128 R40, [R2+0x90] ;  /* 0x0000900002287984 */ /* 0x000e220000000c00 */
[C---:B------:R-:W-:Y:S01]  /*5270*/  FFMA R122, R56.reuse, R70, R105 ;  /* 0x00000046387a7223 */ /* 0x040fe20000000069 */
[----:B------:R-:W-:Y:S01]  /*5280*/  FFMA R124, R56, R71, R124 ;  /* 0x00000047387c7223 */ /* 0x000fe2000000007c */
[C---:B-----5:R-:W-:Y:S01]  /*5290*/  FFMA R32, R53.reuse, R68, R103 ;  /* 0x0000004435207223 */ /* 0x060fe20000000067 */
[C---:B------:R-:W-:Y:S01]  /*52a0*/  FFMA R33, R53.reuse, R69, R110 ;  /* 0x0000004535217223 */ /* 0x040fe2000000006e */
[C---:B------:R-:W-:Y:S01]  /*52b0*/  FFMA R56, R53.reuse, R70, R51 ;  /* 0x0000004635387223 */ /* 0x040fe20000000033 */
[C---:B------:R-:W-:Y:S01]  /*52c0*/  FFMA R29, R53.reuse, R45, R92 ;  /* 0x0000002d351d7223 */ /* 0x040fe2000000005c */
[C---:B------:R-:W-:Y:S01]  /*52d0*/  FFMA R28, R53.reuse, R46, R31 ;  /* 0x0000002e351c7223 */ /* 0x040fe2000000001f */
[C---:B------:R-:W-:Y:S01]  /*52e0*/  FFMA R30, R53.reuse, R44, R30 ;  /* 0x0000002c351e7223 */ /* 0x040fe2000000001e */
[C---:B------:R-:W-:Y:S01]  /*52f0*/  FFMA R31, R53.reuse, R47, R106 ;  /* 0x0000002f351f7223 */ /* 0x040fe2000000006a */
[----:B------:R-:W-:Y:S01]  /*5300*/  FFMA R92, R53, R71, R112 ;  /* 0x00000047355c7223 */ /* 0x000fe20000000070 */
[-C--:B------:R-:W-:Y:S01]  /*5310*/  FFMA R109, R61, R57.reuse, R48 ;  /* 0x000000393d6d7223 */ /* 0x080fe20000000030 */
[C---:B------:R-:W-:Y:S01]  /*5320*/  FFMA R53, R57.reuse, R62, R50 ;  /* 0x0000003e39357223 */ /* 0x040fe20000000032 */
[----:B------:R-:W-:Y:S01]  /*5330*/  FFMA R52, R64, R57, R49 ;  /* 0x0000003940347223 */ /* 0x000fe20000000031 */
[CC--:B------:R-:W-:Y:S01]  /*5340*/  FFMA R107, R57.reuse, R65.reuse, R108 ;  /* 0x00000041396b7223 */ /* 0x0c0fe2000000006c */
[CC--:B------:R-:W-:Y:S01]  /*5350*/  FFMA R60, R57.reuse, R66.reuse, R111 ;  /* 0x00000042393c7223 */ /* 0x0c0fe2000000006f */
[C---:B------:R-:W-:Y:S01]  /*5360*/  FFMA R113, R54.reuse, R65, R32 ;  /* 0x0000004136717223 */ /* 0x040fe20000000020 */
[----:B------:R-:W3:Y:S01]  /*5370*/  LDS.128 R48, [R2+0xb0] ;  /* 0x0000b00002307984 */ /* 0x000ee20000000c00 */
[C---:B------:R-:W-:Y:S01]  /*5380*/  FFMA R108, R54.reuse, R66, R33 ;  /* 0x00000042366c7223 */ /* 0x040fe20000000021 */
[----:B------:R-:W-:Y:S01]  /*5390*/  FFMA R111, R54, R67, R56 ;  /* 0x00000043366f7223 */ /* 0x000fe20000000038 */
[C---:B-1----:R-:W-:Y:S01]  /*53a0*/  FFMA R32, R26.reuse, R44, R35 ;  /* 0x0000002c1a207223 */ /* 0x042fe20000000023 */
[----:B------:R-:W-:Y:S01]  /*53b0*/  FFMA R103, R57, R63, R37 ;  /* 0x0000003f39677223 */ /* 0x000fe20000000025 */
[C---:B------:R-:W-:Y:S01]  /*53c0*/  FFMA R56, R26.reuse, R46, R39 ;  /* 0x0000002e1a387223 */ /* 0x040fe20000000027 */
[C---:B------:R-:W-:Y:S01]  /*53d0*/  FFMA R33, R26.reuse, R47, R38 ;  /* 0x0000002f1a217223 */ /* 0x040fe20000000026 */
[C---:B------:R-:W-:Y:S01]  /*53e0*/  FFMA R35, R26.reuse, R69, R36 ;  /* 0x000000451a237223 */ /* 0x040fe20000000024 */
[----:B------:R-:W-:Y:S01]  /*53f0*/  FFMA R34, R26, R45, R34 ;  /* 0x0000002d1a227223 */ /* 0x000fe20000000022 */
[----:B------:R-:W1:Y:S01]  /*5400*/  LDS.128 R36, [R2+0x60] ;  /* 0x0000600002247984 */ /* 0x000e620000000c00 */
[----:B------:R-:W-:Y:S01]  /*5410*/  FFMA R117, R61, R54, R30 ;  /* 0x000000363d757223 */ /* 0x000fe2000000001e */
[C---:B------:R-:W-:Y:S01]  /*5420*/  FFMA R112, R54.reuse, R62, R29 ;  /* 0x0000003e36707223 */ /* 0x040fe2000000001d */
[----:B------:R-:W-:Y:S01]  /*5430*/  FFMA R115, R54, R63, R28 ;  /* 0x0000003f36737223 */ /* 0x000fe2000000001c */
[-C--:B------:R-:W-:Y:S01]  /*5440*/  FFMA R110, R64, R54.reuse, R31 ;  /* 0x00000036406e7223 */ /* 0x080fe2000000001f */
[----:B------:R-:W-:Y:S01]  /*5450*/  FFMA R105, R57, R67, R122 ;  /* 0x0000004339697223 */ /* 0x000fe2000000007a */
[C---:B--2---:R-:W-:Y:S01]  /*5460*/  FFMA R106, R101.reuse, R57, R124 ;  /* 0x00000039656a7223 */ /* 0x044fe2000000007c */
[----:B------:R-:W-:Y:S01]  /*5470*/  FFMA R54, R101, R54, R92 ;  /* 0x0000003665367223 */ /* 0x000fe2000000005c */
[C---:B------:R-:W-:Y:S01]  /*5480*/  FFMA R92, R26.reuse, R68, R91 ;  /* 0x000000441a5c7223 */ /* 0x040fe2000000005b */
[C---:B------:R-:W-:Y:S01]  /*5490*/  FFMA R122, R26.reuse, R70, R93 ;  /* 0x000000461a7a7223 */ /* 0x040fe2000000005d */
[----:B------:R-:W-:Y:S01]  /*54a0*/  FFMA R124, R26, R71, R90 ;  /* 0x000000471a7c7223 */ /* 0x000fe2000000005a */
[----:B------:R-:W-:Y:S01]  /*54b0*/  FFMA R57, R27, R63, R56 ;  /* 0x0000003f1b397223 */ /* 0x000fe20000000038 */
[----:B------:R-:W2:Y:S01]  /*54c0*/  LDS.128 R28, [R2+0xd0] ;  /* 0x0000d000021c7984 */ /* 0x000ea20000000c00 */
[-C--:B------:R-:W-:Y:S01]  /*54d0*/  FFMA R25, R61, R27.reuse, R32 ;  /* 0x0000001b3d197223 */ /* 0x080fe20000000020 */
[C---:B------:R-:W-:Y:S01]  /*54e0*/  FFMA R26, R27.reuse, R62, R34 ;  /* 0x0000003e1b1a7223 */ /* 0x040fe20000000022 */
[----:B------:R-:W-:Y:S01]  /*54f0*/  FFMA R56, R64, R27, R33 ;  /* 0x0000001b40387223 */ /* 0x000fe20000000021 */
[C---:B------:R-:W-:Y:S01]  /*5500*/  FFMA R90, R27.reuse, R66, R35 ;  /* 0x000000421b5a7223 */ /* 0x040fe20000000023 */
[C---:B------:R-:W-:Y:S01]  /*5510*/  FFMA R91, R27.reuse, R65, R92 ;  /* 0x000000411b5b7223 */ /* 0x040fe2000000005c */
[----:B------:R-:W4:Y:S01]  /*5520*/  LDS.128 R32, [R2+0xf0] ;  /* 0x0000f00002207984 */ /* 0x000f220000000c00 */
        /* <DEDUP_REMOVED lines=13> */
[----:B------:R-:W-:Y:S01]  /*5600*/  FFMA R78, R49, R68, R87 ;  /* 0x00000044314e7223 */ /* 0x000fe20000000057 */
[-C--:B------:R-:W-:Y:S01]  /*5610*/  FFMA R76, R64, R41.reuse, R27 ;  /* 0x00000029404c7223 */ /* 0x080fe2000000001b */
[----:B------:R-:W-:Y:S01]  /*5620*/  FFMA R99, R61, R41, R122 ;  /* 0x000000293d637223 */ /* 0x000fe2000000007a */
[C---:B------:R-:W-:Y:S01]  /*5630*/  FFMA R75, R41.reuse, R63, R124 ;  /* 0x0000003f294b7223 */ /* 0x040fe2000000007c */
[C---:B------:R-:W-:Y:S01]  /*5640*/  FFMA R40, R41.reuse, R66, R121 ;  /* 0x0000004229287223 */ /* 0x040fe20000000079 */
[----:B------:R-:W-:Y:S01]  /*5650*/  FFMA R27, R41, R67, R100 ;  /* 0x00000043291b7223 */ /* 0x000fe20000000064 */
[----:B------:R-:W-:Y:S01]  /*5660*/  FFMA R48, R101, R41, R104 ;  /* 0x0000002965307223 */ /* 0x000fe20000000068 */
[-C--:B------:R-:W-:Y:S01]  /*5670*/  FFMA R121, R49, R45.reuse, R80 ;  /* 0x0000002d31797223 */ /* 0x080fe20000000050 */
[C---:B-1----:R-:W-:Y:S01]  /*5680*/  FFMA R87, R39.reuse, R45, R74 ;  /* 0x0000002d27577223 */ /* 0x042fe2000000004a */
        /* <DEDUP_REMOVED lines=8> */
[-C--:B------:R-:W-:Y:S01]  /*5710*/  FFMA R116, R49, R71.reuse, R116 ;  /* 0x0000004731747223 */ /* 0x080fe20000000074 */
[----:B------:R-:W-:Y:S01]  /*5720*/  FFMA R98, R39, R71, R98 ;  /* 0x0000004727627223 */ /* 0x000fe20000000062 */
[----:B--2---:R-:W-:Y:S01]  /*5730*/  FFMA R29, R49, R69, R102 ;  /* 0x00000045311d7223 */ /* 0x004fe20000000066 */
[C---:B------:R-:W-:Y:S01]  /*5740*/  FFMA R104, R30.reuse, R46, R81 ;  /* 0x0000002e1e687223 */ /* 0x040fe20000000051 */
[CC--:B------:R-:W-:Y:S01]  /*5750*/  FFMA R86, R30.reuse, R44.reuse, R21 ;  /* 0x0000002c1e567223 */ /* 0x0c0fe20000000015 */
[C---:B------:R-:W-:Y:S01]  /*5760*/  FFMA R102, R30.reuse, R45, R20 ;  /* 0x0000002d1e667223 */ /* 0x040fe20000000014 */
[C---:B------:R-:W-:Y:S01]  /*5770*/  FFMA R77, R30.reuse, R69, R114 ;  /* 0x000000451e4d7223 */ /* 0x040fe20000000072 */
[-C--:B------:R-:W-:Y:S01]  /*5780*/  FFMA R81, R39, R44.reuse, R22 ;  /* 0x0000002c27517223 */ /* 0x080fe20000000016 */
[C---:B----4-:R-:W-:Y:S01]  /*5790*/  FFMA R95, R35.reuse, R44, R16 ;  /* 0x0000002c235f7223 */ /* 0x050fe20000000010 */
[C---:B------:R-:W-:Y:S01]  /*57a0*/  FFMA R114, R30.reuse, R70, R119 ;  /* 0x000000461e727223 */ /* 0x040fe20000000077 */
[----:B------:R-:W0:Y:S01]  /*57b0*/  LDS.128 R20, [R2+0x70] ;  /* 0x0000700002147984 */ /* 0x000e220000000c00 */
[C---:B------:R-:W-:Y:S01]  /*57c0*/  FFMA R16, R35.reuse, R46, R19 ;  /* 0x0000002e23107223 */ /* 0x040fe20000000013 */
[C---:B------:R-:W-:Y:S01]  /*57d0*/  FFMA R49, R30.reuse, R47, R88 ;  /* 0x0000002f1e317223 */ /* 0x040fe20000000058 */
[C---:B------:R-:W-:Y:S01]  /*57e0*/  FFMA R119, R35.reuse, R45, R18 ;  /* 0x0000002d23777223 */ /* 0x040fe20000000012 */
[C---:B------:R-:W-:Y:S01]  /*57f0*/  FFMA R19, R35.reuse, R47, R72 ;  /* 0x0000002f23137223 */ /* 0x040fe20000000048 */
[CC--:B------:R-:W-:Y:S01]  /*5800*/  FFMA R18, R35.reuse, R68.reuse, R17 ;  /* 0x0000004423127223 */ /* 0x0c0fe20000000011 */
[----:B------:R-:W1:Y:S01]  /*5810*/  LDS.128 R44, [R2+0x100] ;  /* 0x00010000022c7984 */ /* 0x000e620000000c00 */
[C---:B------:R-:W-:Y:S01]  /*5820*/  FFMA R88, R30.reuse, R68, R89 ;  /* 0x000000441e587223 */ /* 0x040fe20000000059 */
[C---:B------:R-:W-:Y:S01]  /*5830*/  FFMA R17, R35.reuse, R69, R94 ;  /* 0x0000004523117223 */ /* 0x040fe2000000005e */
[-C--:B------:R-:W-:Y:S01]  /*5840*/  FFMA R30, R30, R71.reuse, R120 ;  /* 0x000000471e1e7223 */ /* 0x080fe20000000078 */
[C---:B------:R-:W-:Y:S01]  /*5850*/  FFMA R94, R35.reuse, R70, R97 ;  /* 0x00000046235e7223 */ /* 0x040fe20000000061 */
[----:B------:R-:W-:Y:S01]  /*5860*/  FFMA R118, R35, R71, R118 ;  /* 0x0000004723767223 */ /* 0x000fe20000000076 */
[----:B------:R-:W2:Y:S01]  /*5870*/  LDS.64 R38, [R4+0x420] ;  /* 0x0004200004267984 */ /* 0x000ea20000000a00 */
[-C--:B------:R-:W-:Y:S01]  /*5880*/  FFMA R89, R61, R50.reuse, R84 ;  /* 0x000000323d597223 */ /* 0x080fe20000000054 */
[----:B------:R-:W-:Y:S01]  /*5890*/  FFMA R84, R64, R50, R41 ;  /* 0x0000003240547223 */ /* 0x000fe20000000029 */
[C---:B------:R-:W-:Y:S01]  /*58a0*/  FFMA R41, R50.reuse, R65, R78 ;  /* 0x0000004132297223 */ /* 0x040fe2000000004e */
[----:B------:R-:W3:Y:S01]  /*58b0*/  LDS.64 R34, [R4+0x408] ;  /* 0x0004080004227984 */ /* 0x000ee20000000a00 */
[C---:B------:R-:W-:Y:S01]  /*58c0*/  FFMA R78, R50.reuse, R66, R29 ;  /* 0x00000042324e7223 */ /* 0x040fe2000000001d */
[C---:B------:R-:W-:Y:S01]  /*58d0*/  FFMA R72, R50.reuse, R62, R121 ;  /* 0x0000003e32487223 */ /* 0x040fe20000000079 */
[C---:B------:R-:W-:Y:S01]  /*58e0*/  FFMA R97, R50.reuse, R63, R100 ;  /* 0x0000003f32617223 */ /* 0x040fe20000000064 */
[----:B------:R-:W4:Y:S01]  /*58f0*/  LDS.128 R68, [R4+0x410] ;  /* 0x0004100004447984 */ /* 0x000f220000000c00 */
[----:B------:R-:W-:Y:S01]  /*5900*/  FFMA R29, R50, R67, R80 ;  /* 0x00000043321d7223 */ /* 0x000fe20000000050 */
[----:B------:R-:W-:Y:S01]  /*5910*/  FFMA R116, R101, R50, R116 ;  /* 0x0000003265747223 */ /* 0x000fe20000000074 */
[-C--:B------:R-:W-:Y:S01]  /*5920*/  FFMA R50, R64, R31.reuse, R49 ;  /* 0x0000001f40327223 */ /* 0x080fe20000000031 */
[----:B------:R-:W-:Y:S01]  /*5930*/  FFMA R80, R31, R66, R77 ;  /* 0x000000421f507223 */ /* 0x000fe2000000004d */
        /* <DEDUP_REMOVED lines=22> */
[C---:B--2---:R-:W-:Y:S01]  /*5aa0*/  FFMA R44, R38.reuse, R55, R111 ;  /* 0x00000037262c7223 */ /* 0x044fe2000000006f */
[----:B---3--:R-:W-:Y:S01]  /*5ab0*/  FFMA R111, R21, R35, R86 ;  /* 0x00000023156f7223 */ /* 0x008fe20000000056 */
[----:B------:R-:W0:Y:S01]  /*5ac0*/  LDS.128 R16, [R2+0x50] ;  /* 0x0000500002107984 */ /* 0x000e220000000c00 */
[----:B------:R-:W-:Y:S01]  /*5ad0*/  FFMA R86, R38, R21, R125 ;  /* 0x0000001526567223 */ /* 0x000fe2000000007d */
[----:B----4-:R-:W-:Y:S01]  /*5ae0*/  FFMA R100, R55, R70, R113 ;  /* 0x0000004637647223 */ /* 0x010fe20000000071 */
[----:B------:R-:W-:Y:S01]  /*5af0*/  FFMA R94, R68, R55, R115 ;  /* 0x00000037445e7223 */ /* 0x000fe20000000073 */
[C---:B------:R-:W-:Y:S01]  /*5b00*/  FFMA R113, R21.reuse, R39, R98 ;  /* 0x0000002715717223 */ /* 0x040fe20000000062 */
[-C--:B------:R-:W-:Y:S01]  /*5b10*/  FFMA R104, R34, R58.reuse, R109 ;  /* 0x0000003a22687223 */ /* 0x080fe2000000006d */
[-C--:B------:R-:W-:Y:S01]  /*5b20*/  FFMA R114, R38, R58.reuse, R105 ;  /* 0x0000003a26727223 */ /* 0x080fe20000000069 */
[----:B------:R-:W-:Y:S01]  /*5b30*/  FFMA R120, R68, R58, R103 ;  /* 0x0000003a44787223 */ /* 0x000fe20000000067 */
[-C--:B------:R-:W-:Y:S01]  /*5b40*/  FFMA R124, R58, R70.reuse, R107 ;  /* 0x000000463a7c7223 */ /* 0x080fe2000000006b */
[-C--:B------:R-:W-:Y:S01]  /*5b50*/  FFMA R81, R34, R21.reuse, R81 ;  /* 0x0000001522517223 */ /* 0x080fe20000000051 */
[----:B------:R-:W-:Y:S01]  /*5b60*/  FFMA R31, R68, R21, R31 ;  /* 0x00000015441f7223 */ /* 0x000fe2000000001f */
[C---:B------:R-:W-:Y:S01]  /*5b70*/  FFMA R115, R21.reuse, R69, R74 ;  /* 0x0000004515737223 */ /* 0x040fe2000000004a */
[C---:B------:R-:W-:Y:S01]  /*5b80*/  FFMA R98, R21.reuse, R70, R87 ;  /* 0x0000004615627223 */ /* 0x040fe20000000057 */
[----:B------:R-:W-:Y:S01]  /*5b90*/  FFMA R125, R21, R71, R88 ;  /* 0x00000047157d7223 */ /* 0x000fe20000000058 */
[C---:B------:R-:W-:Y:S01]  /*5ba0*/  FFMA R109, R58.reuse, R35, R53 ;  /* 0x000000233a6d7223 */ /* 0x040fe20000000035 */
[----:B------:R-:W-:Y:S01]  /*5bb0*/  FFMA R122, R58, R69, R52 ;  /* 0x000000453a7a7223 */ /* 0x000fe20000000034 */
[----:B------:R-:W-:Y:S01]  /*5bc0*/  FFMA R117, R34, R55, R117 ;  /* 0x0000003722757223 */ /* 0x000fe20000000075 */
[C---:B------:R-:W-:Y:S01]  /*5bd0*/  FFMA R101, R55.reuse, R35, R112 ;  /* 0x0000002337657223 */ /* 0x040fe20000000070 */
[C---:B------:R-:W-:Y:S01]  /*5be0*/  FFMA R103, R55.reuse, R39, R54 ;  /* 0x0000002737677223 */ /* 0x040fe20000000036 */
[C---:B------:R-:W-:Y:S01]  /*5bf0*/  FFMA R105, R55.reuse, R69, R110 ;  /* 0x0000004537697223 */ /* 0x040fe2000000006e */
[----:B------:R-:W-:Y:S01]  /*5c00*/  FFMA R107, R55, R71, R108 ;  /* 0x00000047376b7223 */ /* 0x000fe2000000006c */
[----:B------:R-:W1:Y:S01]  /*5c10*/  LDS R21, [R4+0x60c] ;  /* 0x00060c0004157984 */ /* 0x000e620000000800 */
[C---:B------:R-:W-:Y:S01]  /*5c20*/  FFMA R106, R58.reuse, R39, R106 ;  /* 0x000000273a6a7223 */ /* 0x040fe2000000006a */
[----:B------:R-:W-:Y:S01]  /*5c30*/  FFMA R58, R58, R71, R60 ;  /* 0x000000473a3a7223 */ /* 0x000fe2000000003c */
[-C--:B------:R-:W-:Y:S01]  /*5c40*/  FFMA R108, R68, R42.reuse, R75 ;  /* 0x0000002a446c7223 */ /* 0x080fe2000000004b */
[----:B------:R-:W2:Y:S01]  /*5c50*/  LDS.128 R52, [R2+0xe0] ;  /* 0x0000e00002347984 */ /* 0x000ea20000000c00 */
[----:B------:R-:W-:Y:S01]  /*5c60*/  FFMA R75, R42, R69, R76 ;  /* 0x000000452a4b7223 */ /* 0x000fe2000000004c */
[----:B------:R-:W-:Y:S01]  /*5c70*/  FFMA R76, R68, R51, R97 ;  /* 0x00000033444c7223 */ /* 0x000fe20000000061 */
[----:B------:R-:W-:Y:S01]  /*5c80*/  FFMA R97, R51, R71, R78 ;  /* 0x0000004733617223 */ /* 0x000fe2000000004e */
[----:B------:R-:W3:Y:S01]  /*5c90*/  LDS.128 R64, [R4+0x610] ;  /* 0x0006100004407984 */ /* 0x000ee20000000c00 */
[----:B------:R-:W-:Y:S01]  /*5ca0*/  FFMA R78, R34, R45, R95 ;  /* 0x0000002d224e7223 */ /* 0x000fe2000000005f */
[----:B------:R-:W-:Y:S01]  /*5cb0*/  FFMA R88, R38, R42, R27 ;  /* 0x0000002a26587223 */ /* 0x000fe2000000001b */
[-C--:B------:R-:W-:Y:S01]  /*5cc0*/  FFMA R95, R45, R35.reuse, R20 ;  /* 0x000000232d5f7223 */ /* 0x080fe20000000014 */
[----:B------:R-:W4:Y:S01]  /*5cd0*/  LDS.128 R60, [R4+0x620] ;  /* 0x00062000043c7984 */ /* 0x000f220000000c00 */
[-C--:B------:R-:W-:Y:S01]  /*5ce0*/  FFMA R110, R42, R70.reuse, R73 ;  /* 0x000000462a6e7223 */ /* 0x080fe20000000049 */
[C---:B------:R-:W-:Y:S01]  /*5cf0*/  FFMA R27, R51.reuse, R35, R72 ;  /* 0x00000023331b7223 */ /* 0x040fe20000000048 */
[C---:B------:R-:W-:Y:S01]  /*5d00*/  FFMA R20, R38.reuse, R45, R119 ;  /* 0x0000002d26147223 */ /* 0x040fe20000000077 */
[----:B------:R-:W-:Y:S01]  /*5d10*/  FFMA R72, R38, R51, R29 ;  /* 0x0000003326487223 */ /* 0x000fe2000000001d */
[----:B------:R-:W-:Y:S01]  /*5d20*/  FFMA R73, R51, R69, R84 ;  /* 0x0000004533497223 */ /* 0x000fe20000000054 */
[C---:B------:R-:W-:Y:S01]  /*5d30*/  FFMA R119, R45.reuse, R39, R118 ;  /* 0x000000272d777223 */ /* 0x040fe20000000076 */
[----:B------:R-:W-:Y:S01]  /*5d40*/  FFMA R79, R68, R45, R79 ;  /* 0x0000002d444f7223 */ /* 0x000fe2000000004f */
[C---:B------:R-:W-:Y:S01]  /*5d50*/  FFMA R82, R45.reuse, R69, R82 ;  /* 0x000000452d527223 */ /* 0x040fe20000000052 */
[-C--:B------:R-:W-:Y:S01]  /*5d60*/  FFMA R112, R45, R70.reuse, R83 ;  /* 0x000000462d707223 */ /* 0x080fe20000000053 */
[----:B------:R-:W-:Y:S01]  /*5d70*/  FFMA R87, R42, R39, R48 ;  /* 0x000000272a577223 */ /* 0x000fe20000000030 */
[----:B------:R-:W-:Y:S01]  /*5d80*/  FFMA R89, R34, R51, R89 ;  /* 0x0000003322597223 */ /* 0x000fe20000000059 */
[C---:B------:R-:W-:Y:S01]  /*5d90*/  FFMA R29, R51.reuse, R39, R116 ;  /* 0x00000027331d7223 */ /* 0x040fe20000000074 */
[----:B------:R-:W-:Y:S01]  /*5da0*/  FFMA R84, R51, R70, R41 ;  /* 0x0000004633547223 */ /* 0x000fe20000000029 */
[-C--:B------:R-:W-:Y:S01]  /*5db0*/  FFMA R45, R45, R71.reuse, R96 ;  /* 0x000000472d2d7223 */ /* 0x080fe20000000060 */
[C---:B0-----:R-:W-:Y:S01]  /*5dc0*/  FFMA R96, R16.reuse, R68, R57 ;  /* 0x0000004410607223 */ /* 0x041fe20000000039 */
[C---:B------:R-:W-:Y:S01]  /*5dd0*/  FFMA R48, R16.reuse, R70, R91 ;  /* 0x0000004610307223 */ /* 0x040fe2000000005b */
[C---:B------:R-:W-:Y:S01]  /*5de0*/  FFMA R51, R16.reuse, R71, R90 ;  /* 0x0000004710337223 */ /* 0x040fe2000000005a */
[----:B------:R-:W-:Y:S01]  /*5df0*/  FFMA R118, R16, R34, R25 ;  /* 0x0000002210767223 */ /* 0x000fe20000000019 */
[----:B------:R-:W-:Y:S01]  /*5e00*/  FFMA R74, R34, R42, R99 ;  /* 0x0000002a224a7223 */ /* 0x000fe20000000063 */
[----:B------:R-:W-:Y:S01]  /*5e10*/  FFMA R57, R16, R69, R56 ;  /* 0x0000004510397223 */ /* 0x000fe20000000038 */
[C---:B------:R-:W-:Y:S01]  /*5e20*/  FFMA R85, R42.reuse, R35, R85 ;  /* 0x000000232a557223 */ /* 0x040fe20000000055 */
[----:B------:R-:W-:Y:S01]  /*5e30*/  FFMA R99, R42, R71, R40 ;  /* 0x000000472a637223 */ /* 0x000fe20000000028 */
[C---:B------:R-:W-:Y:S01]  /*5e40*/  FFMA R56, R16.reuse, R39, R92 ;  /* 0x0000002710387223 */ /* 0x040fe2000000005c */
[C---:B------:R-:W-:Y:S01]  /*5e50*/  FFMA R42, R16.reuse, R38, R93 ;  /* 0x00000026102a7223 */ /* 0x040fe2000000005d */
[----:B------:R-:W-:Y:S01]  /*5e60*/  FFMA R116, R16, R35, R26 ;  /* 0x0000002310747223 */ /* 0x000fe2000000001a */
[C---:B-1----:R-:W-:Y:S01]  /*5e70*/  FFMA R25, R21.reuse, R59, R104 ;  /* 0x0000003b15197223 */ /* 0x042fe20000000068 */
[----:B------:R-:W-:Y:S01]  /*5e80*/  FFMA R81, R21, R22, R81 ;  /* 0x0000001615517223 */ /* 0x000fe20000000051 */
[C---:B--2---:R-:W-:Y:S01]  /*5e90*/  FFMA R34, R52.reuse, R34, R121 ;  /* 0x0000002234227223 */ /* 0x044fe20000000079 */
[C---:B------:R-:W-:Y:S01]  /*5ea0*/  FFMA R41, R52.reuse, R35, R102 ;  /* 0x0000002334297223 */ /* 0x040fe20000000066 */
[C---:B------:R-:W-:Y:S01]  /*5eb0*/  FFMA R40, R52.reuse, R68, R123 ;  /* 0x0000004434287223 */ /* 0x040fe2000000007b */
[----:B------:R-:W-:Y:S01]  /*5ec0*/  FFMA R83, R52, R69, R50 ;  /* 0x0000004534537223 */ /* 0x000fe20000000032 */
[C---:B---3--:R-:W-:Y:S01]  /*5ed0*/  FFMA R104, R22.reuse, R66, R115 ;  /* 0x0000004216687223 */ /* 0x048fe20000000073 */
[C---:B------:R-:W-:Y:S01]  /*5ee0*/  FFMA R121, R17.reuse, R65, R96 ;  /* 0x0000004111797223 */ /* 0x040fe20000000060 */
[-C--:B------:R-:W-:Y:S01]  /*5ef0*/  FFMA R115, R22, R67.reuse, R98 ;  /* 0x0000004316737223 */ /* 0x080fe20000000062 */
[----:B------:R-:W-:Y:S01]  /*5f00*/  FFMA R90, R52, R70, R49 ;  /* 0x00000046345a7223 */ /* 0x000fe20000000031 */
[----:B------:R-:W-:Y:S01]  /*5f10*/  FFMA R93, R17, R67, R48 ;  /* 0x00000043115d7223 */ /* 0x000fe20000000030 */
[C---:B----4-:R-:W-:Y:S01]  /*5f20*/  FFMA R96, R60.reuse, R17, R51 ;  /* 0x000000113c607223 */ /* 0x050fe20000000033 */
[----:B------:R-:W-:Y:S01]  /*5f30*/  FFMA R98, R60, R22, R125 ;  /* 0x000000163c627223 */ /* 0x000fe2000000007d */
[C---:B------:R-:W-:Y:S01]  /*5f40*/  FFMA R91, R52.reuse, R71, R80 ;  /* 0x00000047345b7223 */ /* 0x040fe20000000050 */
[----:B------:R-:W-:Y:S01]  /*5f50*/  FFMA R38, R52, R38, R77 ;  /* 0x0000002634267223 */ /* 0x000fe2000000004d */
[----:B------:R-:W0:Y:S01]  /*5f60*/  LDS.128 R48, [R2+0x30] ;  /* 0x0000300002307984 */ /* 0x000e220000000c00 */
[----:B------:R-:W-:Y:S01]  /*5f70*/  FFMA R125, R22, R61, R86 ;  /* 0x0000003d167d7223 */ /* 0x000fe20000000056 */
[----:B------:R-:W-:Y:S01]  /*5f80*/  FFMA R63, R52, R39, R30 ;  /* 0x00000027343f7223 */ /* 0x000fe2000000001e */
[C---:B------:R-:W-:Y:S01]  /*5f90*/  FFMA R77, R59.reuse, R61, R114 ;  /* 0x0000003d3b4d7223 */ /* 0x040fe20000000072 */
[----:B------:R-:W-:Y:S01]  /*5fa0*/  FFMA R80, R64, R22, R111 ;  /* 0x0000001640507223 */ /* 0x000fe2000000006f */
[----:B------:R-:W-:Y:S01]  /*5fb0*/  FFMA R86, R60, R43, R99 ;  /* 0x0000002b3c567223 */ /* 0x000fe20000000063 */
[----:B------:R-:W-:Y:S01]  /*5fc0*/  FFMA R16, R64, R59, R109 ;  /* 0x0000003b40107223 */ /* 0x000fe2000000006d */
[C---:B------:R-:W-:Y:S01]  /*5fd0*/  FFMA R35, R59.reuse, R65, R120 ;  /* 0x000000413b237223 */ /* 0x040fe20000000078 */
[C---:B------:R-:W-:Y:S01]  /*5fe0*/  FFMA R122, R59.reuse, R66, R122 ;  /* 0x000000423b7a7223 */ /* 0x040fe2000000007a */
[C---:B------:R-:W-:Y:S01]  /*5ff0*/  FFMA R39, R59.reuse, R67, R124 ;  /* 0x000000433b277223 */ /* 0x040fe2000000007c */
[----:B------:R-:W-:Y:S01]  /*6000*/  FFMA R26, R60, R59, R58 ;  /* 0x0000003b3c1a7223 */ /* 0x000fe2000000003a */
        /* <DEDUP_REMOVED lines=8> */
[-C--:B------:R-:W-:Y:S01]  /*6090*/  FFMA R22, R22, R62.reuse, R113 ;  /* 0x0000003e16167223 */ /* 0x080fe20000000071 */
[----:B------:R-:W1:Y:S01]  /*60a0*/  LDS.128 R56, [R2+0xc0] ;  /* 0x0000c00002387984 */ /* 0x000e620000000c00 */
[CC--:B------:R-:W-:Y:S01]  /*60b0*/  FFMA R30, R64.reuse, R43.reuse, R85 ;  /* 0x0000002b401e7223 */ /* 0x0c0fe20000000055 */
[----:B------:R-:W-:Y:S01]  /*60c0*/  FFMA R88, R43, R62, R87 ;  /* 0x0000003e2b587223 */ /* 0x000fe20000000057 */
[----:B------:R-:W-:Y:S01]  /*60d0*/  FFMA R17, R21, R43, R74 ;  /* 0x0000002b15117223 */ /* 0x000fe2000000004a */
[C---:B------:R-:W-:Y:S01]  /*60e0*/  FFMA R31, R43.reuse, R65, R108 ;  /* 0x000000412b1f7223 */ /* 0x040fe2000000006c */
[CC--:B------:R-:W-:Y:S01]  /*60f0*/  FFMA R52, R43.reuse, R66.reuse, R75 ;  /* 0x000000422b347223 */ /* 0x0c0fe2000000004b */
[----:B------:R-:W-:Y:S01]  /*6100*/  FFMA R85, R43, R67, R110 ;  /* 0x000000432b557223 */ /* 0x000fe2000000006e */
[----:B------:R-:W-:Y:S01]  /*6110*/  FFMA R113, R64, R53, R41 ;  /* 0x0000003540717223 */ /* 0x000fe20000000029 */
[----:B------:R-:W-:Y:S01]  /*6120*/  FFMA R87, R53, R65, R40 ;  /* 0x0000004135577223 */ /* 0x000fe20000000028 */
[----:B------:R-:W2:Y:S01]  /*6130*/  LDS.128 R68, [R4+0x810] ;  /* 0x0008100004447984 */ /* 0x000ea20000000c00 */
[----:B------:R-:W-:Y:S01]  /*6140*/  FFMA R75, R21, R53, R34 ;  /* 0x00000035154b7223 */ /* 0x000fe20000000022 */
[C---:B------:R-:W-:Y:S01]  /*6150*/  FFMA R34, R53.reuse, R66, R83 ;  /* 0x0000004235227223 */ /* 0x040fe20000000053 */
[C---:B------:R-:W-:Y:S01]  /*6160*/  FFMA R83, R53.reuse, R67, R90 ;  /* 0x0000004335537223 */ /* 0x040fe2000000005a */
[----:B------:R-:W3:Y:S01]  /*6170*/  LDS.128 R40, [R4+0x820] ;  /* 0x0008200004287984 */ /* 0x000ee20000000c00 */
[----:B------:R-:W-:Y:S01]  /*6180*/  FFMA R90, R60, R53, R91 ;  /* 0x000000353c5a7223 */ /* 0x000fe2000000005b */
[C---:B------:R-:W-:Y:S01]  /*6190*/  FFMA R91, R53.reuse, R61, R38 ;  /* 0x0000003d355b7223 */ /* 0x040fe20000000026 */
[----:B------:R-:W-:Y:S01]  /*61a0*/  FFMA R38, R53, R62, R63 ;  /* 0x0000003e35267223 */ /* 0x000fe2000000003f */
[-C--:B------:R-:W-:Y:S01]  /*61b0*/  FFMA R53, R21, R46.reuse, R78 ;  /* 0x0000002e15357223 */ /* 0x080fe2000000004e */
[-C--:B------:R-:W-:Y:S01]  /*61c0*/  FFMA R78, R64, R46.reuse, R95 ;  /* 0x0000002e404e7223 */ /* 0x080fe2000000005f */
[----:B------:R-:W-:Y:S01]  /*61d0*/  FFMA R108, R60, R46, R45 ;  /* 0x0000002e3c6c7223 */ /* 0x000fe2000000002d */
[C---:B------:R-:W-:Y:S01]  /*61e0*/  FFMA R79, R46.reuse, R65, R79 ;  /* 0x000000412e4f7223 */ /* 0x040fe2000000004f */
[C---:B------:R-:W-:Y:S01]  /*61f0*/  FFMA R82, R46.reuse, R66, R82 ;  /* 0x000000422e527223 */ /* 0x040fe20000000052 */
        /* <DEDUP_REMOVED lines=9> */
[C---:B------:R-:W-:Y:S01]  /*6290*/  FFMA R20, R48.reuse, R60, R107 ;  /* 0x0000003c30147223 */ /* 0x040fe2000000006b */
[----:B------:R-:W-:Y:S01]  /*62a0*/  FFMA R48, R48, R62, R103 ;  /* 0x0000003e30307223 */ /* 0x000fe20000000067 */
[----:B------:R-:W-:Y:S01]  /*62b0*/  LDS R118, [R4+0xa30] ;  /* 0x000a300004767984 */ /* 0x000fe20000000800 */
        /* <DEDUP_REMOVED lines=10> */
[-C--:B------:R-:W-:Y:S01]  /*6360*/  FFMA R27, R49, R71.reuse, R110 ;  /* 0x00000047311b7223 */ /* 0x080fe2000000006e */
[----:B------:R-:W-:Y:S01]  /*6370*/  FFMA R103, R23, R71, R104 ;  /* 0x0000004717677223 */ /* 0x000fe20000000068 */
[C---:B---3--:R-:W-:Y:S01]  /*6380*/  FFMA R76, R40.reuse, R49, R63 ;  /* 0x00000031284c7223 */ /* 0x048fe2000000003f */
[----:B------:R-:W-:Y:S01]  /*6390*/  FFMA R84, R49, R42, R101 ;  /* 0x0000002a31547223 */ /* 0x000fe20000000065 */
[----:B------:R-:W-:Y:S01]  /*63a0*/  FFMA R92, R40, R18, R93 ;  /* 0x00000012285c7223 */ /* 0x000fe2000000005d */
[----:B------:R-:W0:Y:S01]  /*63b0*/  LDS.128 R60, [R2+0x10] ;  /* 0x00001000023c7984 */ /* 0x000e220000000c00 */
[C---:B------:R-:W-:Y:S01]  /*63c0*/  FFMA R93, R18.reuse, R41, R96 ;  /* 0x00000029125d7223 */ /* 0x040fe20000000060 */
[C---:B------:R-:W-:Y:S01]  /*63d0*/  FFMA R101, R23.reuse, R69, R80 ;  /* 0x0000004517657223 */ /* 0x040fe20000000050 */
[----:B------:R-:W-:Y:S01]  /*63e0*/  FFMA R96, R18, R42, R109 ;  /* 0x0000002a12607223 */ /* 0x000fe2000000006d */
[C---:B------:R-:W-:Y:S01]  /*63f0*/  FFMA R80, R23.reuse, R70, R111 ;  /* 0x0000004617507223 */ /* 0x040fe2000000006f */
[----:B------:R-:W-:Y:S01]  /*6400*/  FFMA R100, R40, R23, R115 ;  /* 0x0000001728647223 */ /* 0x000fe20000000073 */
        /* <DEDUP_REMOVED lines=8> */
[C---:B------:R-:W-:Y:S01]  /*6490*/  FFMA R107, R57.reuse, R71, R66 ;  /* 0x00000047396b7223 */ /* 0x040fe20000000042 */
[----:B------:R-:W-:Y:S01]  /*64a0*/  FFMA R104, R40, R57, R67 ;  /* 0x0000003928687223 */ /* 0x000fe20000000043 */
[C---:B------:R-:W-:Y:S01]  /*64b0*/  FFMA R109, R57.reuse, R41, R74 ;  /* 0x00000029396d7223 */ /* 0x040fe2000000004a */
[C---:B------:R-:W-:Y:S01]  /*64c0*/  FFMA R110, R57.reuse, R42, R73 ;  /* 0x0000002a396e7223 */ /* 0x040fe20000000049 */
[----:B------:R-:W1:Y:S01]  /*64d0*/  LDS.128 R20, [R2+0xa0] ;  /* 0x0000a00002147984 */ /* 0x000e620000000c00 */
[----:B------:R-:W-:Y:S01]  /*64e0*/  FFMA R57, R57, R43, R72 ;  /* 0x0000002b39397223 */ /* 0x000fe20000000048 */
[-C--:B------:R-:W-:Y:S01]  /*64f0*/  FFMA R120, R68, R54.reuse, R75 ;  /* 0x0000003644787223 */ /* 0x080fe2000000004b */
[C---:B------:R-:W-:Y:S01]  /*6500*/  FFMA R124, R54.reuse, R69, R113 ;  /* 0x00000045367c7223 */ /* 0x040fe20000000071 */
[----:B------:R-:W2:Y:S01]  /*6510*/  LDS.128 R64, [R4+0xa10] ;  /* 0x000a100004407984 */ /* 0x000ea20000000c00 */
[----:B------:R-:W-:Y:S01]  /*6520*/  FFMA R113, R54, R71, R34 ;  /* 0x0000004736717223 */ /* 0x000fe20000000022 */
[----:B------:R-:W-:Y:S01]  /*6530*/  FFMA R34, R40, R54, R83 ;  /* 0x0000003628227223 */ /* 0x000fe20000000053 */
[C---:B------:R-:W-:Y:S01]  /*6540*/  FFMA R83, R54.reuse, R41, R90 ;  /* 0x0000002936537223 */ /* 0x040fe2000000005a */
[----:B------:R-:W3:Y:S01]  /*6550*/  LDS.128 R72, [R4+0xa20] ;  /* 0x000a200004487984 */ /* 0x000ee20000000c00 */
[C---:B------:R-:W-:Y:S01]  /*6560*/  FFMA R90, R54.reuse, R42, R91 ;  /* 0x0000002a365a7223 */ /* 0x040fe2000000005b */
[-C--:B------:R-:W-:Y:S01]  /*6570*/  FFMA R44, R49, R70.reuse, R117 ;  /* 0x00000046312c7223 */ /* 0x080fe20000000075 */
[CC--:B------:R-:W-:Y:S01]  /*6580*/  FFMA R87, R54.reuse, R70.reuse, R87 ;  /* 0x0000004636577223 */ /* 0x0c0fe20000000057 */
[----:B------:R-:W-:Y:S01]  /*6590*/  FFMA R91, R54, R43, R38 ;  /* 0x0000002b365b7223 */ /* 0x000fe20000000026 */
[----:B------:R-:W-:Y:S01]  /*65a0*/  FFMA R94, R68, R49, R119 ;  /* 0x00000031445e7223 */ /* 0x000fe20000000077 */
[C---:B------:R-:W-:Y:S01]  /*65b0*/  FFMA R117, R47.reuse, R69, R78 ;  /* 0x000000452f757223 */ /* 0x040fe2000000004e */
[C---:B------:R-:W-:Y:S01]  /*65c0*/  FFMA R38, R47.reuse, R70, R79 ;  /* 0x000000462f267223 */ /* 0x040fe2000000004f */
[-C--:B------:R-:W-:Y:S01]  /*65d0*/  FFMA R54, R40, R47.reuse, R95 ;  /* 0x0000002f28367223 */ /* 0x080fe2000000005f */
[----:B------:R-:W-:Y:S01]  /*65e0*/  FFMA R53, R68, R47, R53 ;  /* 0x0000002f44357223 */ /* 0x000fe20000000035 */
[C---:B------:R-:W-:Y:S01]  /*65f0*/  FFMA R79, R47.reuse, R71, R82 ;  /* 0x000000472f4f7223 */ /* 0x040fe20000000052 */
[C---:B------:R-:W-:Y:S01]  /*6600*/  FFMA R95, R47.reuse, R41, R108 ;  /* 0x000000292f5f7223 */ /* 0x040fe2000000006c */
[C---:B------:R-:W-:Y:S01]  /*6610*/  FFMA R78, R47.reuse, R42, R45 ;  /* 0x0000002a2f4e7223 */ /* 0x040fe2000000002d */
[-C--:B------:R-:W-:Y:S01]  /*6620*/  FFMA R119, R47, R43.reuse, R46 ;  /* 0x0000002b2f777223 */ /* 0x080fe2000000002e */
[----:B------:R-:W-:Y:S01]  /*6630*/  FFMA R49, R49, R43, R48 ;  /* 0x0000002b31317223 */ /* 0x000fe20000000030 */
[C---:B0-----:R-:W-:Y:S01]  /*6640*/  FFMA R46, R60.reuse, R70, R35 ;  /* 0x000000463c2e7223 */ /* 0x041fe20000000023 */
        /* <DEDUP_REMOVED lines=8> */
[C---:B------:R-:W-:Y:S01]  /*66d0*/  FFMA R18, R60.reuse, R42, R77 ;  /* 0x0000002a3c127223 */ /* 0x040fe2000000004d */
[CC--:B------:R-:W-:Y:S01]  /*66e0*/  FFMA R16, R60.reuse, R40.reuse, R39 ;  /* 0x000000283c107223 */ /* 0x0c0fe20000000027 */
[----:B------:R-:W-:Y:S01]  /*66f0*/  FFMA R77, R60, R43, R106 ;  /* 0x0000002b3c4d7223 */ /* 0x000fe2000000006a */
[C---:B-1----:R-:W-:Y:S01]  /*6700*/  FFMA R82, R20.reuse, R69, R30 ;  /* 0x0000004514527223 */ /* 0x042fe2000000001e */
[C---:B------:R-:W-:Y:S01]  /*6710*/  FFMA R121, R20.reuse, R71, R52 ;  /* 0x0000004714797223 */ /* 0x040fe20000000034 */
[C---:B------:R-:W-:Y:S01]  /*6720*/  FFMA R106, R20.reuse, R40, R85 ;  /* 0x00000028146a7223 */ /* 0x040fe20000000055 */
[C---:B------:R-:W-:Y:S01]  /*6730*/  FFMA R108, R20.reuse, R41, R86 ;  /* 0x00000029146c7223 */ /* 0x040fe20000000056 */
[C---:B------:R-:W-:Y:S01]  /*6740*/  FFMA R122, R20.reuse, R42, R99 ;  /* 0x0000002a147a7223 */ /* 0x040fe20000000063 */
[----:B------:R-:W-:Y:S01]  /*6750*/  FFMA R88, R20, R43, R88 ;  /* 0x0000002b14587223 */ /* 0x000fe20000000058 */
[CC--:B--2---:R-:W-:Y:S01]  /*6760*/  FFMA R52, R61.reuse, R67.reuse, R46 ;  /* 0x000000433d347223 */ /* 0x0c4fe2000000002e */
[----:B------:R-:W-:Y:S01]  /*6770*/  FFMA R60, R50, R67, R44 ;  /* 0x00000043323c7223 */ /* 0x000fe2000000002c */
[-C--:B---3--:R-:W-:Y:S01]  /*6780*/  FFMA R71, R72, R61.reuse, R47 ;  /* 0x0000003d48477223 */ /* 0x088fe2000000002f */
[----:B------:R-:W-:Y:S01]  /*6790*/  FFMA R69, R61, R74, R45 ;  /* 0x0000004a3d457223 */ /* 0x000fe2000000002d */
[----:B------:R-:W0:Y:S01]  /*67a0*/  LDS.128 R40, [R2+0x80] ;  /* 0x0000800002287984 */ /* 0x000e220000000c00 */
[C---:B------:R-:W-:Y:S01]  /*67b0*/  FFMA R68, R20.reuse, R68, R17 ;  /* 0x0000004414447223 */ /* 0x040fe20000000011 */
[----:B------:R-:W-:Y:S01]  /*67c0*/  FFMA R70, R20, R70, R31 ;  /* 0x0000004614467223 */ /* 0x000fe2000000001f */
[----:B------:R-:W-:Y:S01]  /*67d0*/  FFMA R35, R65, R61, R123 ;  /* 0x0000003d41237223 */ /* 0x000fe2000000007b */
[----:B------:R1:W2:Y:S01]  /*67e0*/  LDS.128 R44, [R2+0x110] ;  /* 0x00011000022c7984 */ /* 0x0002a20000000c00 */
[C---:B------:R-:W-:Y:S01]  /*67f0*/  FFMA R25, R61.reuse, R66, R25 ;  /* 0x000000423d197223 */ /* 0x040fe20000000019 */
[C---:B------:R-:W-:Y:S01]  /*6800*/  FFMA R39, R61.reuse, R73, R16 ;  /* 0x000000493d277223 */ /* 0x040fe20000000010 */
[----:B------:R-:W-:Y:S01]  /*6810*/  FFMA R31, R61, R75, R18 ;  /* 0x0000004b3d1f7223 */ /* 0x000fe20000000012 */
[----:B------:R-:W-:Y:S01]  /*6820*/  FFMA R94, R65, R50, R94 ;  /* 0x00000032415e7223 */ /* 0x000fe2000000005e */
[----:B------:R-:W-:Y:S01]  /*6830*/  FFMA R20, R50, R66, R89 ;  /* 0x0000004232147223 */ /* 0x000fe20000000059 */
[----:B------:R-:W-:Y:S01]  /*6840*/  FFMA R30, R72, R50, R27 ;  /* 0x00000032481e7223 */ /* 0x000fe2000000001b */
[C---:B------:R-:W-:Y:S01]  /*6850*/  FFMA R76, R50.reuse, R73, R76 ;  /* 0x00000049324c7223 */ /* 0x040fe2000000004c */
[C---:B------:R-:W-:Y:S01]  /*6860*/  FFMA R26, R50.reuse, R74, R29 ;  /* 0x0000004a321a7223 */ /* 0x040fe2000000001d */
[----:B------:R-:W-:Y:S01]  /*6870*/  FFMA R84, R50, R75, R84 ;  /* 0x0000004b32547223 */ /* 0x000fe20000000054 */
[C---:B------:R-:W-:Y:S01]  /*6880*/  FFMA R61, R118.reuse, R61, R77 ;  /* 0x0000003d763d7223 */ /* 0x040fe2000000004d */
[----:B------:R-:W-:Y:S01]  /*6890*/  FFMA R50, R118, R50, R49 ;  /* 0x0000003276327223 */ /* 0x000fe20000000031 */
[----:B------:R-:W-:Y:S01]  /*68a0*/  FFMA R27, R19, R74, R93 ;  /* 0x0000004a131b7223 */ /* 0x000fe2000000005d */
[----:B------:R-:W-:Y:S01]  /*68b0*/  FFMA R49, R65, R19, R102 ;  /* 0x0000001341317223 */ /* 0x000fe20000000066 */
[CC--:B------:R-:W-:Y:S01]  /*68c0*/  FFMA R77, R19.reuse, R66.reuse, R48 ;  /* 0x00000042134d7223 */ /* 0x0c0fe20000000030 */
[C---:B------:R-:W-:Y:S01]  /*68d0*/  FFMA R86, R19.reuse, R67, R56 ;  /* 0x0000004313567223 */ /* 0x040fe20000000038 */
[----:B------:R-:W-:Y:S01]  /*68e0*/  FFMA R64, R72, R19, R97 ;  /* 0x0000001348407223 */ /* 0x000fe20000000061 */
[C---:B------:R-:W-:Y:S01]  /*68f0*/  FFMA R123, R19.reuse, R73, R92 ;  /* 0x00000049137b7223 */ /* 0x040fe2000000005c */
[----:B------:R-:W-:Y:S01]  /*6900*/  FFMA R85, R19, R75, R96 ;  /* 0x0000004b13557223 */ /* 0x000fe20000000060 */
[----:B------:R-:W-:Y:S01]  /*6910*/  FFMA R93, R118, R19, R114 ;  /* 0x00000013765d7223 */ /* 0x000fe20000000072 */
[----:B------:R-:W-:Y:S01]  /*6920*/  FFMA R99, R65, R21, R68 ;  /* 0x0000001541637223 */ /* 0x000fe20000000044 */
[----:B------:R-:W3:Y:S01]  /*6930*/  LDS.128 R16, [R4+0xc20] ;  /* 0x000c200004107984 */ /* 0x000ee20000000c00 */
[C---:B------:R-:W-:Y:S01]  /*6940*/  FFMA R97, R21.reuse, R66, R82 ;  /* 0x0000004215617223 */ /* 0x040fe20000000052 */
[C---:B------:R-:W-:Y:S01]  /*6950*/  FFMA R70, R21.reuse, R67, R70 ;  /* 0x0000004315467223 */ /* 0x040fe20000000046 */
[----:B------:R-:W-:Y:S01]  /*6960*/  FFMA R68, R72, R21, R121 ;  /* 0x0000001548447223 */ /* 0x000fe20000000079 */
[C---:B------:R-:W-:Y:S01]  /*6970*/  FFMA R125, R21.reuse, R73, R106 ;  /* 0x00000049157d7223 */ /* 0x040fe2000000006a */
[C---:B------:R-:W-:Y:S01]  /*6980*/  FFMA R29, R21.reuse, R74, R108 ;  /* 0x0000004a151d7223 */ /* 0x040fe2000000006c */
[----:B------:R-:W-:Y:S01]  /*6990*/  FFMA R89, R21, R75, R122 ;  /* 0x0000004b15597223 */ /* 0x000fe2000000007a */
[----:B------:R-:W-:Y:S01]  /*69a0*/  FFMA R21, R118, R21, R88 ;  /* 0x0000001576157223 */ /* 0x000fe20000000058 */
[----:B------:R-:W-:Y:S01]  /*69b0*/  FFMA R116, R65, R58, R116 ;  /* 0x0000003a41747223 */ /* 0x000fe20000000074 */
[C---:B-1----:R-:W-:Y:S01]  /*69c0*/  FFMA R2, R58.reuse, R66, R111 ;  /* 0x000000423a027223 */ /* 0x042fe2000000006f */
[----:B------:R-:W-:Y:S01]  /*69d0*/  FFMA R112, R58, R67, R112 ;  /* 0x000000433a707223 */ /* 0x000fe20000000070 */
[----:B------:R-:W-:Y:S01]  /*69e0*/  FFMA R88, R72, R58, R107 ;  /* 0x0000003a48587223 */ /* 0x000fe2000000006b */
[C---:B------:R-:W-:Y:S01]  /*69f0*/  FFMA R104, R58.reuse, R73, R104 ;  /* 0x000000493a687223 */ /* 0x040fe20000000068 */
[C---:B------:R-:W-:Y:S01]  /*6a00*/  FFMA R48, R58.reuse, R74, R109 ;  /* 0x0000004a3a307223 */ /* 0x040fe2000000006d */
[-C--:B------:R-:W-:Y:S01]  /*6a10*/  FFMA R110, R58, R75.reuse, R110 ;  /* 0x0000004b3a6e7223 */ /* 0x080fe2000000006e */
[----:B------:R-:W-:Y:S01]  /*6a20*/  FFMA R58, R118, R58, R57 ;  /* 0x0000003a763a7223 */ /* 0x000fe20000000039 */
[C---:B------:R-:W-:Y:S01]  /*6a30*/  FFMA R107, R55.reuse, R75, R90 ;  /* 0x0000004b376b7223 */ /* 0x040fe2000000005a */
[CC--:B------:R-:W-:Y:S01]  /*6a40*/  FFMA R121, R55.reuse, R66.reuse, R124 ;  /* 0x0000004237797223 */ /* 0x0c0fe2000000007c */
[C---:B------:R-:W-:Y:S01]  /*6a50*/  FFMA R108, R55.reuse, R67, R87 ;  /* 0x00000043376c7223 */ /* 0x040fe20000000057 */
[-C--:B0-----:R-:W-:Y:S01]  /*6a60*/  FFMA R90, R40, R66.reuse, R101 ;  /* 0x00000042285a7223 */ /* 0x081fe20000000065 */
[----:B--2---:R-:W-:Y:S01]  /*6a70*/  FFMA R102, R44, R66, R117 ;  /* 0x000000422c667223 */ /* 0x004fe20000000075 */
[----:B------:R-:W0:Y:S01]  /*6a80*/  LDS.64 R56, [R4+0xc18] ;  /* 0x000c180004387984 */ /* 0x000e220000000a00 */
[----:B------:R-:W-:Y:S01]  /*6a90*/  FFMA R87, R72, R55, R113 ;  /* 0x0000003748577223 */ /* 0x000fe20000000071 */
[CC--:B------:R-:W-:Y:S01]  /*6aa0*/  FFMA R92, R55.reuse, R73.reuse, R34 ;  /* 0x00000049375c7223 */ /* 0x0c0fe20000000022 */
[CC--:B------:R-:W-:Y:S01]  /*6ab0*/  FFMA R114, R40.reuse, R72.reuse, R103 ;  /* 0x0000004828727223 */ /* 0x0c0fe20000000067 */
[-C--:B------:R-:W-:Y:S01]  /*6ac0*/  FFMA R106, R40, R73.reuse, R100 ;  /* 0x00000049286a7223 */ /* 0x080fe20000000064 */
[C---:B------:R-:W-:Y:S01]  /*6ad0*/  FFMA R66, R44.reuse, R72, R79 ;  /* 0x000000482c427223 */ /* 0x040fe2000000004f */
[----:B------:R-:W-:Y:S01]  /*6ae0*/  FFMA R54, R44, R73, R54 ;  /* 0x000000492c367223 */ /* 0x000fe20000000036 */
[-C--:B------:R-:W-:Y:S01]  /*6af0*/  FFMA R82, R40, R67.reuse, R80 ;  /* 0x0000004328527223 */ /* 0x080fe20000000050 */
[----:B------:R-:W1:Y:S01]  /*6b00*/  LDS.64 R72, [R4+0xc30] ;  /* 0x000c300004487984 */ /* 0x000e620000000a00 */
[----:B------:R-:W-:Y:S01]  /*6b10*/  FFMA R38, R44, R67, R38 ;  /* 0x000000432c267223 */ /* 0x000fe20000000026 */
[-C--:B------:R-:W-:Y:S01]  /*6b20*/  FFMA R113, R55, R74.reuse, R83 ;  /* 0x0000004a37717223 */ /* 0x080fe20000000053 */
[C---:B------:R-:W-:Y:S01]  /*6b30*/  FFMA R34, R40.reuse, R65, R81 ;  /* 0x0000004128227223 */ /* 0x040fe20000000051 */
[CC--:B------:R-:W-:Y:S01]  /*6b40*/  FFMA R100, R40.reuse, R74.reuse, R105 ;  /* 0x0000004a28647223 */ /* 0x0c0fe20000000069 */
[----:B------:R-:W-:Y:S01]  /*6b50*/  FFMA R111, R65, R55, R120 ;  /* 0x00000037416f7223 */ /* 0x000fe20000000078 */
[----:B------:R-:W-:Y:S01]  /*6b60*/  FFMA R98, R40, R75, R98 ;  /* 0x0000004b28627223 */ /* 0x000fe20000000062 */
[----:B------:R-:W-:Y:S01]  /*6b70*/  FFMA R74, R44, R74, R95 ;  /* 0x0000004a2c4a7223 */ /* 0x000fe2000000005f */
[----:B------:R-:W-:Y:S01]  /*6b80*/  FFMA R109, R118, R55, R91 ;  /* 0x00000037766d7223 */ /* 0x000fe2000000005b */
[----:B------:R-:W-:Y:S01]  /*6b90*/  FFMA R40, R40, R118, R115 ;  /* 0x0000007628287223 */ /* 0x000fe20000000073 */
[----:B------:R-:W-:Y:S01]  /*6ba0*/  FFMA R78, R44, R75, R78 ;  /* 0x0000004b2c4e7223 */ /* 0x000fe2000000004e */
[C---:B---3--:R-:W-:Y:S01]  /*6bb0*/  FFMA R79, R16.reuse, R41, R82 ;  /* 0x00000029104f7223 */ /* 0x048fe20000000052 */
[C---:B------:R-:W-:Y:S01]  /*6bc0*/  FFMA R82, R16.reuse, R22, R70 ;  /* 0x0000001610527223 */ /* 0x040fe20000000046 */
[----:B------:R-:W-:Y:S01]  /*6bd0*/  FFMA R70, R16, R32, R108 ;  /* 0x0000002010467223 */ /* 0x000fe2000000006c */
        /* <DEDUP_REMOVED lines=8> */
[-C--:B------:R-:W-:Y:S01]  /*6c60*/  FFMA R38, R36, R17.reuse, R64 ;  /* 0x0000001124267223 */ /* 0x080fe20000000040 */
[-C--:B------:R-:W-:Y:S01]  /*6c70*/  FFMA R91, R41, R17.reuse, R114 ;  /* 0x00000011295b7223 */ /* 0x080fe20000000072 */
[-C--:B------:R-:W-:Y:S01]  /*6c80*/  FFMA R68, R22, R17.reuse, R68 ;  /* 0x0000001116447223 */ /* 0x080fe20000000044 */
[----:B------:R-:W-:Y:S01]  /*6c90*/  FFMA R88, R32, R17, R87 ;  /* 0x0000001120587223 */ /* 0x000fe20000000057 */
[----:B------:R-:W-:Y:S01]  /*6ca0*/  FFMA R66, R62, R18, R39 ;  /* 0x000000123e427223 */ /* 0x000fe20000000027 */
[C---:B------:R-:W-:Y:S01]  /*6cb0*/  FFMA R67, R51.reuse, R19, R26 ;  /* 0x0000001333437223 */ /* 0x040fe2000000001a */
[C---:B------:R-:W-:Y:S01]  /*6cc0*/  FFMA R96, R16.reuse, R62, R52 ;  /* 0x0000003e10607223 */ /* 0x040fe20000000034 */
[C---:B------:R-:W-:Y:S01]  /*6cd0*/  FFMA R86, R16.reuse, R36, R86 ;  /* 0x0000002410567223 */ /* 0x040fe20000000056 */
[----:B------:R-:W-:Y:S01]  /*6ce0*/  FFMA R81, R16, R59, R112 ;  /* 0x0000003b10517223 */ /* 0x000fe20000000070 */
[-C--:B------:R-:W-:Y:S01]  /*6cf0*/  FFMA R103, R51, R18.reuse, R76 ;  /* 0x0000001233677223 */ /* 0x080fe2000000004c */
[-C--:B------:R-:W-:Y:S01]  /*6d00*/  FFMA R64, R36, R18.reuse, R123 ;  /* 0x0000001224407223 */ /* 0x080fe2000000007b */
[-C--:B------:R-:W-:Y:S01]  /*6d10*/  FFMA R83, R41, R18.reuse, R106 ;  /* 0x0000001229537223 */ /* 0x080fe2000000006a */
[-C--:B------:R-:W-:Y:S01]  /*6d20*/  FFMA R60, R22, R18.reuse, R125 ;  /* 0x00000012163c7223 */ /* 0x080fe2000000007d */
[-C--:B------:R-:W-:Y:S01]  /*6d30*/  FFMA R87, R59, R18.reuse, R104 ;  /* 0x000000123b577223 */ /* 0x080fe20000000068 */
[-C--:B------:R-:W-:Y:S01]  /*6d40*/  FFMA R44, R32, R18.reuse, R92 ;  /* 0x00000012202c7223 */ /* 0x080fe2000000005c */
[C---:B------:R-:W-:Y:S01]  /*6d50*/  FFMA R17, R45.reuse, R18, R54 ;  /* 0x000000122d117223 */ /* 0x040fe20000000036 */
[----:B------:R-:W-:Y:S01]  /*6d60*/  FFMA R26, R36, R19, R27 ;  /* 0x00000013241a7223 */ /* 0x000fe2000000001b */
[C---:B0-----:R-:W-:Y:S01]  /*6d70*/  FFMA R39, R56.reuse, R41, R34 ;  /* 0x0000002938277223 */ /* 0x041fe20000000022 */
[----:B------:R-:W0:Y:S01]  /*6d80*/  LDS R16, [R4+0xe1c] ;  /* 0x000e1c0004107984 */ /* 0x000e220000000800 */
[-C--:B------:R-:W-:Y:S01]  /*6d90*/  FFMA R27, R45, R19.reuse, R74 ;  /* 0x000000132d1b7223 */ /* 0x080fe2000000004a */
[C---:B------:R-:W-:Y:S01]  /*6da0*/  FFMA R105, R56.reuse, R62, R35 ;  /* 0x0000003e38697223 */ /* 0x040fe20000000023 */
[C---:B------:R-:W-:Y:S01]  /*6db0*/  FFMA R18, R56.reuse, R22, R99 ;  /* 0x0000001638127223 */ /* 0x040fe20000000063 */
[C---:B------:R-:W-:Y:S01]  /*6dc0*/  FFMA R34, R56.reuse, R32, R111 ;  /* 0x0000002038227223 */ /* 0x040fe2000000006f */
[----:B------:R-:W-:Y:S01]  /*6dd0*/  FFMA R47, R59, R19, R48 ;  /* 0x000000133b2f7223 */ /* 0x000fe20000000030 */
[----:B------:R-:W2:Y:S01]  /*6de0*/  LDS.128 R52, [R4+0xe20] ;  /* 0x000e200004347984 */ /* 0x000ea20000000c00 */
[C---:B------:R-:W-:Y:S01]  /*6df0*/  FFMA R35, R56.reuse, R51, R94 ;  /* 0x0000003338237223 */ /* 0x040fe2000000005e */
[----:B------:R-:W-:Y:S01]  /*6e00*/  FFMA R74, R56, R36, R49 ;  /* 0x00000024384a7223 */ /* 0x000fe20000000031 */
[C---:B------:R-:W-:Y:S01]  /*6e10*/  FFMA R119, R51.reuse, R57, R20 ;  /* 0x0000003933777223 */ /* 0x040fe20000000014 */
[----:B-1----:R-:W-:Y:S01]  /*6e20*/  FFMA R99, R72, R51, R84 ;  /* 0x0000003348637223 */ /* 0x002fe20000000054 */
[----:B------:R-:W-:Y:S01]  /*6e30*/  FFMA R111, R51, R73, R50 ;  /* 0x00000049336f7223 */ /* 0x000fe20000000032 */
[CC--:B------:R-:W-:Y:S01]  /*6e40*/  FFMA R65, R41.reuse, R19.reuse, R100 ;  /* 0x0000001329417223 */ /* 0x0c0fe20000000064 */
[----:B------:R1:W3:Y:S01]  /*6e50*/  LDS.128 R48, [R4+0xe30] ;  /* 0x000e300004307984 */ /* 0x0002e20000000c00 */
[----:B------:R-:W-:Y:S01]  /*6e60*/  FFMA R100, R22, R19, R29 ;  /* 0x0000001316647223 */ /* 0x000fe2000000001d */
[----:B------:R-:W-:Y:S01]  /*6e70*/  FFMA R115, R56, R45, R80 ;  /* 0x0000002d38737223 */ /* 0x000fe20000000050 */
[-C--:B------:R-:W-:Y:S01]  /*6e80*/  FFMA R69, R62, R19.reuse, R69 ;  /* 0x000000133e457223 */ /* 0x080fe20000000045 */
[----:B------:R-:W-:Y:S01]  /*6e90*/  FFMA R29, R32, R19, R113 ;  /* 0x00000013201d7223 */ /* 0x000fe20000000071 */
[-C--:B------:R-:W-:Y:S01]  /*6ea0*/  FFMA R80, R36, R57.reuse, R77 ;  /* 0x0000003924507223 */ /* 0x080fe2000000004d */
[----:B------:R-:W-:Y:S01]  /*6eb0*/  FFMA R117, R41, R57, R90 ;  /* 0x0000003929757223 */ /* 0x000fe2000000005a */
[----:B------:R-:W-:Y:S01]  /*6ec0*/  FFMA R19, R56, R59, R116 ;  /* 0x0000003b38137223 */ /* 0x000fe20000000074 */
[----:B-1----:R-:W1:Y:S01]  /*6ed0*/  LDC R4, c[0x0][0x3a8] ;  /* 0x0000ea00ff047b82 */ /* 0x002e620000000800 */
[-C--:B------:R-:W-:Y:S01]  /*6ee0*/  FFMA R123, R62, R57.reuse, R25 ;  /* 0x000000393e7b7223 */ /* 0x080fe20000000019 */
[-C--:B------:R-:W-:Y:S01]  /*6ef0*/  FFMA R76, R22, R57.reuse, R97 ;  /* 0x00000039164c7223 */ /* 0x080fe20000000061 */
[-C--:B------:R-:W-:Y:S01]  /*6f00*/  FFMA R77, R59, R57.reuse, R2 ;  /* 0x000000393b4d7223 */ /* 0x080fe20000000002 */
[-C--:B------:R-:W-:Y:S01]  /*6f10*/  FFMA R20, R32, R57.reuse, R121 ;  /* 0x0000003920147223 */ /* 0x080fe20000000079 */
[----:B------:R-:W-:Y:S01]  /*6f20*/  FFMA R90, R72, R62, R31 ;  /* 0x0000003e485a7223 */ /* 0x000fe2000000001f */
[----:B------:R-:W-:Y:S01]  /*6f30*/  FFMA R121, R45, R57, R102 ;  /* 0x000000392d797223 */ /* 0x000fe20000000066 */
[-C--:B------:R-:W-:Y:S01]  /*6f40*/  FFMA R113, R62, R73.reuse, R61 ;  /* 0x000000493e717223 */ /* 0x080fe2000000003d */
[-C--:B------:R-:W-:Y:S01]  /*6f50*/  FFMA R94, R36, R73.reuse, R93 ;  /* 0x00000049245e7223 */ /* 0x080fe2000000005d */
[----:B------:R-:W-:Y:S01]  /*6f60*/  FFMA R56, R72, R22, R89 ;  /* 0x0000001648387223 */ /* 0x000fe20000000059 */
[----:B------:R-:W-:Y:S01]  /*6f70*/  FFMA R104, R22, R73, R21 ;  /* 0x0000004916687223 */ /* 0x000fe20000000015 */
[C---:B------:R-:W-:Y:S01]  /*6f80*/  FFMA R25, R72.reuse, R59, R110 ;  /* 0x0000003b48197223 */ /* 0x040fe2000000006e */
[C---:B------:R-:W-:Y:S01]  /*6f90*/  FFMA R97, R72.reuse, R45, R78 ;  /* 0x0000002d48617223 */ /* 0x040fe2000000004e */
[C---:B------:R-:W-:Y:S01]  /*6fa0*/  FFMA R62, R72.reuse, R36, R85 ;  /* 0x00000024483e7223 */ /* 0x040fe20000000055 */
[C---:B------:R-:W-:Y:S01]  /*6fb0*/  FFMA R61, R72.reuse, R41, R98 ;  /* 0x00000029483d7223 */ /* 0x040fe20000000062 */
[-C--:B------:R-:W-:Y:S01]  /*6fc0*/  FFMA R57, R41, R73.reuse, R40 ;  /* 0x0000004929397223 */ /* 0x080fe20000000028 */
[-C--:B------:R-:W-:Y:S01]  /*6fd0*/  FFMA R59, R59, R73.reuse, R58 ;  /* 0x000000493b3b7223 */ /* 0x080fe2000000003a */
[----:B------:R-:W-:Y:S01]  /*6fe0*/  FFMA R2, R72, R32, R107 ;  /* 0x0000002048027223 */ /* 0x000fe2000000006b */
[-C--:B------:R-:W-:Y:S01]  /*6ff0*/  FFMA R109, R32, R73.reuse, R109 ;  /* 0x00000049206d7223 */ /* 0x080fe2000000006d */
[----:B------:R-:W-:Y:S01]  /*7000*/  FFMA R45, R45, R73, R118 ;  /* 0x000000492d2d7223 */ /* 0x000fe20000000076 */
[C---:B0-----:R-:W-:Y:S01]  /*7010*/  FFMA R21, R16.reuse, R33, R34 ;  /* 0x0000002110157223 */ /* 0x041fe20000000022 */
[C---:B------:R-:W-:Y:S01]  /*7020*/  FFMA R107, R16.reuse, R63, R105 ;  /* 0x0000003f106b7223 */ /* 0x040fe20000000069 */
[C---:B------:R-:W-:Y:S01]  /*7030*/  FFMA R30, R16.reuse, R24, R35 ;  /* 0x00000018101e7223 */ /* 0x040fe20000000023 */
[C---:B------:R-:W-:Y:S01]  /*7040*/  FFMA R22, R16.reuse, R42, R39 ;  /* 0x0000002a10167223 */ /* 0x040fe20000000027 */
[-C--:B------:R-:W-:Y:S01]  /*7050*/  FFMA R35, R16, R37.reuse, R74 ;  /* 0x0000002510237223 */ /* 0x080fe2000000004a */
[----:B--2---:R-:W-:Y:S01]  /*7060*/  FFMA R34, R52, R37, R80 ;  /* 0x0000002534227223 */ /* 0x004fe20000000050 */
[-C--:B------:R-:W-:Y:S01]  /*7070*/  FFMA R31, R24, R53.reuse, R75 ;  /* 0x00000035181f7223 */ /* 0x080fe2000000004b */
[-C--:B------:R-:W-:Y:S01]  /*7080*/  FFMA R80, R52, R28.reuse, R77 ;  /* 0x0000001c34507223 */ /* 0x080fe2000000004d */
[----:B------:R-:W-:Y:S01]  /*7090*/  FFMA R75, R23, R53, R82 ;  /* 0x00000035174b7223 */ /* 0x000fe20000000052 */
[C---:B------:R-:W-:Y:S01]  /*70a0*/  FFMA R73, R16.reuse, R23, R18 ;  /* 0x0000001710497223 */ /* 0x040fe20000000012 */
[----:B------:R-:W-:Y:S01]  /*70b0*/  FFMA R78, R16, R28, R19 ;  /* 0x0000001c104e7223 */ /* 0x000fe20000000013 */
[----:B------:R-:W-:Y:S01]  /*70c0*/  FFMA R92, R52, R24, R119 ;  /* 0x00000018345c7223 */ /* 0x000fe20000000077 */
[CC--:B---3--:R-:W-:Y:S01]  /*70d0*/  FFMA R105, R63.reuse, R49.reuse, R90 ;  /* 0x000000313f697223 */ /* 0x0c8fe2000000005a */
[----:B------:R-:W-:Y:S01]  /*70e0*/  FFMA R51, R24, R49, R99 ;  /* 0x0000003118337223 */ /* 0x000fe20000000063 */
[----:B------:R-:W-:Y:S01]  /*70f0*/  FFMA R76, R52, R23, R76 ;  /* 0x00000017344c7223 */ /* 0x000fe2000000004c */
[-C--:B------:R-:W-:Y:S01]  /*7100*/  FFMA R41, R63, R53.reuse, R96 ;  /* 0x000000353f297223 */ /* 0x080fe20000000060 */
[-C--:B------:R-:W-:Y:S01]  /*7110*/  FFMA R39, R37, R53.reuse, R86 ;  /* 0x0000003525277223 */ /* 0x080fe20000000056 */
[----:B------:R-:W-:Y:S01]  /*7120*/  FFMA R77, R28, R53, R81 ;  /* 0x000000351c4d7223 */ /* 0x000fe20000000051 */
[-C--:B------:R-:W-:Y:S01]  /*7130*/  FFMA R106, R24, R54.reuse, R95 ;  /* 0x00000036186a7223 */ /* 0x080fe2000000005f */
[-C--:B------:R-:W-:Y:S01]  /*7140*/  FFMA R82, R42, R54.reuse, R91 ;  /* 0x000000362a527223 */ /* 0x080fe2000000005b */
[CC--:B------:R-:W-:Y:S01]  /*7150*/  FFMA R84, R23.reuse, R54.reuse, R68 ;  /* 0x0000003617547223 */ /* 0x0c0fe20000000044 */
        /* <DEDUP_REMOVED lines=23> */
[-C--:B------:R-:W-:Y:S01]  /*72d0*/  FFMA R89, R33, R55.reuse, R44 ;  /* 0x0000003721597223 */ /* 0x080fe2000000002c */
[----:B------:R-:W-:Y:S01]  /*72e0*/  FFMA R17, R46, R55, R17 ;  /* 0x000000372e117223 */ /* 0x000fe20000000011 */
[C---:B------:R-:W-:Y:S01]  /*72f0*/  FFMA R122, R48.reuse, R63, R69 ;  /* 0x0000003f307a7223 */ /* 0x040fe20000000045 */
[----:B------:R-:W-:Y:S01]  /*7300*/  FFMA R124, R63, R50, R113 ;  /* 0x000000323f7c7223 */ /* 0x000fe20000000071 */
[----:B------:R-:W-:Y:S01]  /*7310*/  FFMA R110, R48, R24, R67 ;  /* 0x00000018306e7223 */ /* 0x000fe20000000043 */
[----:B------:R-:W-:Y:S01]  /*7320*/  FFMA R112, R24, R50, R111 ;  /* 0x0000003218707223 */ /* 0x000fe2000000006f */
[C---:B------:R-:W-:Y:S01]  /*7330*/  FFMA R36, R48.reuse, R37, R26 ;  /* 0x0000002530247223 */ /* 0x040fe2000000001a */
[-C--:B------:R-:W-:Y:S01]  /*7340*/  FFMA R93, R37, R49.reuse, R62 ;  /* 0x00000031255d7223 */ /* 0x080fe2000000003e */
[----:B------:R-:W-:Y:S01]  /*7350*/  FFMA R96, R48, R42, R65 ;  /* 0x0000002a30607223 */ /* 0x000fe20000000041 */
        /* <DEDUP_REMOVED lines=11> */
[----:B-1----:R-:W-:-:S02]  /*7410*/  LEA R5, R4, R5, 0x3 ;  /* 0x0000000504057211 */ /* 0x002fc400078e18ff */
[C---:B------:R-:W-:Y:S02]  /*7420*/  LEA R7, R4.reuse, R7, 0x3 ;  /* 0x0000000704077211 */ /* 0x040fe400078e18ff */
[C---:B------:R-:W-:Y:S02]  /*7430*/  LEA R8, R4.reuse, R8, 0x3 ;  /* 0x0000000804087211 */ /* 0x040fe400078e18ff */
[----:B------:R-:W-:Y:S01]  /*7440*/  LEA R9, R4, R9, 0x3 ;  /* 0x0000000904097211 */ /* 0x000fe200078e18ff */
[----:B------:R-:W-:Y:S06]  /*7450*/  BAR.SYNC.DEFER_BLOCKING 0x0 ;  /* 0x0000000000007b1d */ /* 0x000fec0000010000 */
[----:B------:R-:W-:Y:S05]  /*7460*/  BRA.U UP0, `(.L_x_156) ;  /* 0xffffffc900e47547 */ /* 0x000fea000b83ffff */
.L_x_123:
[----:B------:R-:W5:Y:S01]  /*7470*/  S2R R26, SR_CTAID.Y ;  /* 0x00000000001a7919 */ /* 0x000f620000002600 */
[----:B------:R-:W0:Y:S01]  /*7480*/  LDCU UR6, c[0x0][0x398] ;  /* 0x00007300ff0677ac */ /* 0x000e220008000800 */
[----:B------:R-:W-:Y:S01]  /*7490*/  BSSY.RECONVERGENT B0, `(.L_x_157) ;  /* 0x000004d000007945 */ /* 0x000fe20003800200 */
[----:B------:R-:W1:Y:S01]  /*74a0*/  S2R R5, SR_CTAID.X ;  /* 0x0000000000057919 */ /* 0x000e620000002500 */
[----:B-----5:R-:W-:-:S04]  /*74b0*/  LEA R26, R26, R3, 0x4 ;  /* 0x000000031a1a7211 */ /* 0x020fc800078e20ff */
[----:B------:R-:W-:Y:S02]  /*74c0*/  SHF.L.U32 R26, R26, 0x3, RZ ;  /* 0x000000031a1a7819 */ /* 0x000fe400000006ff */
[----:B-1----:R-:W-:Y:S02]  /*74d0*/  LEA R0, R5, R0, 0x4 ;  /* 0x0000000005007211 */ /* 0x002fe400078e20ff */
[C---:B0-----:R-:W-:Y:S02]  /*74e0*/  ISETP.GE.AND P0, PT, R26.reuse, UR6, PT ;  /* 0x000000061a007c0c */ /* 0x041fe4000bf06270 */
[C---:B------:R-:W-:Y:S02]  /*74f0*/  IADD3 R25, PT, PT, R26.reuse, 0x1, RZ ;  /* 0x000000011a197810 */ /* 0x040fe40007ffe0ff */
[----:B------:R-:W-:Y:S02]  /*7500*/  IADD3 R24, PT, PT, R26, 0x2, RZ ;  /* 0x000000021a187810 */ /* 0x000fe40007ffe0ff */
[----:B------:R-:W-:-:S07]  /*7510*/  SHF.L.U32 R0, R0, 0x3, RZ ;  /* 0x0000000300007819 */ /* 0x000fce00000006ff */
[----:B------:R-:W-:Y:S05]  /*7520*/  @P0 BRA `(.L_x_158) ;  /* 0x00000004000c0947 */ /* 0x000fea0003800000 */
[----:B------:R-:W0:Y:S01]  /*7530*/  LDCU UR7, c[0x0][0x39c] ;  /* 0x00007380ff0777ac */ /* 0x000e220008000800 */
[----:B------:R-:W1:Y:S01]  /*7540*/  LDCU UR4, c[0x0][0x3ac] ;  /* 0x00007580ff0477ac */ /* 0x000e620008000800 */
[----:B0-----:R-:W-:Y:S01]  /*7550*/  ISETP.GE.AND P3, PT, R0, UR7, PT ;  /* 0x0000000700007c0c */ /* 0x001fe2000bf66270 */
[----:B-1----:R-:W-:Y:S01]  /*7560*/  IMAD R5, R26, UR4, RZ ;  /* 0x000000041a057c24 */ /* 0x002fe2000f8e02ff */
[----:B------:R-:W0:Y:S11]  /*7570*/  LDCU.64 UR4, c[0x0][0x390] ;  /* 0x00007200ff0477ac */ /* 0x000e360008000a00 */
[----:B------:R-:W1:Y:S01]  /*7580*/  @!P3 LDC.64 R8, c[0x0][0x390] ;  /* 0x0000e400ff08bb82 */ /* 0x000e620000000a00 */
[----:B------:R-:W-:-:S05]  /*7590*/  @!P3 IADD3 R3, PT, PT, R0, R5, RZ ;  /* 0x000000050003b210 */ /* 0x000fca0007ffe0ff */
[----:B-1----:R-:W-:Y:S02]  /*75a0*/  @!P3 IMAD.WIDE R8, R3, 0x4, R8 ;  /* 0x000000040308b825 */ /* 0x002fe400078e0208 */
[----:B------:R-:W1:Y:S03]  /*75b0*/  @!P3 LDC.64 R2, c[0x0][0x3b0] ;  /* 0x0000ec00ff02bb82 */ /* 0x000e660000000a00 */
[----:B------:R-:W5:Y:S01]  /*75c0*/  @!P3 LDG.E R4, desc[UR8][R8.64] ;  /* 0x000000080804b981 */ /* 0x000f62000c1e1900 */
[C---:B--234-:R-:W-:Y:S02]  /*75d0*/  IADD3 R6, PT, PT, R0.reuse, 0x1, RZ ;  /* 0x0000000100067810 */ /* 0x05cfe40007ffe0ff */
[----:B------:R-:W-:Y:S02]  /*75e0*/  IADD3 R7, PT, PT, R0, 0x2, RZ ;  /* 0x0000000200077810 */ /* 0x000fe40007ffe0ff */
[----:B------:R-:W-:-:S02]  /*75f0*/  ISETP.GE.AND P0, PT, R6, UR7, PT ;  /* 0x0000000706007c0c */ /* 0x000fc4000bf06270 */
[----:B------:R-:W-:Y:S02]  /*7600*/  IADD3 R6, P4, PT, R0, R5, RZ ;  /* 0x0000000500067210 */ /* 0x000fe40007f9e0ff */
[----:B------:R-:W-:Y:S02]  /*7610*/  ISETP.GE.AND P1, PT, R7, UR7, PT ;  /* 0x0000000707007c0c */ /* 0x000fe4000bf26270 */
[----:B------:R-:W-:Y:S02]  /*7620*/  LEA.HI.X.SX32 R5, R5, RZ, 0x1, P4 ;  /* 0x000000ff05057211 */ /* 0x000fe400020f0eff */
[----:B0-----:R-:W-:Y:S02]  /*7630*/  LEA R14, P4, R6, UR4, 0x2 ;  /* 0x00000004060e7c11 */ /* 0x001fe4000f8810ff */
[----:B------:R-:W-:Y:S02]  /*7640*/  IADD3 R10, PT, PT, R0, 0x3, RZ ;  /* 0x00000003000a7810 */ /* 0x000fe40007ffe0ff */
[----:B------:R-:W-:-:S02]  /*7650*/  LEA.HI.X R15, R6, UR5, R5, 0x2, P4 ;  /* 0x00000005060f7c11 */ /* 0x000fc4000a0f1405 */
[C---:B------:R-:W-:Y:S01]  /*7660*/  IADD3 R7, PT, PT, R0.reuse, 0x5, RZ ;  /* 0x0000000500077810 */ /* 0x040fe20007ffe0ff */
[----:B-1----:R-:W-:Y:S01]  /*7670*/  @!P3 FMUL R107, R107, R2 ;  /* 0x000000026b6bb220 */ /* 0x002fe20000400000 */
[----:B------:R-:W-:Y:S02]  /*7680*/  IADD3 R2, PT, PT, R0, 0x4, RZ ;  /* 0x0000000400027810 */ /* 0x000fe40007ffe0ff */
[----:B------:R-:W-:Y:S02]  /*7690*/  ISETP.GE.AND P2, PT, R10, UR7, PT ;  /* 0x000000070a007c0c */ /* 0x000fe4000bf46270 */
[----:B------:R-:W-:Y:S02]  /*76a0*/  ISETP.GE.AND P4, PT, R2, UR7, PT ;  /* 0x0000000702007c0c */ /* 0x000fe4000bf86270 */
[----:B------:R-:W-:Y:S02]  /*76b0*/  IADD3 R2, PT, PT, R0, 0x6, RZ ;  /* 0x0000000600027810 */ /* 0x000fe40007ffe0ff */
[----:B------:R-:W-:-:S07]  /*76c0*/  ISETP.GE.AND P5, PT, R7, UR7, PT ;  /* 0x0000000707007c0c */ /* 0x000fce000bfa6270 */
[----:B------:R-:W0:Y:S08]  /*76d0*/  @!P2 LDC.64 R6, c[0x0][0x3b0] ;  /* 0x0000ec00ff06ab82 */ /* 0x000e300000000a00 */
[----:B------:R-:W1:Y:S01]  /*76e0*/  @!P5 LDC.64 R10, c[0x0][0x3b0] ;  /* 0x0000ec00ff0adb82 */ /* 0x000e620000000a00 */
[----:B-----5:R-:W-:-:S07]  /*76f0*/  @!P3 FFMA R107, R4, R3, R107 ;  /* 0x00000003046bb223 */ /* 0x020fce000000006b */
[----:B------:R-:W2:Y:S01]  /*7700*/  @!P1 LDC.64 R4, c[0x0][0x3b0] ;  /* 0x0000ec00ff049b82 */ /* 0x000ea20000000a00 */
[----:B------:R3:W-:Y:S01]  /*7710*/  @!P3 STG.E desc[UR8][R8.64], R107 ;  /* 0x0000006b0800b986 */ /* 0x0007e2000c101908 */
[----:B------:R-:W-:-:S03]  /*7720*/  ISETP.GE.AND P3, PT, R2, UR7, PT ;  /* 0x0000000702007c0c */ /* 0x000fc6000bf66270 */
[----:B------:R-:W4:Y:S03]  /*7730*/  @!P0 LDG.E R28, desc[UR8][R14.64+0x4] ;  /* 0x000004080e1c8981 */ /* 0x000f26000c1e1900 */
[----:B------:R-:W5:Y:S01]  /*7740*/  @!P0 LDC.64 R2, c[0x0][0x3b0] ;  /* 0x0000ec00ff028b82 */ /* 0x000f620000000a00 */
[----:B------:R-:W4:Y:S04]  /*7750*/  @!P1 LDG.E R32, desc[UR8][R14.64+0x8] ;  /* 0x000008080e209981 */ /* 0x000f28000c1e1900 */
[----:B------:R-:W4:Y:S03]  /*7760*/  @!P2 LDG.E R42, desc[UR8][R14.64+0xc] ;  /* 0x00000c080e2aa981 */ /* 0x000f26000c1e1900 */
[----:B---3--:R-:W3:Y:S01]  /*7770*/  @!P4 LDC.64 R8, c[0x0][0x3b0] ;  /* 0x0000ec00ff08cb82 */ /* 0x008ee20000000a00 */
[----:B------:R-:W4:Y:S04]  /*7780*/  @!P4 LDG.E R44, desc[UR8][R14.64+0x10] ;  /* 0x000010080e2cc981 */ /* 0x000f28000c1e1900 */
[----:B------:R-:W4:Y:S03]  /*7790*/  @!P5 LDG.E R46, desc[UR8][R14.64+0x14] ;  /* 0x000014080e2ed981 */ /* 0x000f26000c1e1900 */
[----:B------:R-:W0:Y:S01]  /*77a0*/  @!P3 LDC.64 R12, c[0x0][0x3b0] ;  /* 0x0000ec00ff0cbb82 */ /* 0x000e220000000a00 */
[----:B------:R-:W4:Y:S01]  /*77b0*/  @!P3 LDG.E R48, desc[UR8][R14.64+0x18] ;  /* 0x000018080e30b981 */ /* 0x000f22000c1e1900 */
[----:B--2---:R-:W-:Y:S01]  /*77c0*/  @!P1 FMUL R41, R41, R4 ;  /* 0x0000000429299220 */ /* 0x004fe20000400000 */
[----:B-1----:R-:W-:Y:S01]  /*77d0*/  @!P5 FMUL R29, R122, R10 ;  /* 0x0000000a7a1dd220 */ /* 0x002fe20000400000 */
[----:B-----5:R-:W-:Y:S01]  /*77e0*/  @!P0 FMUL R27, R40, R2 ;  /* 0x00000002281b8220 */ /* 0x020fe20000400000 */
[----:B------:R-:W-:Y:S01]  /*77f0*/  IADD3 R2, PT, PT, R0, 0x7, RZ ;  /* 0x0000000700027810 */ /* 0x000fe20007ffe0ff */
[----:B---3--:R-:W-:Y:S01]  /*7800*/  @!P4 FMUL R43, R43, R8 ;  /* 0x000000082b2bc220 */ /* 0x008fe20000400000 */
[----:B0-----:R-:W-:Y:S01]  /*7810*/  @!P3 FMUL R105, R105, R12 ;  /* 0x0000000c6969b220 */ /* 0x001fe20000400000 */
[----:B----4-:R-:W-:Y:S01]  /*7820*/  @!P0 FFMA R3, R28, R3, R27 ;  /* 0x000000031c038223 */ /* 0x010fe2000000001b */
[----:B------:R-:W-:Y:S01]  /*7830*/  @!P2 FMUL R27, R108, R6 ;  /* 0x000000066c1ba220 */ /* 0x000fe20000400000 */
[----:B------:R-:W-:-:S03]  /*7840*/  @!P1 FFMA R5, R32, R5, R41 ;  /* 0x0000000520059223 */ /* 0x000fc60000000029 */
[----:B------:R0:W-:Y:S01]  /*7850*/  @!P0 STG.E desc[UR8][R14.64+0x4], R3 ;  /* 0x000004030e008986 */ /* 0x0001e2000c101908 */
[----:B------:R-:W-:Y:S01]  /*7860*/  ISETP.GE.AND P0, PT, R2, UR7, PT ;  /* 0x0000000702007c0c */ /* 0x000fe2000bf06270 */
[----:B------:R-:W-:Y:S02]  /*7870*/  @!P2 FFMA R7, R42, R7, R27 ;  /* 0x000000072a07a223 */ /* 0x000fe4000000001b */
[----:B------:R0:W-:Y:S01]  /*7880*/  @!P1 STG.E desc[UR8][R14.64+0x8], R5 ;  /* 0x000008050e009986 */ /* 0x0001e2000c101908 */
[----:B------:R-:W-:-:S03]  /*7890*/  @!P4 FFMA R9, R44, R9, R43 ;  /* 0x000000092c09c223 */ /* 0x000fc6000000002b */
[----:B------:R0:W-:Y:S01]  /*78a0*/  @!P2 STG.E desc[UR8][R14.64+0xc], R7 ;  /* 0x00000c070e00a986 */ /* 0x0001e2000c101908 */
[----:B------:R-:W-:-:S03]  /*78b0*/  @!P5 FFMA R11, R46, R11, R29 ;  /* 0x0000000b2e0bd223 */ /* 0x000fc6000000001d */
[----:B------:R0:W-:Y:S01]  /*78c0*/  @!P4 STG.E desc[UR8][R14.64+0x10], R9 ;  /* 0x000010090e00c986 */ /* 0x0001e2000c101908 */
[----:B------:R-:W-:-:S03]  /*78d0*/  @!P3 FFMA R13, R48, R13, R105 ;  /* 0x0000000d300db223 */ /* 0x000fc60000000069 */
[----:B------:R0:W-:Y:S04]  /*78e0*/  @!P5 STG.E desc[UR8][R14.64+0x14], R11 ;  /* 0x0000140b0e00d986 */ /* 0x0001e8000c101908 */
[----:B------:R0:W-:Y:S01]  /*78f0*/  @!P3 STG.E desc[UR8][R14.64+0x18], R13 ;  /* 0x0000180d0e00b986 */ /* 0x0001e2000c101908 */
[----:B------:R-:W-:Y:S05]  /*7900*/  @P0 BRA `(.L_x_158) ;  /* 0x0000000000140947 */ /* 0x000fea0003800000 */
[----:B------:R-:W2:Y:S01]  /*7910*/  LDG.E R2, desc[UR8][R14.64+0x1c] ;  /* 0x00001c080e027981 */ /* 0x000ea2000c1e1900 */
[----:B------:R-:W0:Y:S02]  /*7920*/  LDCU.64 UR4, c[0x0][0x3b0] ;  /* 0x00007600ff0477ac */ /* 0x000e240008000a00 */
[----:B0-----:R-:W-:-:S04]  /*7930*/  FMUL R3, R124, UR4 ;  /* 0x000000047c037c20 */ /* 0x001fc80008400000 */
[----:B--2---:R-:W-:-:S05]  /*7940*/  FFMA R3, R2, UR5, R3 ;  /* 0x0000000502037c23 */ /* 0x004fca0008000003 */
[----:B------:R1:W-:Y:S02]  /*7950*/  STG.E desc[UR8][R14.64+0x1c], R3 ;  /* 0x00001c030e007986 */ /* 0x0003e4000c101908 */
.L_x_158:
[----:B------:R-:W-:Y:S05]  /*7960*/  BSYNC.RECONVERGENT B0 ;  /* 0x0000000000007941 */ /* 0x000fea0003800200 */
.L_x_157:
[----:B------:R-:W-:Y:S01]  /*7970*/  ISETP.GE.AND P6, PT, R25, UR6, PT ;  /* 0x0000000619007c0c */ /* 0x000fe2000bfc6270 */
[----:B------:R-:W-:Y:S01]  /*7980*/  BSSY.RECONVERGENT B0, `(.L_x_159) ;  /* 0x0000050000007945 */ /* 0x000fe20003800200 */
[C---:B------:R-:W-:Y:S02]  /*7990*/  IADD3 R12, PT, PT, R26.reuse, 0x3, RZ ;  /* 0x000000031a0c7810 */ /* 0x040fe40007ffe0ff */
[C---:B0-----:R-:W-:Y:S02]  /*79a0*/  IADD3 R11, PT, PT, R26.reuse, 0x4, RZ ;  /* 0x000000041a0b7810 */ /* 0x041fe40007ffe0ff */
[C---:B------:R-:W-:Y:S02]  /*79b0*/  IADD3 R10, PT, PT, R26.reuse, 0x5, RZ ;  /* 0x000000051a0a7810 */ /* 0x040fe40007ffe0ff */
[C---:B------:R-:W-:Y:S02]  /*79c0*/  IADD3 R9, PT, PT, R26.reuse, 0x6, RZ ;  /* 0x000000061a097810 */ /* 0x040fe40007ffe0ff */
[----:B------:R-:W-:-:S02]  /*79d0*/  IADD3 R8, PT, PT, R26, 0x7, RZ ;  /* 0x000000071a087810 */ /* 0x000fc40007ffe0ff */
[----:B------:R-:W-:Y:S02]  /*79e0*/  ISETP.GE.AND P5, PT, R24, UR6, PT ;  /* 0x0000000618007c0c */ /* 0x000fe4000bfa6270 */
[----:B------:R-:W-:Y:S02]  /*79f0*/  ISETP.GE.AND P4, PT, R12, UR6, PT ;  /* 0x000000060c007c0c */ /* 0x000fe4000bf86270 */
[----:B------:R-:W-:Y:S02]  /*7a00*/  ISETP.GE.AND P0, PT, R11, UR6, PT ;  /* 0x000000060b007c0c */ /* 0x000fe4000bf06270 */
[----:B------:R-:W-:Y:S02]  /*7a10*/  ISETP.GE.AND P1, PT, R10, UR6, PT ;  /* 0x000000060a007c0c */ /* 0x000fe4000bf26270 */
[----:B------:R-:W-:Y:S02]  /*7a20*/  ISETP.GE.AND P2, PT, R9, UR6, PT ;  /* 0x0000000609007c0c */ /* 0x000fe4000bf46270 */
[----:B------:R-:W-:Y:S01]  /*7a30*/  ISETP.GE.AND P3, PT, R8, UR6, PT ;  /* 0x0000000608007c0c */ /* 0x000fe2000bf66270 */
[----:B------:R-:W-:-:S12]  /*7a40*/  @P6 BRA `(.L_x_160) ;  /* 0x00000004000c6947 */ /* 0x000fd80003800000 */
[----:B------:R-:W0:Y:S01]  /*7a50*/  LDCU UR5, c[0x0][0x39c] ;  /* 0x00007380ff0577ac */ /* 0x000e220008000800 */
[----:B------:R-:W5:Y:S01]  /*7a60*/  LDCU UR4, c[0x0][0x3ac] ;  /* 0x00007580ff0477ac */ /* 0x000f620008000800 */
[----:B------:R-:W2:Y:S01]  /*7a70*/  LDCU.64 UR10, c[0x0][0x390] ;  /* 0x00007200ff0a77ac */ /* 0x000ea20008000a00 */
[----:B0-----:R-:W-:Y:S01]  /*7a80*/  ISETP.GE.AND P6, PT, R0, UR5, PT ;  /* 0x0000000500007c0c */ /* 0x001fe2000bfc6270 */
[----:B-----5:R-:W-:-:S12]  /*7a90*/  IMAD R25, R25, UR4, RZ ;  /* 0x0000000419197c24 */ /* 0x020fd8000f8e02ff */
[----:B------:R-:W0:Y:S01]  /*7aa0*/  @!P6 LDC.64 R4, c[0x0][0x390] ;  /* 0x0000e400ff04eb82 */ /* 0x000e220000000a00 */
[----:B-1----:R-:W-:-:S05]  /*7ab0*/  @!P6 IADD3 R3, PT, PT, R0, R25, RZ ;  /* 0x000000190003e210 */ /* 0x002fca0007ffe0ff */
[----:B0-----:R-:W-:Y:S02]  /*7ac0*/  @!P6 IMAD.WIDE R4, R3, 0x4, R4 ;  /* 0x000000040304e825 */ /* 0x001fe400078e0204 */
[----:B------:R-:W0:Y:S03]  /*7ad0*/  @!P6 LDC.64 R2, c[0x0][0x3b0] ;  /* 0x0000ec00ff02eb82 */ /* 0x000e260000000a00 */
[----:B--234-:R-:W2:Y:S01]  /*7ae0*/  @!P6 LDG.E R6, desc[UR8][R4.64] ;  /* 0x000000080406e981 */ /* 0x01cea2000c1e1900 */
[----:B0-----:R-:W-:-:S04]  /*7af0*/  @!P6 FMUL R7, R30, R2 ;  /* 0x000000021e07e220 */ /* 0x001fc80000400000 */
[----:B--2---:R-:W-:Y:S01]  /*7b00*/  @!P6 FFMA R13, R6, R3, R7 ;  /* 0x00000003060de223 */ /* 0x004fe20000000007 */
[----:B------:R-:W-:-:S04]  /*7b10*/  IADD3 R7, PT, PT, R0, 0x1, RZ ;  /* 0x0000000100077810 */ /* 0x000fc80007ffe0ff */
[----:B------:R0:W-:Y:S01]  /*7b20*/  @!P6 STG.E desc[UR8][R4.64], R13 ;  /* 0x0000000d0400e986 */ /* 0x0001e2000c101908 */
[----:B------:R-:W-:-:S04]  /*7b30*/  IADD3 R3, P6, PT, R0, R25, RZ ;  /* 0x0000001900037210 */ /* 0x000fc80007fde0ff */
[----:B------:R-:W-:Y:S02]  /*7b40*/  LEA.HI.X.SX32 R6, R25, RZ, 0x1, P6 ;  /* 0x000000ff19067211 */ /* 0x000fe400030f0eff */
[----:B------:R-:W-:-:S04]  /*7b50*/  LEA R2, P6, R3, UR10, 0x2 ;  /* 0x0000000a03027c11 */ /* 0x000fc8000f8c10ff */
[----:B------:R-:W-:Y:S02]  /*7b60*/  LEA.HI.X R3, R3, UR11, R6, 0x2, P6 ;  /* 0x0000000b03037c11 */ /* 0x000fe4000b0f1406 */
[----:B------:R-:W-:-:S13]  /*7b70*/  ISETP.GE.AND P6, PT, R7, UR5, PT ;  /* 0x0000000507007c0c */ /* 0x000fda000bfc6270 */
[----:B------:R-:W2:Y:S01]  /*7b80*/  @!P6 LDG.E R14, desc[UR8][R2.64+0x4] ;  /* 0x00000408020ee981 */ /* 0x000ea2000c1e1900 */
[----:B------:R-:W1:Y:S01]  /*7b90*/  @!P6 LDC.64 R6, c[0x0][0x3b0] ;  /* 0x0000ec00ff06eb82 */ /* 0x000e620000000a00 */
[----:B0-----:R-:W-:Y:S01]  /*7ba0*/  IADD3 R4, PT, PT, R0, 0x2, RZ ;  /* 0x0000000200047810 */ /* 0x001fe20007ffe0ff */
[----:B-1----:R-:W-:-:S04]  /*7bb0*/  @!P6 FMUL R15, R92, R6 ;  /* 0x000000065c0fe220 */ /* 0x002fc80000400000 */
[----:B--2---:R-:W-:-:S05]  /*7bc0*/  @!P6 FFMA R7, R14, R7, R15 ;  /* 0x000000070e07e223 */ /* 0x004fca000000000f */
[----:B------:R0:W-:Y:S01]  /*7bd0*/  @!P6 STG.E desc[UR8][R2.64+0x4], R7 ;  /* 0x000004070200e986 */ /* 0x0001e2000c101908 */
[----:B------:R-:W-:-:S13]  /*7be0*/  ISETP.GE.AND P6, PT, R4, UR5, PT ;  /* 0x0000000504007c0c */ /* 0x000fda000bfc6270 */
[----:B------:R-:W2:Y:S01]  /*7bf0*/  @!P6 LDG.E R6, desc[UR8][R2.64+0x8] ;  /* 0x000008080206e981 */ /* 0x000ea2000c1e1900 */
[----:B------:R-:W1:Y:S02]  /*7c00*/  @!P6 LDC.64 R4, c[0x0][0x3b0] ;  /* 0x0000ec00ff04eb82 */ /* 0x000e640000000a00 */
[----:B-1----:R-:W-:Y:S01]  /*7c10*/  @!P6 FMUL R31, R31, R4 ;  /* 0x000000041f1fe220 */ /* 0x002fe20000400000 */
[----:B------:R-:W-:-:S03]  /*7c20*/  IADD3 R4, PT, PT, R0, 0x3, RZ ;  /* 0x0000000300047810 */ /* 0x000fc60007ffe0ff */
[----:B--2---:R-:W-:-:S05]  /*7c30*/  @!P6 FFMA R31, R6, R5, R31 ;  /* 0x00000005061fe223 */ /* 0x004fca000000001f */
[----:B------:R-:W-:Y:S01]  /*7c40*/  @!P6 STG.E desc[UR8][R2.64+0x8], R31 ;  /* 0x0000081f0200e986 */ /* 0x000fe2000c101908 */
[----:B------:R-:W-:-:S13]  /*7c50*/  ISETP.GE.AND P6, PT, R4, UR5, PT ;  /* 0x0000000504007c0c */ /* 0x000fda000bfc6270 */
[----:B------:R-:W2:Y:S01]  /*7c60*/  @!P6 LDG.E R6, desc[UR8][R2.64+0xc] ;  /* 0x00000c080206e981 */ /* 0x000ea2000c1e1900 */
[----:B------:R-:W0:Y:S02]  /*7c70*/  @!P6 LDC.64 R4, c[0x0][0x3b0] ;  /* 0x0000ec00ff04eb82 */ /* 0x000e240000000a00 */
[----:B0-----:R-:W-:Y:S01]  /*7c80*/  @!P6 FMUL R7, R106, R4 ;  /* 0x000000046a07e220 */ /* 0x001fe20000400000 */
[----:B------:R-:W-:-:S03]  /*7c90*/  IADD3 R4, PT, PT, R0, 0x4, RZ ;  /* 0x0000000400047810 */ /* 0x000fc60007ffe0ff */
        /* <DEDUP_REMOVED lines=8> */
[----:B------:R1:W-:Y:S01]  /*7d20*/  @!P6 STG.E desc[UR8][R2.64+0x10], R5 ;  /* 0x000010050200e986 */ /* 0x0003e2000c101908 */
[----:B------:R-:W-:-:S13]  /*7d30*/  ISETP.GE.AND P6, PT, R4, UR5, PT ;  /* 0x0000000504007c0c */ /* 0x000fda000bfc6270 */
[----:B------:R-:W2:Y:S01]  /*7d40*/  @!P6 LDG.E R4, desc[UR8][R2.64+0x14] ;  /* 0x000014080204e981 */ /* 0x000ea2000c1e1900 */
[----:B------:R-:W0:Y:S02]  /*7d50*/  @!P6 LDC.64 R14, c[0x0][0x3b0] ;  /* 0x0000ec00ff0eeb82 */ /* 0x000e240000000a00 */
[----:B0-----:R-:W-:-:S04]  /*7d60*/  @!P6 FMUL R7, R110, R14 ;  /* 0x0000000e6e07e220 */ /* 0x001fc80000400000 */
[----:B--2---:R-:W-:Y:S01]  /*7d70*/  @!P6 FFMA R7, R4, R15, R7 ;  /* 0x0000000f0407e223 */ /* 0x004fe20000000007 */
[----:B------:R-:W-:-:S04]  /*7d80*/  IADD3 R4, PT, PT, R0, 0x6, RZ ;  /* 0x0000000600047810 */ /* 0x000fc80007ffe0ff */
        /* <DEDUP_REMOVED lines=9> */
[----:B-1----:R-:W-:Y:S05]  /*7e20*/  @P6 BRA `(.L_x_160) ;  /* 0x0000000000146947 */ /* 0x002fea0003800000 */
[----:B------:R-:W2:Y:S01]  /*7e30*/  LDG.E R4, desc[UR8][R2.64+0x1c] ;  /* 0x00001c0802047981 */ /* 0x000ea2000c1e1900 */
[----:B------:R-:W0:Y:S02]  /*7e40*/  LDCU.64 UR4, c[0x0][0x3b0] ;  /* 0x00007600ff0477ac */ /* 0x000e240008000a00 */
[----:B0-----:R-:W-:-:S04]  /*7e50*/  FMUL R5, R112, UR4 ;  /* 0x0000000470057c20 */ /* 0x001fc80008400000 */
[----:B--2---:R-:W-:-:S05]  /*7e60*/  FFMA R5, R4, UR5, R5 ;  /* 0x0000000504057c23 */ /* 0x004fca0008000005 */
[----:B------:R0:W-:Y:S02]  /*7e70*/  STG.E desc[UR8][R2.64+0x1c], R5 ;  /* 0x00001c0502007986 */ /* 0x0001e4000c101908 */
.L_x_160:
[----:B------:R-:W-:Y:S05]  /*7e80*/  BSYNC.RECONVERGENT B0 ;  /* 0x0000000000007941 */ /* 0x000fea0003800200 */
.L_x_159:
[----:B------:R-:W-:Y:S04]  /*7e90*/  BSSY.RECONVERGENT B0, `(.L_x_161) ;  /* 0x0000045000007945 */ /* 0x000fe80003800200 */
[----:B------:R-:W-:Y:S05]  /*7ea0*/  @P5 BRA `(.L_x_162) ;  /* 0x00000004000c5947 */ /* 0x000fea0003800000 */
[----:B------:R-:W5:Y:S01]  /*7eb0*/  LDCU UR5, c[0x0][0x39c] ;  /* 0x00007380ff0577ac */ /* 0x000f620008000800 */
[----:B------:R-:W0:Y:S01]  /*7ec0*/  LDCU UR4, c[0x0][0x3ac] ;  /* 0x00007580ff0477ac */ /* 0x000e220008000800 */
[----:B------:R-:W3:Y:S01]  /*7ed0*/  LDCU.64 UR10, c[0x0][0x390] ;  /* 0x00007200ff0a77ac */ /* 0x000ee20008000a00 */
[----:B-----5:R-:W-:Y:S01]  /*7ee0*/  ISETP.GE.AND P6, PT, R0, UR5, PT ;  /* 0x0000000500007c0c */ /* 0x020fe2000bfc6270 */
[----:B01----:R-:W-:-:S12]  /*7ef0*/  IMAD R3, R24, UR4, RZ ;  /* 0x0000000418037c24 */ /* 0x003fd8000f8e02ff */
[----:B------:R-:W0:Y:S01]  /*7f00*/  @!P6 LDC.64 R4, c[0x0][0x390] ;  /* 0x0000e400ff04eb82 */ /* 0x000e220000000a00 */
[----:B--2---:R-:W-:-:S05]  /*7f10*/  @!P6 IADD3 R7, PT, PT, R0, R3, RZ ;  /* 0x000000030007e210 */ /* 0x004fca0007ffe0ff */
[----:B0-----:R-:W-:Y:S02]  /*7f20*/  @!P6 IMAD.WIDE R4, R7, 0x4, R4 ;  /* 0x000000040704e825 */ /* 0x001fe400078e0204 */
[----:B---34-:R-:W0:Y:S03]  /*7f30*/  @!P6 LDC.64 R6, c[0x0][0x3b0] ;  /* 0x0000ec00ff06eb82 */ /* 0x018e260000000a00 */
[----:B------:R-:W2:Y:S01]  /*7f40*/  @!P6 LDG.E R2, desc[UR8][R4.64] ;  /* 0x000000080402e981 */ /* 0x000ea2000c1e1900 */
[C---:B------:R-:W-:Y:S01]  /*7f50*/  IADD3 R13, PT, PT, R0.reuse, 0x2, RZ ;  /* 0x00000002000d7810 */ /* 0x040fe20007ffe0ff */
[----:B0-----:R-:W-:Y:S01]  /*7f60*/  @!P6 FMUL R35, R35, R6 ;  /* 0x000000062323e220 */ /* 0x001fe20000400000 */
[----:B------:R-:W-:-:S04]  /*7f70*/  IADD3 R6, P5, PT, R0, R3, RZ ;  /* 0x0000000300067210 */ /* 0x000fc80007fbe0ff */
[----:B------:R-:W-:Y:S01]  /*7f80*/  LEA.HI.X.SX32 R3, R3, RZ, 0x1, P5 ;  /* 0x000000ff03037211 */ /* 0x000fe200028f0eff */
[----:B--2---:R-:W-:Y:S01]  /*7f90*/  @!P6 FFMA R35, R2, R7, R35 ;  /* 0x000000070223e223 */ /* 0x004fe20000000023 */
[----:B------:R-:W-:-:S04]  /*7fa0*/  IADD3 R7, PT, PT, R0, 0x1, RZ ;  /* 0x0000000100077810 */ /* 0x000fc80007ffe0ff */
[----:B------:R0:W-:Y:S01]  /*7fb0*/  @!P6 STG.E desc[UR8][R4.64], R35 ;  /* 0x000000230400e986 */ /* 0x0001e2000c101908 */
[C---:B------:R-:W-:Y:S02]  /*7fc0*/  LEA R2, P6, R6.reuse, UR10, 0x2 ;  /* 0x0000000a06027c11 */ /* 0x040fe4000f8c10ff */
[----:B------:R-:W-:Y:S02]  /*7fd0*/  ISETP.GE.AND P5, PT, R7, UR5, PT ;  /* 0x0000000507007c0c */ /* 0x000fe4000bfa6270 */
[----:B------:R-:W-:Y:S02]  /*7fe0*/  LEA.HI.X R3, R6, UR11, R3, 0x2, P6 ;  /* 0x0000000b06037c11 */ /* 0x000fe4000b0f1403 */
[----:B------:R-:W-:-:S09]  /*7ff0*/  ISETP.GE.AND P6, PT, R13, UR5, PT ;  /* 0x000000050d007c0c */ /* 0x000fd2000bfc6270 */
[----:B------:R-:W2:Y:S01]  /*8000*/  @!P5 LDG.E R6, desc[UR8][R2.64+0x4] ;  /* 0x000004080206d981 */ /* 0x000ea2000c1e1900 */
[----:B------:R-:W1:Y:S03]  /*8010*/  @!P5 LDC.64 R24, c[0x0][0x3b0] ;  /* 0x0000ec00ff18db82 */ /* 0x000e660000000a00 */
[----:B------:R-:W3:Y:S01]  /*8020*/  @!P6 LDG.E R14, desc[UR8][R2.64+0x8] ;  /* 0x00000808020ee981 */ /* 0x000ee2000c1e1900 */
[----:B0-----:R-:W-:-:S04]  /*8030*/  IADD3 R4, PT, PT, R0, 0x3, RZ ;  /* 0x0000000300047810 */ /* 0x001fc80007ffe0ff */
[----:B------:R-:W0:Y:S01]  /*8040*/  @!P6 LDC.64 R26, c[0x0][0x3b0] ;  /* 0x0000ec00ff1aeb82 */ /* 0x000e220000000a00 */
[----:B-1----:R-:W-:Y:S01]  /*8050*/  @!P5 FMUL R5, R34, R24 ;  /* 0x000000182205d220 */ /* 0x002fe20000400000 */
[----:B0-----:R-:W-:-:S03]  /*8060*/  @!P6 FMUL R39, R39, R26 ;  /* 0x0000001a2727e220 */ /* 0x001fc60000400000 */
[----:B--2---:R-:W-:Y:S01]  /*8070*/  @!P5 FFMA R5, R6, R25, R5 ;  /* 0x000000190605d223 */ /* 0x004fe20000000005 */
[----:B------:R-:W-:Y:S01]  /*8080*/  IADD3 R6, PT, PT, R0, 0x4, RZ ;  /* 0x0000000400067810 */ /* 0x000fe20007ffe0ff */
[----:B---3--:R-:W-:-:S03]  /*8090*/  @!P6 FFMA R39, R14, R27, R39 ;  /* 0x0000001b0e27e223 */ /* 0x008fc60000000027 */
[----:B------:R0:W-:Y:S01]  /*80a0*/  @!P5 STG.E desc[UR8][R2.64+0x4], R5 ;  /* 0x000004050200d986 */ /* 0x0001e2000c101908 */
[----:B------:R-:W-:-:S03]  /*80b0*/  ISETP.GE.AND P5, PT, R4, UR5, PT ;  /* 0x0000000504007c0c */ /* 0x000fc6000bfa6270 */
[----:B------:R1:W-:Y:S01]  /*80c0*/  @!P6 STG.E desc[UR8][R2.64+0x8], R39 ;  /* 0x000008270200e986 */ /* 0x0003e2000c101908 */
[----:B------:R-:W-:-:S09]  /*80d0*/  ISETP.GE.AND P6, PT, R6, UR5, PT ;  /* 0x0000000506007c0c */ /* 0x000fd2000bfc6270 */
[----:B------:R-:W2:Y:S01]  /*80e0*/  @!P5 LDG.E R4, desc[UR8][R2.64+0xc] ;  /* 0x00000c080204d981 */ /* 0x000ea2000c1e1900 */
[----:B------:R-:W3:Y:S03]  /*80f0*/  @!P5 LDC.64 R14, c[0x0][0x3b0] ;  /* 0x0000ec00ff0edb82 */ /* 0x000ee60000000a00 */
[----:B------:R-:W4:Y:S01]  /*8100*/  @!P6 LDG.E R6, desc[UR8][R2.64+0x10] ;  /* 0x000010080206e981 */ /* 0x000f22000c1e1900 */
[----:B0-----:R-:W-:-:S04]  /*8110*/  IADD3 R5, PT, PT, R0, 0x6, RZ ;  /* 0x0000000600057810 */ /* 0x001fc80007ffe0ff */
[----:B------:R-:W0:Y:S01]  /*8120*/  @!P6 LDC.64 R24, c[0x0][0x3b0] ;  /* 0x0000ec00ff18eb82 */ /* 0x000e220000000a00 */
[----:B---3--:R-:W-:Y:S01]  /*8130*/  @!P5 FMUL R7, R38, R14 ;  /* 0x0000000e2607d220 */ /* 0x008fe20000400000 */
[----:B0-----:R-:W-:-:S03]  /*8140*/  @!P6 FMUL R91, R91, R24 ;  /* 0x000000185b5be220 */ /* 0x001fc60000400000 */
[----:B--2---:R-:W-:Y:S01]  /*8150*/  @!P5 FFMA R7, R4, R15, R7 ;  /* 0x0000000f0407d223 */ /* 0x004fe20000000007 */
[----:B------:R-:W-:Y:S01]  /*8160*/  IADD3 R4, PT, PT, R0, 0x5, RZ ;  /* 0x0000000500047810 */ /* 0x000fe20007ffe0ff */
[----:B----4-:R-:W-:-:S03]  /*8170*/  @!P6 FFMA R91, R6, R25, R91 ;  /* 0x00000019065be223 */ /* 0x010fc6000000005b */
[----:B------:R1:W-:Y:S01]  /*8180*/  @!P5 STG.E desc[UR8][R2.64+0xc], R7 ;  /* 0x00000c070200d986 */ /* 0x0003e2000c101908 */
[----:B------:R-:W-:-:S03]  /*8190*/  ISETP.GE.AND P5, PT, R4, UR5, PT ;  /* 0x0000000504007c0c */ /* 0x000fc6000bfa6270 */
[----:B------:R1:W-:Y:S01]  /*81a0*/  @!P6 STG.E desc[UR8][R2.64+0x10], R91 ;  /* 0x0000105b0200e986 */ /* 0x0003e2000c101908 */
[----:B------:R-:W-:-:S09]  /*81b0*/  ISETP.GE.AND P6, PT, R5, UR5, PT ;  /* 0x0000000505007c0c */ /* 0x000fd2000bfc6270 */
[----:B------:R-:W2:Y:S01]  /*81c0*/  @!P5 LDG.E R4, desc[UR8][R2.64+0x14] ;  /* 0x000014080204d981 */ /* 0x000ea2000c1e1900 */
[----:B------:R-:W0:Y:S03]  /*81d0*/  @!P5 LDC.64 R14, c[0x0][0x3b0] ;  /* 0x0000ec00ff0edb82 */ /* 0x000e260000000a00 */
[----:B------:R-:W3:Y:S05]  /*81e0*/  @!P6 LDG.E R6, desc[UR8][R2.64+0x18] ;  /* 0x000018080206e981 */ /* 0x000eea000c1e1900 */
[----:B------:R-:W4:Y:S01]  /*81f0*/  @!P6 LDC.64 R24, c[0x0][0x3b0] ;  /* 0x0000ec00ff18eb82 */ /* 0x000f220000000a00 */
[----:B0-----:R-:W-:Y:S01]  /*8200*/  @!P5 FMUL R5, R36, R14 ;  /* 0x0000000e2405d220 */ /* 0x001fe20000400000 */
[----:B----4-:R-:W-:-:S03]  /*8210*/  @!P6 FMUL R93, R93, R24 ;  /* 0x000000185d5de220 */ /* 0x010fc60000400000 */
[----:B--2---:R-:W-:Y:S01]  /*8220*/  @!P5 FFMA R5, R4, R15, R5 ;  /* 0x0000000f0405d223 */ /* 0x004fe20000000005 */
[----:B------:R-:W-:Y:S01]  /*8230*/  IADD3 R4, PT, PT, R0, 0x7, RZ ;  /* 0x0000000700047810 */ /* 0x000fe20007ffe0ff */
[----:B---3--:R-:W-:-:S03]  /*8240*/  @!P6 FFMA R93, R6, R25, R93 ;  /* 0x00000019065de223 */ /* 0x008fc6000000005d */
[----:B------:R1:W-:Y:S01]  /*8250*/  @!P5 STG.E desc[UR8][R2.64+0x14], R5 ;  /* 0x000014050200d986 */ /* 0x0003e2000c101908 */
[----:B------:R-:W-:-:S03]  /*8260*/  ISETP.GE.AND P5, PT, R4, UR5, PT ;  /* 0x0000000504007c0c */ /* 0x000fc6000bfa6270 */
[----:B------:R1:W-:Y:S10]  /*8270*/  @!P6 STG.E desc[UR8][R2.64+0x18], R93 ;  /* 0x0000185d0200e986 */ /* 0x0003f4000c101908 */
[----:B------:R-:W-:Y:S05]  /*8280*/  @P5 BRA `(.L_x_162) ;  /* 0x0000000000145947 */ /* 0x000fea0003800000 */
[----:B------:R-:W2:Y:S01]  /*8290*/  LDG.E R4, desc[UR8][R2.64+0x1c] ;  /* 0x00001c0802047981 */ /* 0x000ea2000c1e1900 */
[----:B------:R-:W1:Y:S02]  /*82a0*/  LDCU.64 UR4, c[0x0][0x3b0] ;  /* 0x00007600ff0477ac */ /* 0x000e640008000a00 */
[----:B-1----:R-:W-:-:S04]  /*82b0*/  FMUL R5, R90, UR4 ;  /* 0x000000045a057c20 */ /* 0x002fc80008400000 */
[----:B--2---:R-:W-:-:S05]  /*82c0*/  FFMA R5, R4, UR5, R5 ;  /* 0x0000000504057c23 */ /* 0x004fca0008000005 */
[----:B------:R0:W-:Y:S02]  /*82d0*/  STG.E desc[UR8][R2.64+0x1c], R5 ;  /* 0x00001c0502007986 */ /* 0x0001e4000c101908 */
.L_x_162:
[----:B------:R-:W-:Y:S05]  /*82e0*/  BSYNC.RECONVERGENT B0 ;  /* 0x0000000000007941 */ /* 0x000fea0003800200 */
.L_x_161:
        /* <DEDUP_REMOVED lines=8> */
[----:B--2---:R-:W-:-:S07]  /*8370*/  @!P5 IADD3 R7, PT, PT, R0, R3, RZ ;  /* 0x000000030007d210 */ /* 0x004fce0007ffe0ff */
[----:B---34-:R-:W1:Y:S01]  /*8380*/  @!P5 LDC.64 R12, c[0x0][0x3b0] ;  /* 0x0000ec00ff0cdb82 */ /* 0x018e620000000a00 */
[----:B0-----:R-:W-:-:S05]  /*8390*/  @!P5 IMAD.WIDE R4, R7, 0x4, R4 ;  /* 0x000000040704d825 */ /* 0x001fca00078e0204 */
[----:B------:R-:W2:Y:S01]  /*83a0*/  @!P5 LDG.E R2, desc[UR8][R4.64] ;  /* 0x000000080402d981 */ /* 0x000ea2000c1e1900 */
[----:B------:R-:W-:Y:S01]  /*83b0*/  IADD3 R6, P4, PT, R0, R3, RZ ;  /* 0x0000000300067210 */ /* 0x000fe20007f9e0ff */
[----:B-1----:R-:W-:Y:S01]  /*83c0*/  @!P5 FMUL R7, R22, R12 ;  /* 0x0000000c1607d220 */ /* 0x002fe20000400000 */
[----:B------:R-:W-:Y:S02]  /*83d0*/  IADD3 R12, PT, PT, R0, 0x1, RZ ;  /* 0x00000001000c7810 */ /* 0x000fe40007ffe0ff */
[----:B------:R-:W-:Y:S02]  /*83e0*/  LEA.HI.X.SX32 R3, R3, RZ, 0x1, P4 ;  /* 0x000000ff03037211 */ /* 0x000fe400020f0eff */
[----:B------:R-:W-:Y:S02]  /*83f0*/  ISETP.GE.AND P6, PT, R12, UR5, PT ;  /* 0x000000050c007c0c */ /* 0x000fe4000bfc6270 */
[----:B------:R-:W-:-:S04]  /*8400*/  IADD3 R12, PT, PT, R0, 0x2, RZ ;  /* 0x00000002000c7810 */ /* 0x000fc80007ffe0ff */
[----:B------:R-:W-:-:S07]  /*8410*/  ISETP.GE.AND P4, PT, R12, UR5, PT ;  /* 0x000000050c007c0c */ /* 0x000fce000bf86270 */
[----:B------:R-:W0:Y:S08]  /*8420*/  @!P6 LDC.64 R24, c[0x0][0x3b0] ;  /* 0x0000ec00ff18eb82 */ /* 0x000e300000000a00 */
[----:B------:R-:W1:Y:S01]  /*8430*/  @!P4 LDC.64 R26, c[0x0][0x3b0] ;  /* 0x0000ec00ff1acb82 */ /* 0x000e620000000a00 */
[----:B--2---:R-:W-:Y:S01]  /*8440*/  @!P5 FFMA R7, R2, R13, R7 ;  /* 0x0000000d0207d223 */ /* 0x004fe20000000007 */
[----:B------:R-:W-:-:S04]  /*8450*/  IADD3 R13, PT, PT, R0, 0x3, RZ ;  /* 0x00000003000d7810 */ /* 0x000fc80007ffe0ff */
[----:B------:R0:W-:Y:S01]  /*8460*/  @!P5 STG.E desc[UR8][R4.64], R7 ;  /* 0x000000070400d986 */ /* 0x0001e2000c101908 */
[----:B------:R-:W-:-:S04]  /*8470*/  LEA R2, P5, R6, UR10, 0x2 ;  /* 0x0000000a06027c11 */ /* 0x000fc8000f8a10ff */
[----:B------:R-:W-:Y:S02]  /*8480*/  LEA.HI.X R3, R6, UR11, R3, 0x2, P5 ;  /* 0x0000000b06037c11 */ /* 0x000fe4000a8f1403 */
[----:B------:R-:W-:-:S03]  /*8490*/  ISETP.GE.AND P5, PT, R13, UR5, PT ;  /* 0x000000050d007c0c */ /* 0x000fc6000bfa6270 */
[----:B------:R-:W2:Y:S04]  /*84a0*/  @!P6 LDG.E R6, desc[UR8][R2.64+0x4] ;  /* 0x000004080206e981 */ /* 0x000ea8000c1e1900 */
[----:B------:R-:W3:Y:S06]  /*84b0*/  @!P4 LDG.E R12, desc[UR8][R2.64+0x8] ;  /* 0x00000808020cc981 */ /* 0x000eec000c1e1900 */
[----:B------:R-:W4:Y:S01]  /*84c0*/  @!P5 LDG.E R14, desc[UR8][R2.64+0xc] ;  /* 0x00000c08020ed981 */ /* 0x000f22000c1e1900 */
[----:B------:R-:W5:Y:S01]  /*84d0*/  @!P5 LDC.64 R28, c[0x0][0x3b0] ;  /* 0x0000ec00ff1cdb82 */ /* 0x000f620000000a00 */
[----:B0-----:R-:W-:Y:S01]  /*84e0*/  @!P6 FMUL R5, R74, R24 ;  /* 0x000000184a05e220 */ /* 0x001fe20000400000 */
[----:B------:R-:W-:Y:S01]  /*84f0*/  IADD3 R4, PT, PT, R0, 0x4, RZ ;  /* 0x0000000400047810 */ /* 0x000fe20007ffe0ff */
[----:B-1----:R-:W-:Y:S01]  /*8500*/  @!P4 FMUL R79, R79, R26 ;  /* 0x0000001a4f4fc220 */ /* 0x002fe20000400000 */
[----:B-----5:R-:W-:Y:S01]  /*8510*/  @!P5 FMUL R7, R82, R28 ;  /* 0x0000001c5207d220 */ /* 0x020fe20000400000 */
[----:B--2---:R-:W-:Y:S01]  /*8520*/  @!P6 FFMA R5, R6, R25, R5 ;  /* 0x000000190605e223 */ /* 0x004fe20000000005 */
[----:B------:R-:W-:Y:S01]  /*8530*/  IADD3 R6, PT, PT, R0, 0x5, RZ ;  /* 0x0000000500067810 */ /* 0x000fe20007ffe0ff */
[----:B---3--:R-:W-:-:S03]  /*8540*/  @!P4 FFMA R79, R12, R27, R79 ;  /* 0x0000001b0c4fc223 */ /* 0x008fc6000000004f */
[----:B------:R0:W-:Y:S01]  /*8550*/  @!P6 STG.E desc[UR8][R2.64+0x4], R5 ;  /* 0x000004050200e986 */ /* 0x0001e2000c101908 */
[----:B------:R-:W-:Y:S02]  /*8560*/  ISETP.GE.AND P6, PT, R4, UR5, PT ;  /* 0x0000000504007c0c */ /* 0x000fe4000bfc6270 */
[----:B------:R-:W-:Y:S01]  /*8570*/  IADD3 R4, PT, PT, R0, 0x6, RZ ;  /* 0x0000000600047810 */ /* 0x000fe20007ffe0ff */
[----:B------:R1:W-:Y:S01]  /*8580*/  @!P4 STG.E desc[UR8][R2.64+0x8], R79 ;  /* 0x0000084f0200c986 */ /* 0x0003e2000c101908 */
[----:B----4-:R-:W-:Y:S01]  /*8590*/  @!P5 FFMA R7, R14, R29, R7 ;  /* 0x0000001d0e07d223 */ /* 0x010fe20000000007 */
[----:B------:R-:W-:-:S04]  /*85a0*/  ISETP.GE.AND P4, PT, R6, UR5, PT ;  /* 0x0000000506007c0c */ /* 0x000fc8000bf86270 */
[----:B------:R1:W-:Y:S01]  /*85b0*/  @!P5 STG.E desc[UR8][R2.64+0xc], R7 ;  /* 0x00000c070200d986 */ /* 0x0003e2000c101908 */
[----:B------:R-:W-:-:S03]  /*85c0*/  ISETP.GE.AND P5, PT, R4, UR5, PT ;  /* 0x0000000504007c0c */ /* 0x000fc6000bfa6270 */
[----:B------:R-:W2:Y:S01]  /*85d0*/  @!P6 LDG.E R4, desc[UR8][R2.64+0x10] ;  /* 0x000010080204e981 */ /* 0x000ea2000c1e1900 */
[----:B------:R-:W3:Y:S04]  /*85e0*/  @!P6 LDC.64 R14, c[0x0][0x3b0] ;  /* 0x0000ec00ff0eeb82 */ /* 0x000ee80000000a00 */
[----:B------:R-:W4:Y:S04]  /*85f0*/  @!P4 LDG.E R6, desc[UR8][R2.64+0x14] ;  /* 0x000014080206c981 */ /* 0x000f28000c1e1900 */
[----:B------:R-:W0:Y:S01]  /*8600*/  @!P4 LDC.64 R24, c[0x0][0x3b0] ;  /* 0x0000ec00ff18cb82 */ /* 0x000e220000000a00 */
[----:B------:R-:W5:Y:S07]  /*8610*/  @!P5 LDG.E R12, desc[UR8][R2.64+0x18] ;  /* 0x00001808020cd981 */ /* 0x000f6e000c1e1900 */
[----:B------:R-:W1:Y:S01]  /*8620*/  @!P5 LDC.64 R26, c[0x0][0x3b0] ;  /* 0x0000ec00ff1adb82 */ /* 0x000e620000000a00 */
[----:B---3--:R-:W-:Y:S01]  /*8630*/  @!P6 FMUL R83, R83, R14 ;  /* 0x0000000e5353e220 */ /* 0x008fe20000400000 */
[----:B0-----:R-:W-:Y:S01]  /*8640*/  @!P4 FMUL R5, R96, R24 ;  /* 0x000000186005c220 */ /* 0x001fe20000400000 */
[----:B-1----:R-:W-:-:S02]  /*8650*/  @!P5 FMUL R95, R95, R26 ;  /* 0x0000001a5f5fd220 */ /* 0x002fc40000400000 */
[----:B--2---:R-:W-:Y:S01]  /*8660*/  @!P6 FFMA R83, R4, R15, R83 ;  /* 0x0000000f0453e223 */ /* 0x004fe20000000053 */
[----:B------:R-:W-:Y:S01]  /*8670*/  IADD3 R4, PT, PT, R0, 0x7, RZ ;  /* 0x0000000700047810 */ /* 0x000fe20007ffe0ff */
[----:B----4-:R-:W-:-:S03]  /*8680*/  @!P4 FFMA R5, R6, R25, R5 ;  /* 0x000000190605c223 */ /* 0x010fc60000000005 */
[----:B------:R0:W-:Y:S01]  /*8690*/  @!P6 STG.E desc[UR8][R2.64+0x10], R83 ;  /* 0x000010530200e986 */ /* 0x0001e2000c101908 */
[----:B-----5:R-:W-:-:S03]  /*86a0*/  @!P5 FFMA R95, R12, R27, R95 ;  /* 0x0000001b0c5fd223 */ /* 0x020fc6000000005f */
[----:B------:R0:W-:Y:S01]  /*86b0*/  @!P4 STG.E desc[UR8][R2.64+0x14], R5 ;  /* 0x000014050200c986 */ /* 0x0001e2000c101908 */
[----:B------:R-:W-:-:S03]  /*86c0*/  ISETP.GE.AND P4, PT, R4, UR5, PT ;  /* 0x0000000504007c0c */ /* 0x000fc6000bf86270 */
[----:B------:R0:W-:Y:S10]  /*86d0*/  @!P5 STG.E desc[UR8][R2.64+0x18], R95 ;  /* 0x0000185f0200d986 */ /* 0x0001f4000c101908 */
[----:B------:R-:W-:Y:S05]  /*86e0*/  @P4 BRA `(.L_x_164) ;  /* 0x0000000000144947 */ /* 0x000fea0003800000 */
[----:B------:R-:W2:Y:S01]  /*86f0*/  LDG.E R4, desc[UR8][R2.64+0x1c] ;  /* 0x00001c0802047981 */ /* 0x000ea2000c1e1900 */
[----:B------:R-:W0:Y:S02]  /*8700*/  LDCU.64 UR4, c[0x0][0x3b0] ;  /* 0x00007600ff0477ac */ /* 0x000e240008000a00 */
[----:B0-----:R-:W-:-:S04]  /*8710*/  FMUL R5, R98, UR4 ;  /* 0x0000000462057c20 */ /* 0x001fc80008400000 */
[----:B--2---:R-:W-:-:S05]  /*8720*/  FFMA R5, R4, UR5, R5 ;  /* 0x0000000504057c23 */ /* 0x004fca0008000005 */
[----:B------:R0:W-:Y:S02]  /*8730*/  STG.E desc[UR8][R2.64+0x1c], R5 ;  /* 0x00001c0502007986 */ /* 0x0001e4000c101908 */
.L_x_164:
[----:B------:R-:W-:Y:S05]  /*8740*/  BSYNC.RECONVERGENT B0 ;  /* 0x0000000000007941 */ /* 0x000fea0003800200 */
.L_x_163:
[----:B------:R-:W-:Y:S04]  /*8750*/  BSSY.RECONVERGENT B0, `(.L_x_165) ;  /* 0x0000045000007945 */ /* 0x000fe80003800200 */
[----:B------:R-:W-:Y:S05]  /*8760*/  @P0 BRA `(.L_x_166) ;  /* 0x00000004000c0947 */ /* 0x000fea0003800000 */
[----:B------:R-:W5:Y:S01]  /*8770*/  LDCU UR5, c[0x0][0x39c] ;  /* 0x00007380ff0577ac */ /* 0x000f620008000800 */
[----:B------:R-:W0:Y:S01]  /*8780*/  LDCU UR4, c[0x0][0x3ac] ;  /* 0x00007580ff0477ac */ /* 0x000e220008000800 */
[----:B------:R-:W2:Y:S01]  /*8790*/  LDCU.64 UR10, c[0x0][0x390] ;  /* 0x00007200ff0a77ac */ /* 0x000ea20008000a00 */
[----:B-----5:R-:W-:Y:S01]  /*87a0*/  ISETP.GE.AND P5, PT, R0, UR5, PT ;  /* 0x0000000500007c0c */ /* 0x020fe2000bfa6270 */
[----:B0-----:R-:W-:-:S12]  /*87b0*/  IMAD R11, R11, UR4, RZ ;  /* 0x000000040b0b7c24 */ /* 0x001fd8000f8e02ff */
[----:B-1----:R-:W0:Y:S01]  /*87c0*/  @!P5 LDC.64 R4, c[0x0][0x390] ;  /* 0x0000e400ff04db82 */ /* 0x002e220000000a00 */
[----:B------:R-:W-:-:S07]  /*87d0*/  @!P5 IADD3 R3, PT, PT, R0, R11, RZ ;  /* 0x0000000b0003d210 */ /* 0x000fce0007ffe0ff */
[----:B--234-:R-:W1:Y:S01]  /*87e0*/  @!P5 LDC.64 R12, c[0x0][0x3b0] ;  /* 0x0000ec00ff0cdb82 */ /* 0x01ce620000000a00 */
[----:B0-----:R-:W-:-:S05]  /*87f0*/  @!P5 IMAD.WIDE R4, R3, 0x4, R4 ;  /* 0x000000040304d825 */ /* 0x001fca00078e0204 */
[----:B------:R-:W2:Y:S01]  /*8800*/  @!P5 LDG.E R6, desc[UR8][R4.64] ;  /* 0x000000080406d981 */ /* 0x000ea2000c1e1900 */
[C---:B------:R-:W-:Y:S02]  /*8810*/  IADD3 R7, PT, PT, R0.reuse, 0x2, RZ ;  /* 0x0000000200077810 */ /* 0x040fe40007ffe0ff */
[C---:B------:R-:W-:Y:S01]  /*8820*/  IADD3 R2, PT, PT, R0.reuse, 0x1, RZ ;  /* 0x0000000100027810 */ /* 0x040fe20007ffe0ff */
[----:B-1----:R-:W-:Y:S01]  /*8830*/  @!P5 FMUL R73, R73, R12 ;  /* 0x0000000c4949d220 */ /* 0x002fe20000400000 */
[----:B------:R-:W-:Y:S02]  /*8840*/  IADD3 R3, P6, PT, R0, R11, RZ ;  /* 0x0000000b00037210 */ /* 0x000fe40007fde0ff */
[----:B------:R-:W-:Y:S02]  /*8850*/  ISETP.GE.AND P4, PT, R7, UR5, PT ;  /* 0x0000000507007c0c */ /* 0x000fe4000bf86270 */
[----:B------:R-:W-:Y:S02]  /*8860*/  ISETP.GE.AND P0, PT, R2, UR5, PT ;  /* 0x0000000502007c0c */ /* 0x000fe4000bf06270 */
[----:B------:R-:W-:-:S02]  /*8870*/  LEA.HI.X.SX32 R12, R11, RZ, 0x1, P6 ;  /* 0x000000ff0b0c7211 */ /* 0x000fc400030f0eff */
[----:B------:R-:W-:-:S04]  /*8880*/  LEA R2, P6, R3, UR10, 0x2 ;  /* 0x0000000a03027c11 */ /* 0x000fc8000f8c10ff */
[----:B------:R-:W-:-:S03]  /*8890*/  LEA.HI.X R3, R3, UR11, R12, 0x2, P6 ;  /* 0x0000000b03037c11 */ /* 0x000fc6000b0f140c */
[----:B------:R-:W0:Y:S08]  /*88a0*/  @!P4 LDC.64 R24, c[0x0][0x3b0] ;  /* 0x0000ec00ff18cb82 */ /* 0x000e300000000a00 */
[----:B------:R-:W1:Y:S01]  /*88b0*/  @!P0 LDC.64 R14, c[0x0][0x3b0] ;  /* 0x0000ec00ff0e8b82 */ /* 0x000e620000000a00 */
[----:B--2---:R-:W-:-:S05]  /*88c0*/  @!P5 FFMA R73, R6, R13, R73 ;  /* 0x0000000d0649d223 */ /* 0x004fca0000000049 */
[----:B------:R2:W-:Y:S04]  /*88d0*/  @!P5 STG.E desc[UR8][R4.64], R73 ;  /* 0x000000490400d986 */ /* 0x0005e8000c101908 */
[----:B------:R-:W3:Y:S04]  /*88e0*/  @!P4 LDG.E R12, desc[UR8][R2.64+0x8] ;  /* 0x00000808020cc981 */ /* 0x000ee8000c1e1900 */
[----:B------:R-:W4:Y:S01]  /*88f0*/  @!P0 LDG.E R6, desc[UR8][R2.64+0x4] ;  /* 0x0000040802068981 */ /* 0x000f22000c1e1900 */
[----:B0-----:R-:W-:Y:S01]  /*8900*/  @!P4 FMUL R75, R75, R24 ;  /* 0x000000184b4bc220 */ /* 0x001fe20000400000 */
[----:B------:R-:W-:Y:S01]  /*8910*/  IADD3 R11, PT, PT, R0, 0x3, RZ ;  /* 0x00000003000b7810 */ /* 0x000fe20007ffe0ff */
[----:B-1----:R-:W-:Y:S01]  /*8920*/  @!P0 FMUL R7, R76, R14 ;  /* 0x0000000e4c078220 */ /* 0x002fe20000400000 */
[----:B--2---:R-:W-:-:S02]  /*8930*/  IADD3 R5, PT, PT, R0, 0x6, RZ ;  /* 0x0000000600057810 */ /* 0x004fc40007ffe0ff */
[----:B------:R-:W-:Y:S02]  /*8940*/  ISETP.GE.AND P5, PT, R11, UR5, PT ;  /* 0x000000050b007c0c */ /* 0x000fe4000bfa6270 */
[C---:B------:R-:W-:Y:S02]  /*8950*/  IADD3 R11, PT, PT, R0.reuse, 0x4, RZ ;  /* 0x00000004000b7810 */ /* 0x040fe40007ffe0ff */
[----:B------:R-:W-:Y:S02]  /*8960*/  IADD3 R4, PT, PT, R0, 0x5, RZ ;  /* 0x0000000500047810 */ /* 0x000fe40007ffe0ff */
[----:B------:R-:W-:-:S13]  /*8970*/  ISETP.GE.AND P6, PT, R11, UR5, PT ;  /* 0x000000050b007c0c */ /* 0x000fda000bfc6270 */
[----:B------:R-:W0:Y:S01]  /*8980*/  @!P6 LDC.64 R26, c[0x0][0x3b0] ;  /* 0x0000ec00ff1aeb82 */ /* 0x000e220000000a00 */
[----:B---3--:R-:W-:-:S07]  /*8990*/  @!P4 FFMA R75, R12, R25, R75 ;  /* 0x000000190c4bc223 */ /* 0x008fce000000004b */
[----:B------:R-:W1:Y:S01]  /*89a0*/  @!P5 LDC.64 R24, c[0x0][0x3b0] ;  /* 0x0000ec00ff18db82 */ /* 0x000e620000000a00 */
[----:B----4-:R-:W-:Y:S01]  /*89b0*/  @!P0 FFMA R7, R6, R15, R7 ;  /* 0x0000000f06078223 */ /* 0x010fe20000000007 */
[----:B------:R-:W-:Y:S01]  /*89c0*/  @!P4 STG.E desc[UR8][R2.64+0x8], R75 ;  /* 0x0000084b0200c986 */ /* 0x000fe2000c101908 */
[----:B------:R-:W-:-:S03]  /*89d0*/  ISETP.GE.AND P4, PT, R5, UR5, PT ;  /* 0x0000000505007c0c */ /* 0x000fc6000bf86270 */
[----:B------:R2:W-:Y:S01]  /*89e0*/  @!P0 STG.E desc[UR8][R2.64+0x4], R7 ;  /* 0x0000040702008986 */ /* 0x0005e2000c101908 */
[----:B------:R-:W-:-:S03]  /*89f0*/  ISETP.GE.AND P0, PT, R4, UR5, PT ;  /* 0x0000000504007c0c */ /* 0x000fc6000bf06270 */
[----:B------:R-:W3:Y:S04]  /*8a00*/  @!P5 LDG.E R4, desc[UR8][R2.64+0xc] ;  /* 0x00000c080204d981 */ /* 0x000ee8000c1e1900 */
[----:B------:R-:W4:Y:S02]  /*8a10*/  @!P6 LDG.E R6, desc[UR8][R2.64+0x10] ;  /* 0x000010080206e981 */ /* 0x000f24000c1e1900 */
[----:B------:R-:W5:Y:S02]  /*8a20*/  @!P4 LDC.64 R30, c[0x0][0x3b0] ;  /* 0x0000ec00ff1ecb82 */ /* 0x000f640000000a00 */
[----:B------:R-:W4:Y:S04]  /*8a30*/  @!P4 LDG.E R14, desc[UR8][R2.64+0x18] ;  /* 0x00001808020ec981 */ /* 0x000f28000c1e1900 */
[----:B------:R-:W4:Y:S02]  /*8a40*/  @!P0 LDG.E R12, desc[UR8][R2.64+0x14] ;  /* 0x00001408020c8981 */ /* 0x000f24000c1e1900 */
[----:B------:R-:W2:Y:S01]  /*8a50*/  @!P0 LDC.64 R28, c[0x0][0x3b0] ;  /* 0x0000ec00ff1c8b82 */ /* 0x000ea20000000a00 */
[----:B-1----:R-:W-:Y:S01]  /*8a60*/  @!P5 FMUL R5, R84, R24 ;  /* 0x000000185405d220 */ /* 0x002fe20000400000 */
[----:B0-----:R-:W-:Y:S01]  /*8a70*/  @!P6 FMUL R85, R85, R26 ;  /* 0x0000001a5555e220 */ /* 0x001fe20000400000 */
[----:B-----5:R-:W-:Y:S01]  /*8a80*/  @!P4 FMUL R99, R99, R30 ;  /* 0x0000001e6363c220 */ /* 0x020fe20000400000 */
[----:B--2---:R-:W-:Y:S01]  /*8a90*/  @!P0 FMUL R7, R100, R28 ;  /* 0x0000001c64078220 */ /* 0x004fe20000400000 */
[----:B---3--:R-:W-:Y:S01]  /*8aa0*/  @!P5 FFMA R5, R4, R25, R5 ;  /* 0x000000190405d223 */ /* 0x008fe20000000005 */
[----:B----4-:R-:W-:Y:S01]  /*8ab0*/  @!P6 FFMA R85, R6, R27, R85 ;  /* 0x0000001b0655e223 */ /* 0x010fe20000000055 */
[----:B------:R-:W-:-:S03]  /*8ac0*/  @!P4 FFMA R99, R14, R31, R99 ;  /* 0x0000001f0e63c223 */ /* 0x000fc60000000063 */
[----:B------:R0:W-:Y:S01]  /*8ad0*/  @!P5 STG.E desc[UR8][R2.64+0xc], R5 ;  /* 0x00000c050200d986 */ /* 0x0001e2000c101908 */
[----:B------:R-:W-:Y:S01]  /*8ae0*/  IADD3 R4, PT, PT, R0, 0x7, RZ ;  /* 0x0000000700047810 */ /* 0x000fe20007ffe0ff */
[----:B------:R-:W-:Y:S02]  /*8af0*/  @!P0 FFMA R7, R12, R29, R7 ;  /* 0x0000001d0c078223 */ /* 0x000fe40000000007 */
[----:B------:R0:W-:Y:S04]  /*8b00*/  @!P6 STG.E desc[UR8][R2.64+0x10], R85 ;  /* 0x000010550200e986 */ /* 0x0001e8000c101908 */
[----:B------:R0:W-:Y:S04]  /*8b10*/  @!P4 STG.E desc[UR8][R2.64+0x18], R99 ;  /* 0x000018630200c986 */ /* 0x0001e8000c101908 */
[----:B------:R0:W-:Y:S01]  /*8b20*/  @!P0 STG.E desc[UR8][R2.64+0x14], R7 ;  /* 0x0000140702008986 */ /* 0x0001e2000c101908 */
[----:B------:R-:W-:-:S13]  /*8b30*/  ISETP.GE.AND P0, PT, R4, UR5, PT ;  /* 0x0000000504007c0c */ /* 0x000fda000bf06270 */
[----:B0-----:R-:W-:Y:S05]  /*8b40*/  @P0 BRA `(.L_x_166) ;  /* 0x0000000000140947 */ /* 0x001fea0003800000 */
[----:B------:R-:W2:Y:S01]  /*8b50*/  LDG.E R4, desc[UR8][R2.64+0x1c] ;  /* 0x00001c0802047981 */ /* 0x000ea2000c1e1900 */
[----:B------:R-:W0:Y:S02]  /*8b60*/  LDCU.64 UR4, c[0x0][0x3b0] ;  /* 0x00007600ff0477ac */ /* 0x000e240008000a00 */
[----:B0-----:R-:W-:-:S04]  /*8b70*/  FMUL R5, R104, UR4 ;  /* 0x0000000468057c20 */ /* 0x001fc80008400000 */
[----:B--2---:R-:W-:-:S05]  /*8b80*/  FFMA R5, R4, UR5, R5 ;  /* 0x0000000504057c23 */ /* 0x004fca0008000005 */
[----:B------:R0:W-:Y:S02]  /*8b90*/  STG.E desc[UR8][R2.64+0x1c], R5 ;  /* 0x00001c0502007986 */ /* 0x0001e4000c101908 */
.L_x_166:
[----:B------:R-:W-:Y:S05]  /*8ba0*/  BSYNC.RECONVERGENT B0 ;  /* 0x0000000000007941 */ /* 0x000fea0003800200 */
.L_x_165:
        /* <DEDUP_REMOVED lines=12> */
[C---:B------:R-:W-:Y:S02]  /*8c70*/  IADD3 R2, PT, PT, R0.reuse, 0x1, RZ ;  /* 0x0000000100027810 */ /* 0x040fe40007ffe0ff */
[----:B------:R-:W-:Y:S01]  /*8c80*/  IADD3 R10, P1, PT, R0, R3, RZ ;  /* 0x00000003000a7210 */ /* 0x000fe20007f3e0ff */
[----:B-1----:R-:W-:Y:S01]  /*8c90*/  @!P4 FMUL R7, R78, R12 ;  /* 0x0000000c4e07c220 */ /* 0x002fe20000400000 */
[----:B------:R-:W-:Y:S02]  /*8ca0*/  ISETP.GE.AND P0, PT, R2, UR5, PT ;  /* 0x0000000502007c0c */ /* 0x000fe4000bf06270 */
[----:B------:R-:W-:Y:S02]  /*8cb0*/  LEA.HI.X.SX32 R3, R3, RZ, 0x1, P1 ;  /* 0x000000ff03037211 */ /* 0x000fe400008f0eff */
[----:B------:R-:W-:-:S04]  /*8cc0*/  LEA R2, P1, R10, UR10, 0x2 ;  /* 0x0000000a0a027c11 */ /* 0x000fc8000f8210ff */
[----:B------:R-:W-:Y:S01]  /*8cd0*/  LEA.HI.X R3, R10, UR11, R3, 0x2, P1 ;  /* 0x0000000b0a037c11 */ /* 0x000fe200088f1403 */
[----:B--2---:R-:W-:-:S04]  /*8ce0*/  @!P4 FFMA R7, R6, R13, R7 ;  /* 0x0000000d0607c223 */ /* 0x004fc80000000007 */
[----:B------:R-:W0:Y:S01]  /*8cf0*/  @!P0 LDC.64 R12, c[0x0][0x3b0] ;  /* 0x0000ec00ff0c8b82 */ /* 0x000e220000000a00 */
[----:B------:R1:W-:Y:S04]  /*8d00*/  @!P4 STG.E desc[UR8][R4.64], R7 ;  /* 0x000000070400c986 */ /* 0x0003e8000c101908 */
[----:B------:R-:W2:Y:S01]  /*8d10*/  @!P0 LDG.E R6, desc[UR8][R2.64+0x4] ;  /* 0x0000040802068981 */ /* 0x000ea2000c1e1900 */
[----:B------:R-:W-:-:S04]  /*8d20*/  IADD3 R10, PT, PT, R0, 0x2, RZ ;  /* 0x00000002000a7810 */ /* 0x000fc80007ffe0ff */
[----:B------:R-:W-:Y:S02]  /*8d30*/  ISETP.GE.AND P6, PT, R10, UR5, PT ;  /* 0x000000050a007c0c */ /* 0x000fe4000bfc6270 */
[C---:B------:R-:W-:Y:S02]  /*8d40*/  IADD3 R10, PT, PT, R0.reuse, 0x3, RZ ;  /* 0x00000003000a7810 */ /* 0x040fe40007ffe0ff */
[----:B-1----:R-:W-:Y:S02]  /*8d50*/  IADD3 R4, PT, PT, R0, 0x6, RZ ;  /* 0x0000000600047810 */ /* 0x002fe40007ffe0ff */
[----:B------:R-:W-:Y:S01]  /*8d60*/  ISETP.GE.AND P5, PT, R10, UR5, PT ;  /* 0x000000050a007c0c */ /* 0x000fe2000bfa6270 */
[----:B0-----:R-:W-:Y:S01]  /*8d70*/  @!P0 FMUL R11, R80, R12 ;  /* 0x0000000c500b8220 */ /* 0x001fe20000400000 */
[----:B------:R-:W-:-:S05]  /*8d80*/  IADD3 R12, PT, PT, R0, 0x5, RZ ;  /* 0x00000005000c7810 */ /* 0x000fca0007ffe0ff */
[----:B------:R-:W0:Y:S01]  /*8d90*/  @!P6 LDC.64 R24, c[0x0][0x3b0] ;  /* 0x0000ec00ff18eb82 */ /* 0x000e220000000a00 */
[----:B------:R-:W-:-:S07]  /*8da0*/  ISETP.GE.AND P1, PT, R12, UR5, PT ;  /* 0x000000050c007c0c */ /* 0x000fce000bf26270 */
[----:B------:R-:W1:Y:S06]  /*8db0*/  @!P5 LDC.64 R26, c[0x0][0x3b0] ;  /* 0x0000ec00ff1adb82 */ /* 0x000e6c0000000a00 */
[----:B------:R-:W3:Y:S02]  /*8dc0*/  @!P1 LDG.E R12, desc[UR8][R2.64+0x14] ;  /* 0x00001408020c9981 */ /* 0x000ee4000c1e1900 */
[----:B------:R-:W4:Y:S01]  /*8dd0*/  @!P1 LDC.64 R30, c[0x0][0x3b0] ;  /* 0x0000ec00ff1e9b82 */ /* 0x000f220000000a00 */
[----:B--2---:R-:W-:Y:S01]  /*8de0*/  @!P0 FFMA R11, R6, R13, R11 ;  /* 0x0000000d060b8223 */ /* 0x004fe2000000000b */
[----:B------:R-:W-:-:S04]  /*8df0*/  IADD3 R6, PT, PT, R0, 0x4, RZ ;  /* 0x0000000400067810 */ /* 0x000fc80007ffe0ff */
[----:B------:R-:W-:Y:S01]  /*8e00*/  ISETP.GE.AND P4, PT, R6, UR5, PT ;  /* 0x0000000506007c0c */ /* 0x000fe2000bf86270 */
[----:B------:R2:W-:Y:S01]  /*8e10*/  @!P0 STG.E desc[UR8][R2.64+0x4], R11 ;  /* 0x0000040b02008986 */ /* 0x0005e2000c101908 */
[----:B------:R-:W-:-:S03]  /*8e20*/  ISETP.GE.AND P0, PT, R4, UR5, PT ;  /* 0x0000000504007c0c */ /* 0x000fc6000bf06270 */
[----:B------:R-:W5:Y:S04]  /*8e30*/  @!P6 LDG.E R4, desc[UR8][R2.64+0x8] ;  /* 0x000008080204e981 */ /* 0x000f68000c1e1900 */
[----:B------:R-:W2:Y:S04]  /*8e40*/  @!P5 LDG.E R6, desc[UR8][R2.64+0xc] ;  /* 0x00000c080206d981 */ /* 0x000ea8000c1e1900 */
[----:B------:R-:W2:Y:S01]  /*8e50*/  @!P4 LDG.E R10, desc[UR8][R2.64+0x10] ;  /* 0x00001008020ac981 */ /* 0x000ea2000c1e1900 */
[----:B------:R-:W3:Y:S03]  /*8e60*/  @!P4 LDC.64 R28, c[0x0][0x3b0] ;  /* 0x0000ec00ff1ccb82 */ /* 0x000ee60000000a00 */
[----:B------:R-:W2:Y:S05]  /*8e70*/  @!P0 LDG.E R14, desc[UR8][R2.64+0x18] ;  /* 0x00001808020e8981 */ /* 0x000eaa000c1e1900 */
[----:B------:R-:W3:Y:S01]  /*8e80*/  @!P0 LDC.64 R32, c[0x0][0x3b0] ;  /* 0x0000ec00ff208b82 */ /* 0x000ee20000000a00 */
[----:B0-----:R-:W-:Y:S01]  /*8e90*/  @!P6 FMUL R77, R77, R24 ;  /* 0x000000184d4de220 */ /* 0x001fe20000400000 */
[----:B-1----:R-:W-:Y:S01]  /*8ea0*/  @!P5 FMUL R5, R86, R26 ;  /* 0x0000001a5605d220 */ /* 0x002fe20000400000 */
[----:B----4-:R-:W-:-:S04]  /*8eb0*/  @!P1 FMUL R7, R102, R30 ;  /* 0x0000001e66079220 */ /* 0x010fc80000400000 */
[----:B---3--:R-:W-:Y:S01]  /*8ec0*/  @!P1 FFMA R7, R12, R31, R7 ;  /* 0x0000001f0c079223 */ /* 0x008fe20000000007 */
[----:B------:R-:W-:-:S04]  /*8ed0*/  @!P4 FMUL R87, R87, R28 ;  /* 0x0000001c5757c220 */ /* 0x000fc80000400000 */
[----:B------:R0:W-:Y:S01]  /*8ee0*/  @!P1 STG.E desc[UR8][R2.64+0x14], R7 ;  /* 0x0000140702009986 */ /* 0x0001e2000c101908 */
[----:B------:R-:W-:Y:S01]  /*8ef0*/  @!P0 FMUL R23, R23, R32 ;  /* 0x0000002017178220 */ /* 0x000fe20000400000 */
[----:B-----5:R-:W-:Y:S01]  /*8f00*/  @!P6 FFMA R77, R4, R25, R77 ;  /* 0x00000019044de223 */ /* 0x020fe2000000004d */
[----:B--2---:R-:W-:Y:S01]  /*8f10*/  @!P5 FFMA R5, R6, R27, R5 ;  /* 0x0000001b0605d223 */ /* 0x004fe20000000005 */
        /* <DEDUP_REMOVED lines=14> */
.L_x_168:
[----:B------:R-:W-:Y:S05]  /*9000*/  BSYNC.RECONVERGENT B0 ;  /* 0x0000000000007941 */ /* 0x000fea0003800200 */
.L_x_167:
        /* <DEDUP_REMOVED lines=9> */
[----:B------:R-:W1:Y:S01]  /*90a0*/  @!P2 LDC.64 R10, c[0x0][0x3b0] ;  /* 0x0000ec00ff0aab82 */ /* 0x000e620000000a00 */
[----:B0-----:R-:W-:-:S05]  /*90b0*/  @!P2 IMAD.WIDE R2, R5, 0x4, R2 ;  /* 0x000000040502a825 */ /* 0x001fca00078e0202 */
[----:B--234-:R-:W2:Y:S01]  /*90c0*/  @!P2 LDG.E R6, desc[UR8][R2.64] ;  /* 0x000000080206a981 */ /* 0x01cea2000c1e1900 */
[C---:B------:R-:W-:Y:S02]  /*90d0*/  IADD3 R7, PT, PT, R0.reuse, 0x2, RZ ;  /* 0x0000000200077810 */ /* 0x040fe40007ffe0ff */
[C---:B------:R-:W-:Y:S01]  /*90e0*/  IADD3 R4, PT, PT, R0.reuse, 0x1, RZ ;  /* 0x0000000100047810 */ /* 0x040fe20007ffe0ff */
[----:B-1----:R-:W-:Y:S01]  /*90f0*/  @!P2 FMUL R21, R21, R10 ;  /* 0x0000000a1515a220 */ /* 0x002fe20000400000 */
[C---:B------:R-:W-:Y:S02]  /*9100*/  IADD3 R5, P4, PT, R0.reuse, R9, RZ ;  /* 0x0000000900057210 */ /* 0x040fe40007f9e0ff */
[----:B------:R-:W-:Y:S02]  /*9110*/  ISETP.GE.AND P1, PT, R7, UR5, PT ;  /* 0x0000000507007c0c */ /* 0x000fe4000bf26270 */
[----:B------:R-:W-:Y:S02]  /*9120*/  IADD3 R7, PT, PT, R0, 0x3, RZ ;  /* 0x0000000300077810 */ /* 0x000fe40007ffe0ff */
[----:B------:R-:W-:-:S02]  /*9130*/  ISETP.GE.AND P0, PT, R4, UR5, PT ;  /* 0x0000000504007c0c */ /* 0x000fc4000bf06270 */
[----:B------:R-:W-:Y:S02]  /*9140*/  LEA.HI.X.SX32 R10, R9, RZ, 0x1, P4 ;  /* 0x000000ff090a7211 */ /* 0x000fe400020f0eff */
[----:B------:R-:W-:Y:S02]  /*9150*/  LEA R4, P5, R5, UR10, 0x2 ;  /* 0x0000000a05047c11 */ /* 0x000fe4000f8a10ff */
[----:B------:R-:W-:Y:S02]  /*9160*/  ISETP.GE.AND P4, PT, R7, UR5, PT ;  /* 0x0000000507007c0c */ /* 0x000fe4000bf86270 */
[C---:B------:R-:W-:Y:S01]  /*9170*/  IADD3 R9, PT, PT, R0.reuse, 0x5, RZ ;  /* 0x0000000500097810 */ /* 0x040fe20007ffe0ff */
[----:B------:R-:W0:Y:S01]  /*9180*/  @!P1 LDC.64 R28, c[0x0][0x3b0] ;  /* 0x0000ec00ff1c9b82 */ /* 0x000e220000000a00 */
[----:B------:R-:W-:Y:S02]  /*9190*/  IADD3 R7, PT, PT, R0, 0x6, RZ ;  /* 0x0000000600077810 */ /* 0x000fe40007ffe0ff */
[----:B------:R-:W-:-:S02]  /*91a0*/  LEA.HI.X R5, R5, UR11, R10, 0x2, P5 ;  /* 0x0000000b05057c11 */ /* 0x000fc4000a8f140a */
[----:B------:R-:W-:-:S03]  /*91b0*/  ISETP.GE.AND P6, PT, R7, UR5, PT ;  /* 0x0000000507007c0c */ /* 0x000fc6000bfc6270 */
[----:B------:R-:W1:Y:S08]  /*91c0*/  @!P0 LDC.64 R26, c[0x0][0x3b0] ;  /* 0x0000ec00ff1a8b82 */ /* 0x000e700000000a00 */
[----:B------:R-:W3:Y:S08]  /*91d0*/  @!P4 LDC.64 R30, c[0x0][0x3b0] ;  /* 0x0000ec00ff1ecb82 */ /* 0x000ef00000000a00 */
[----:B------:R-:W4:Y:S01]  /*91e0*/  @!P6 LDC.64 R36, c[0x0][0x3b0] ;  /* 0x0000ec00ff24eb82 */ /* 0x000f220000000a00 */
[----:B--2---:R-:W-:Y:S01]  /*91f0*/  @!P2 FFMA R21, R6, R11, R21 ;  /* 0x0000000b0615a223 */ /* 0x004fe20000000015 */
[----:B------:R-:W-:-:S04]  /*9200*/  IADD3 R6, PT, PT, R0, 0x4, RZ ;  /* 0x0000000400067810 */ /* 0x000fc80007ffe0ff */
[----:B------:R1:W-:Y:S01]  /*9210*/  @!P2 STG.E desc[UR8][R2.64], R21 ;  /* 0x000000150200a986 */ /* 0x0003e2000c101908 */
[----:B------:R-:W-:Y:S02]  /*9220*/  ISETP.GE.AND P5, PT, R6, UR5, PT ;  /* 0x0000000506007c0c */ /* 0x000fe4000bfa6270 */
[----:B------:R-:W-:Y:S01]  /*9230*/  ISETP.GE.AND P2, PT, R9, UR5, PT ;  /* 0x0000000509007c0c */ /* 0x000fe2000bf46270 */
[----:B------:R-:W2:Y:S04]  /*9240*/  @!P1 LDG.E R10, desc[UR8][R4.64+0x8] ;  /* 0x00000808040a9981 */ /* 0x000ea8000c1e1900 */
[----:B------:R-:W5:Y:S04]  /*9250*/  @!P4 LDG.E R12, desc[UR8][R4.64+0xc] ;  /* 0x00000c08040cc981 */ /* 0x000f68000c1e1900 */
[----:B------:R-:W5:Y:S02]  /*9260*/  @!P6 LDG.E R24, desc[UR8][R4.64+0x18] ;  /* 0x000018080418e981 */ /* 0x000f64000c1e1900 */
[----:B------:R-:W1:Y:S02]  /*9270*/  @!P5 LDC.64 R32, c[0x0][0x3b0] ;  /* 0x0000ec00ff20db82 */ /* 0x000e640000000a00 */
[----:B------:R-:W5:Y:S04]  /*9280*/  @!P5 LDG.E R14, desc[UR8][R4.64+0x10] ;  /* 0x00001008040ed981 */ /* 0x000f68000c1e1900 */
[----:B------:R-:W5:Y:S02]  /*9290*/  @!P2 LDG.E R22, desc[UR8][R4.64+0x14] ;  /* 0x000014080416a981 */ /* 0x000f64000c1e1900 */
[----:B------:R-:W1:Y:S02]  /*92a0*/  @!P2 LDC.64 R34, c[0x0][0x3b0] ;  /* 0x0000ec00ff22ab82 */ /* 0x000e640000000a00 */
[----:B------:R-:W5:Y:S01]  /*92b0*/  @!P0 LDG.E R6, desc[UR8][R4.64+0x4] ;  /* 0x0000040804068981 */ /* 0x000f62000c1e1900 */
[----:B0-----:R-:W-:Y:S01]  /*92c0*/  @!P1 FMUL R81, R81, R28 ;  /* 0x0000001c51519220 */ /* 0x001fe20000400000 */
[----:B---3--:R-:W-:Y:S01]  /*92d0*/  @!P4 FMUL R7, R88, R30 ;  /* 0x0000001e5807c220 */ /* 0x008fe20000400000 */
[----:B----4-:R-:W-:Y:S01]  /*92e0*/  @!P6 FMUL R119, R119, R36 ;  /* 0x000000247777e220 */ /* 0x010fe20000400000 */
[----:B-1----:R-:W-:Y:S01]  /*92f0*/  @!P0 FMUL R3, R20, R26 ;  /* 0x0000001a14038220 */ /* 0x002fe20000400000 */
[----:B------:R-:W-:Y:S01]  /*9300*/  @!P5 FMUL R89, R89, R32 ;  /* 0x000000205959d220 */ /* 0x000fe20000400000 */
[----:B------:R-:W-:Y:S01]  /*9310*/  @!P2 FMUL R9, R114, R34 ;  /* 0x000000227209a220 */ /* 0x000fe20000400000 */
[----:B------:R-:W-:Y:S01]  /*9320*/  IADD3 R2, PT, PT, R0, 0x7, RZ ;  /* 0x0000000700027810 */ /* 0x000fe20007ffe0ff */
[----:B--2---:R-:W-:Y:S01]  /*9330*/  @!P1 FFMA R81, R10, R29, R81 ;  /* 0x0000001d0a519223 */ /* 0x004fe20000000051 */
[----:B-----5:R-:W-:Y:S01]  /*9340*/  @!P4 FFMA R7, R12, R31, R7 ;  /* 0x0000001f0c07c223 */ /* 0x020fe20000000007 */
[----:B------:R-:W-:Y:S01]  /*9350*/  @!P6 FFMA R119, R24, R37, R119 ;  /* 0x000000251877e223 */ /* 0x000fe20000000077 */
[----:B------:R-:W-:Y:S01]  /*9360*/  @!P5 FFMA R89, R14, R33, R89 ;  /* 0x000000210e59d223 */ /* 0x000fe20000000059 */
[----:B------:R-:W-:Y:S01]  /*9370*/  @!P2 FFMA R9, R22, R35, R9 ;  /* 0x000000231609a223 */ /* 0x000fe20000000009 */
[----:B------:R0:W-:Y:S01]  /*9380*/  @!P1 STG.E desc[UR8][R4.64+0x8], R81 ;  /* 0x0000085104009986 */ /* 0x0001e2000c101908 */
[----:B------:R-:W-:-:S03]  /*9390*/  @!P0 FFMA R3, R6, R27, R3 ;  /* 0x0000001b06038223 */ /* 0x000fc60000000003 */
[----:B------:R0:W-:Y:S04]  /*93a0*/  @!P4 STG.E desc[UR8][R4.64+0xc], R7 ;  /* 0x00000c070400c986 */ /* 0x0001e8000c101908 */
[----:B------:R0:W-:Y:S04]  /*93b0*/  @!P5 STG.E desc[UR8][R4.64+0x10], R89 ;  /* 0x000010590400d986 */ /* 0x0001e8000c101908 */
        /* <DEDUP_REMOVED lines=10> */
.L_x_170:
[----:B------:R-:W-:Y:S05]  /*9460*/  BSYNC.RECONVERGENT B0 ;  /* 0x0000000000007941 */ /* 0x000fea0003800200 */
.L_x_169:
[----:B------:R-:W-:Y:S05]  /*9470*/  @P3 EXIT ;  /* 0x000000000000394d */ /* 0x000fea0003800000 */
[----:B------:R-:W5:Y:S01]  /*9480*/  LDCU UR5, c[0x0][0x39c] ;  /* 0x00007380ff0577ac */ /* 0x000f620008000800 */
[----:B------:R-:W0:Y:S01]  /*9490*/  LDCU UR4, c[0x0][0x3ac] ;  /* 0x00007580ff0477ac */ /* 0x000e220008000800 */
[----:B------:R-:W3:Y:S01]  /*94a0*/  LDCU.64 UR6, c[0x0][0x390] ;  /* 0x00007200ff0677ac */ /* 0x000ee20008000a00 */
[----:B-----5:R-:W-:Y:S01]  /*94b0*/  ISETP.GE.AND P4, PT, R0, UR5, PT ;  /* 0x0000000500007c0c */ /* 0x020fe2000bf86270 */
[----:B01----:R-:W-:-:S12]  /*94c0*/  IMAD R5, R8, UR4, RZ ;  /* 0x0000000408057c24 */ /* 0x003fd8000f8e02ff */
[----:B------:R-:W0:Y:S01]  /*94d0*/  @!P4 LDC.64 R2, c[0x0][0x390] ;  /* 0x0000e400ff02cb82 */ /* 0x000e220000000a00 */
[----:B--2---:R-:W-:-:S07]  /*94e0*/  @!P4 IADD3 R7, PT, PT, R0, R5, RZ ;  /* 0x000000050007c210 */ /* 0x004fce0007ffe0ff */
[----:B------:R-:W1:Y:S01]  /*94f0*/  @!P4 LDC.64 R8, c[0x0][0x3b0] ;  /* 0x0000ec00ff08cb82 */ /* 0x000e620000000a00 */
[----:B0-----:R-:W-:-:S05]  /*9500*/  @!P4 IMAD.WIDE R2, R7, 0x4, R2 ;  /* 0x000000040702c825 */ /* 0x001fca00078e0202 */
[----:B------:R-:W2:Y:S01]  /*9510*/  @!P4 LDG.E R4, desc[UR8][R2.64] ;  /* 0x000000080204c981 */ /* 0x000ea2000c1e1900 */
[----:B---34-:R-:W-:Y:S01]  /*9520*/  IADD3 R6, PT, PT, R0, 0x1, RZ ;  /* 0x0000000100067810 */ /* 0x018fe20007ffe0ff */
[----:B-1----:R-:W-:Y:S01]  /*9530*/  @!P4 FMUL R7, R16, R8 ;  /* 0x000000081007c220 */ /* 0x002fe20000400000 */
[----:B------:R-:W-:Y:S02]  /*9540*/  IADD3 R8, PT, PT, R0, 0x2, RZ ;  /* 0x0000000200087810 */ /* 0x000fe40007ffe0ff */
[----:B------:R-:W-:Y:S02]  /*9550*/  ISETP.GE.AND P0, PT, R6, UR5, PT ;  /* 0x0000000506007c0c */ /* 0x000fe4000bf06270 */
[----:B------:R-:W-:Y:S02]  /*9560*/  IADD3 R6, P1, PT, R0, R5, RZ ;  /* 0x0000000500067210 */ /* 0x000fe40007f3e0ff */
[----:B------:R-:W-:Y:S02]  /*9570*/  ISETP.GE.AND P2, PT, R8, UR5, PT ;  /* 0x0000000508007c0c */ /* 0x000fe4000bf46270 */
[----:B------:R-:W-:-:S02]  /*9580*/  LEA.HI.X.SX32 R5, R5, RZ, 0x1, P1 ;  /* 0x000000ff05057211 */ /* 0x000fc400008f0eff */
[C---:B------:R-:W-:Y:S02]  /*9590*/  IADD3 R10, PT, PT, R0.reuse, 0x4, RZ ;  /* 0x00000004000a7810 */ /* 0x040fe40007ffe0ff */
[----:B------:R-:W-:-:S03]  /*95a0*/  IADD3 R8, PT, PT, R0, 0x5, RZ ;  /* 0x0000000500087810 */ /* 0x000fc60007ffe0ff */
[----:B------:R-:W0:Y:S08]  /*95b0*/  @!P0 LDC.64 R20, c[0x0][0x3b0] ;  /* 0x0000ec00ff148b82 */ /* 0x000e300000000a00 */
[----:B------:R-:W1:Y:S01]  /*95c0*/  @!P2 LDC.64 R22, c[0x0][0x3b0] ;  /* 0x0000ec00ff16ab82 */ /* 0x000e620000000a00 */
[----:B--2---:R-:W-:Y:S01]  /*95d0*/  @!P4 FFMA R7, R4, R9, R7 ;  /* 0x000000090407c223 */ /* 0x004fe20000000007 */
[----:B------:R-:W-:-:S02]  /*95e0*/  IADD3 R9, PT, PT, R0, 0x3, RZ ;  /* 0x0000000300097810 */ /* 0x000fc40007ffe0ff */
[----:B------:R-:W-:Y:S02]  /*95f0*/  LEA R4, P3, R6, UR6, 0x2 ;  /* 0x0000000606047c11 */ /* 0x000fe4000f8610ff */
[----:B------:R-:W-:Y:S01]  /*9600*/  ISETP.GE.AND P1, PT, R9, UR5, PT ;  /* 0x0000000509007c0c */ /* 0x000fe2000bf26270 */
[----:B------:R0:W-:Y:S01]  /*9610*/  @!P4 STG.E desc[UR8][R2.64], R7 ;  /* 0x000000070200c986 */ /* 0x0001e2000c101908 */
[----:B------:R-:W-:Y:S02]  /*9620*/  IADD3 R9, PT, PT, R0, 0x6, RZ ;  /* 0x0000000600097810 */ /* 0x000fe40007ffe0ff */
[----:B------:R-:W-:Y:S02]  /*9630*/  LEA.HI.X R5, R6, UR7, R5, 0x2, P3 ;  /* 0x0000000706057c11 */ /* 0x000fe400098f1405 */
[----:B------:R-:W-:Y:S02]  /*9640*/  ISETP.GE.AND P3, PT, R10, UR5, PT ;  /* 0x000000050a007c0c */ /* 0x000fe4000bf66270 */
[----:B------:R-:W-:Y:S01]  /*9650*/  ISETP.GE.AND P4, PT, R8, UR5, PT ;  /* 0x0000000508007c0c */ /* 0x000fe2000bf86270 */
[----:B------:R-:W2:Y:S01]  /*9660*/  @!P0 LDG.E R6, desc[UR8][R4.64+0x4] ;  /* 0x0000040804068981 */ /* 0x000ea2000c1e1900 */
[----:B------:R-:W-:-:S03]  /*9670*/  ISETP.GE.AND P5, PT, R9, UR5, PT ;  /* 0x0000000509007c0c */ /* 0x000fc6000bfa6270 */
[----:B------:R-:W3:Y:S01]  /*9680*/  @!P2 LDG.E R8, desc[UR8][R4.64+0x8] ;  /* 0x000008080408a981 */ /* 0x000ee2000c1e1900 */
[----:B------:R-:W4:Y:S03]  /*9690*/  @!P1 LDC.64 R24, c[0x0][0x3b0] ;  /* 0x0000ec00ff189b82 */ /* 0x000f260000000a00 */
[----:B------:R-:W5:Y:S04]  /*96a0*/  @!P1 LDG.E R10, desc[UR8][R4.64+0xc] ;  /* 0x00000c08040a9981 */ /* 0x000f68000c1e1900 */
[----:B------:R-:W5:Y:S01]  /*96b0*/  @!P3 LDG.E R12, desc[UR8][R4.64+0x10] ;  /* 0x00001008040cb981 */ /* 0x000f62000c1e1900 */
[----:B------:R-:W4:Y:S03]  /*96c0*/  @!P3 LDC.64 R26, c[0x0][0x3b0] ;  /* 0x0000ec00ff1abb82 */ /* 0x000f260000000a00 */
[----:B------:R-:W5:Y:S04]  /*96d0*/  @!P4 LDG.E R14, desc[UR8][R4.64+0x14] ;  /* 0x00001408040ec981 */ /* 0x000f68000c1e1900 */
[----:B------:R-:W5:Y:S01]  /*96e0*/  @!P5 LDG.E R16, desc[UR8][R4.64+0x18] ;  /* 0x000018080410d981 */ /* 0x000f62000c1e1900 */
[----:B------:R-:W4:Y:S01]  /*96f0*/  @!P4 LDC.64 R28, c[0x0][0x3b0] ;  /* 0x0000ec00ff1ccb82 */ /* 0x000f220000000a00 */
[----:B------:R-:W-:Y:S01]  /*9700*/  IADD3 R0, PT, PT, R0, 0x7, RZ ;  /* 0x0000000700007810 */ /* 0x000fe20007ffe0ff */
[----:B0-----:R-:W-:Y:S01]  /*9710*/  @!P0 FMUL R3, R18, R20 ;  /* 0x0000001412038220 */ /* 0x001fe20000400000 */
[----:B-1----:R-:W-:-:S02]  /*9720*/  @!P2 FMUL R19, R19, R22 ;  /* 0x000000161313a220 */ /* 0x002fc40000400000 */
[----:B------:R-:W-:-:S03]  /*9730*/  ISETP.GE.AND P6, PT, R0, UR5, PT ;  /* 0x0000000500007c0c */ /* 0x000fc6000bfc6270 */
[----:B------:R-:W0:Y:S01]  /*9740*/  @!P5 LDC.64 R30, c[0x0][0x3b0] ;  /* 0x0000ec00ff1edb82 */ /* 0x000e220000000a00 */
[----:B----4-:R-:W-:Y:S01]  /*9750*/  @!P1 FMUL R7, R72, R24 ;  /* 0x0000001848079220 */ /* 0x010fe20000400000 */
[----:B------:R-:W-:Y:S01]  /*9760*/  @!P3 FMUL R17, R17, R26 ;  /* 0x0000001a1111b220 */ /* 0x000fe20000400000 */
[----:B------:R-:W-:Y:S01]  /*9770*/  @!P4 FMUL R9, R94, R28 ;  /* 0x0000001c5e09c220 */ /* 0x000fe20000400000 */
[----:B0-----:R-:W-:Y:S01]  /*9780*/  @!P5 FMUL R97, R97, R30 ;  /* 0x0000001e6161d220 */ /* 0x001fe20000400000 */
[----:B--2---:R-:W-:Y:S01]  /*9790*/  @!P0 FFMA R3, R6, R21, R3 ;  /* 0x0000001506038223 */ /* 0x004fe20000000003 */
[----:B---3--:R-:W-:-:S04]  /*97a0*/  @!P2 FFMA R19, R8, R23, R19 ;  /* 0x000000170813a223 */ /* 0x008fc80000000013 */
[----:B------:R0:W-:Y:S01]  /*97b0*/  @!P0 STG.E desc[UR8][R4.64+0x4], R3 ;  /* 0x0000040304008986 */ /* 0x0001e2000c101908 */
[----:B-----5:R-:W-:-:S03]  /*97c0*/  @!P1 FFMA R7, R10, R25, R7 ;  /* 0x000000190a079223 */ /* 0x020fc60000000007 */
        /* <DEDUP_REMOVED lines=8> */
[----:B------:R-:W-:Y:S05]  /*9850*/  @P6 EXIT ;  /* 0x000000000000694d */ /* 0x000fea0003800000 */
[----:B------:R-:W2:Y:S01]  /*9860*/  LDG.E R0, desc[UR8][R4.64+0x1c] ;  /* 0x00001c0804007981 */ /* 0x000ea2000c1e1900 */
[----:B------:R-:W0:Y:S02]  /*9870*/  LDCU.64 UR4, c[0x0][0x3b0] ;  /* 0x00007600ff0477ac */ /* 0x000e240008000a00 */
[----:B0-----:R-:W-:-:S04]  /*9880*/  FMUL R3, R118, UR4 ;  /* 0x0000000476037c20 */ /* 0x001fc80008400000 */
[----:B--2---:R-:W-:-:S05]  /*9890*/  FFMA R3, R0, UR5, R3 ;  /* 0x0000000500037c23 */ /* 0x004fca0008000003 */
[----:B------:R-:W-:Y:S01]  /*98a0*/  STG.E desc[UR8][R4.64+0x1c], R3 ;  /* 0x00001c0304007986 */ /* 0x000fe2000c101908 */
[----:B------:R-:W-:Y:S05]  /*98b0*/  EXIT ;  /* 0x000000000000794d */ /* 0x000fea0003800000 */
.L_x_171:
        /* <DEDUP_REMOVED lines=12> */
.L_x_173:


//--------------------- .nv.shared.sgemm_double_buffer_ptx --------------------------
	.section	.nv.shared.sgemm_double_buffer_ptx,"aw",@nobits
	.sectionflags	@""
	.align	4
.nv.shared.sgemm_double_buffer_ptx:
	.zero		18496


//--------------------- .nv.shared.reserved.0     --------------------------
	.section	.nv.shared.reserved.0,"aw",@nobits
	.weak		__nv_reservedSMEM_offset_0_alias
	.size		__nv_reservedSMEM_offset_0_alias, 0, 64
	.other		__nv_reservedSMEM_offset_0_alias,@"STO_CUDA_RESERVED_SHARED STV_DEFAULT"
__nv_reservedSMEM_offset_0_alias:
	.zero		0
	.zero		64


//--------------------- .nv.shared.sgemm_double_buffer --------------------------
	.section	.nv.shared.sgemm_double_buffer,"aw",@nobits
	.sectionflags	@""
	.align	4
.nv.shared.sgemm_double_buffer:
	.zero		18496


//--------------------- .nv.constant0.sgemm_double_buffer_ptx --------------------------
	.section	.nv.constant0.sgemm_double_buffer_ptx,"a",@progbits
	.sectionflags	@""
	.align	4
.nv.constant0.sgemm_double_buffer_ptx:
	.zero		952


//--------------------- .nv.constant0.sgemm_double_buffer --------------------------
	.section	.nv.constant0.sgemm_double_buffer,"a",@progbits
	.sectionflags	@""
	.align	4
.nv.constant0.sgemm_double_buffer:
	.zero		952


//--------------------- SYMBOLS --------------------------

	.type		.nv.reservedSmem.offset0,@object
	.size		.nv.reservedSmem.offset0,0x4
	.type		.nv.reservedSmem.cap,@object
	.size		.nv.reservedSmem.cap,0x4
